//
// Generated by NVIDIA NVVM Compiler
//
// Compiler Build ID: CL-36424714
// Cuda compilation tools, release 13.0, V13.0.88
// Based on NVVM 20.0.0
//

.version 9.0
.target sm_100
.address_size 64

	// .globl	_Z23gpuTemplateGetElemNodesIdEvPT_S1_iiiiii

.visible .entry _Z23gpuTemplateGetElemNodesIdEvPT_S1_iiiiii(
	.param .u64 .ptr .align 1 _Z23gpuTemplateGetElemNodesIdEvPT_S1_iiiiii_param_0,
	.param .u64 .ptr .align 1 _Z23gpuTemplateGetElemNodesIdEvPT_S1_iiiiii_param_1,
	.param .u32 _Z23gpuTemplateGetElemNodesIdEvPT_S1_iiiiii_param_2,
	.param .u32 _Z23gpuTemplateGetElemNodesIdEvPT_S1_iiiiii_param_3,
	.param .u32 _Z23gpuTemplateGetElemNodesIdEvPT_S1_iiiiii_param_4,
	.param .u32 _Z23gpuTemplateGetElemNodesIdEvPT_S1_iiiiii_param_5,
	.param .u32 _Z23gpuTemplateGetElemNodesIdEvPT_S1_iiiiii_param_6,
	.param .u32 _Z23gpuTemplateGetElemNodesIdEvPT_S1_iiiiii_param_7
)
{
	.reg .pred 	%p<3>;
	.reg .b32 	%r<26>;
	.reg .b64 	%rd<9>;
	.reg .b64 	%fd<2>;

	ld.param.u64 	%rd3, [_Z23gpuTemplateGetElemNodesIdEvPT_S1_iiiiii_param_0];
	ld.param.u64 	%rd4, [_Z23gpuTemplateGetElemNodesIdEvPT_S1_iiiiii_param_1];
	ld.param.u32 	%r6, [_Z23gpuTemplateGetElemNodesIdEvPT_S1_iiiiii_param_2];
	ld.param.u32 	%r7, [_Z23gpuTemplateGetElemNodesIdEvPT_S1_iiiiii_param_3];
	ld.param.u32 	%r8, [_Z23gpuTemplateGetElemNodesIdEvPT_S1_iiiiii_param_4];
	ld.param.u32 	%r9, [_Z23gpuTemplateGetElemNodesIdEvPT_S1_iiiiii_param_5];
	ld.param.u32 	%r10, [_Z23gpuTemplateGetElemNodesIdEvPT_S1_iiiiii_param_6];
	ld.param.u32 	%r11, [_Z23gpuTemplateGetElemNodesIdEvPT_S1_iiiiii_param_7];
	mov.u32 	%r12, %tid.x;
	mov.u32 	%r13, %ctaid.x;
	mov.u32 	%r1, %ntid.x;
	mad.lo.s32 	%r25, %r13, %r1, %r12;
	setp.ge.s32 	%p1, %r25, %r6;
	@%p1 bra 	$L__BB0_3;
	mov.u32 	%r14, %nctaid.x;
	mul.lo.s32 	%r3, %r1, %r14;
	cvta.to.global.u64 	%rd1, %rd4;
	cvta.to.global.u64 	%rd2, %rd3;
$L__BB0_2:
	div.s32 	%r15, %r25, %r7;
	mul.lo.s32 	%r16, %r15, %r7;
	sub.s32 	%r17, %r25, %r16;
	div.s32 	%r18, %r17, %r8;
	mul.lo.s32 	%r19, %r18, %r8;
	sub.s32 	%r20, %r17, %r19;
	add.s32 	%r21, %r18, %r9;
	add.s32 	%r22, %r15, %r10;
	mad.lo.s32 	%r23, %r21, %r11, %r22;
	mad.lo.s32 	%r24, %r23, %r8, %r20;
	mul.wide.s32 	%rd5, %r24, 8;
	add.s64 	%rd6, %rd1, %rd5;
	ld.global.f64 	%fd1, [%rd6];
	mul.wide.s32 	%rd7, %r25, 8;
	add.s64 	%rd8, %rd2, %rd7;
	st.global.f64 	[%rd8], %fd1;
	add.s32 	%r25, %r25, %r3;
	setp.lt.s32 	%p2, %r25, %r6;
	@%p2 bra 	$L__BB0_2;
$L__BB0_3:
	ret;

}
	// .globl	_Z23gpuTemplateGetElemNodesIfEvPT_S1_iiiiii
.visible .entry _Z23gpuTemplateGetElemNodesIfEvPT_S1_iiiiii(
	.param .u64 .ptr .align 1 _Z23gpuTemplateGetElemNodesIfEvPT_S1_iiiiii_param_0,
	.param .u64 .ptr .align 1 _Z23gpuTemplateGetElemNodesIfEvPT_S1_iiiiii_param_1,
	.param .u32 _Z23gpuTemplateGetElemNodesIfEvPT_S1_iiiiii_param_2,
	.param .u32 _Z23gpuTemplateGetElemNodesIfEvPT_S1_iiiiii_param_3,
	.param .u32 _Z23gpuTemplateGetElemNodesIfEvPT_S1_iiiiii_param_4,
	.param .u32 _Z23gpuTemplateGetElemNodesIfEvPT_S1_iiiiii_param_5,
	.param .u32 _Z23gpuTemplateGetElemNodesIfEvPT_S1_iiiiii_param_6,
	.param .u32 _Z23gpuTemplateGetElemNodesIfEvPT_S1_iiiiii_param_7
)
{
	.reg .pred 	%p<3>;
	.reg .b32 	%r<26>;
	.reg .b32 	%f<2>;
	.reg .b64 	%rd<9>;

	ld.param.u64 	%rd3, [_Z23gpuTemplateGetElemNodesIfEvPT_S1_iiiiii_param_0];
	ld.param.u64 	%rd4, [_Z23gpuTemplateGetElemNodesIfEvPT_S1_iiiiii_param_1];
	ld.param.u32 	%r6, [_Z23gpuTemplateGetElemNodesIfEvPT_S1_iiiiii_param_2];
	ld.param.u32 	%r7, [_Z23gpuTemplateGetElemNodesIfEvPT_S1_iiiiii_param_3];
	ld.param.u32 	%r8, [_Z23gpuTemplateGetElemNodesIfEvPT_S1_iiiiii_param_4];
	ld.param.u32 	%r9, [_Z23gpuTemplateGetElemNodesIfEvPT_S1_iiiiii_param_5];
	ld.param.u32 	%r10, [_Z23gpuTemplateGetElemNodesIfEvPT_S1_iiiiii_param_6];
	ld.param.u32 	%r11, [_Z23gpuTemplateGetElemNodesIfEvPT_S1_iiiiii_param_7];
	mov.u32 	%r12, %tid.x;
	mov.u32 	%r13, %ctaid.x;
	mov.u32 	%r1, %ntid.x;
	mad.lo.s32 	%r25, %r13, %r1, %r12;
	setp.ge.s32 	%p1, %r25, %r6;
	@%p1 bra 	$L__BB1_3;
	mov.u32 	%r14, %nctaid.x;
	mul.lo.s32 	%r3, %r1, %r14;
	cvta.to.global.u64 	%rd1, %rd4;
	cvta.to.global.u64 	%rd2, %rd3;
$L__BB1_2:
	div.s32 	%r15, %r25, %r7;
	mul.lo.s32 	%r16, %r15, %r7;
	sub.s32 	%r17, %r25, %r16;
	div.s32 	%r18, %r17, %r8;
	mul.lo.s32 	%r19, %r18, %r8;
	sub.s32 	%r20, %r17, %r19;
	add.s32 	%r21, %r18, %r9;
	add.s32 	%r22, %r15, %r10;
	mad.lo.s32 	%r23, %r21, %r11, %r22;
	mad.lo.s32 	%r24, %r23, %r8, %r20;
	mul.wide.s32 	%rd5, %r24, 4;
	add.s64 	%rd6, %rd1, %rd5;
	ld.global.f32 	%f1, [%rd6];
	mul.wide.s32 	%rd7, %r25, 4;
	add.s64 	%rd8, %rd2, %rd7;
	st.global.f32 	[%rd8], %f1;
	add.s32 	%r25, %r25, %r3;
	setp.lt.s32 	%p2, %r25, %r6;
	@%p2 bra 	$L__BB1_2;
$L__BB1_3:
	ret;

}
	// .globl	_Z23gpuTemplatePutElemNodesIdEvPT_S1_iiiiii
.visible .entry _Z23gpuTemplatePutElemNodesIdEvPT_S1_iiiiii(
	.param .u64 .ptr .align 1 _Z23gpuTemplatePutElemNodesIdEvPT_S1_iiiiii_param_0,
	.param .u64 .ptr .align 1 _Z23gpuTemplatePutElemNodesIdEvPT_S1_iiiiii_param_1,
	.param .u32 _Z23gpuTemplatePutElemNodesIdEvPT_S1_iiiiii_param_2,
	.param .u32 _Z23gpuTemplatePutElemNodesIdEvPT_S1_iiiiii_param_3,
	.param .u32 _Z23gpuTemplatePutElemNodesIdEvPT_S1_iiiiii_param_4,
	.param .u32 _Z23gpuTemplatePutElemNodesIdEvPT_S1_iiiiii_param_5,
	.param .u32 _Z23gpuTemplatePutElemNodesIdEvPT_S1_iiiiii_param_6,
	.param .u32 _Z23gpuTemplatePutElemNodesIdEvPT_S1_iiiiii_param_7
)
{
	.reg .pred 	%p<3>;
	.reg .b32 	%r<26>;
	.reg .b64 	%rd<9>;
	.reg .b64 	%fd<2>;

	ld.param.u64 	%rd3, [_Z23gpuTemplatePutElemNodesIdEvPT_S1_iiiiii_param_0];
	ld.param.u64 	%rd4, [_Z23gpuTemplatePutElemNodesIdEvPT_S1_iiiiii_param_1];
	ld.param.u32 	%r6, [_Z23gpuTemplatePutElemNodesIdEvPT_S1_iiiiii_param_2];
	ld.param.u32 	%r7, [_Z23gpuTemplatePutElemNodesIdEvPT_S1_iiiiii_param_3];
	ld.param.u32 	%r8, [_Z23gpuTemplatePutElemNodesIdEvPT_S1_iiiiii_param_4];
	ld.param.u32 	%r9, [_Z23gpuTemplatePutElemNodesIdEvPT_S1_iiiiii_param_5];
	ld.param.u32 	%r10, [_Z23gpuTemplatePutElemNodesIdEvPT_S1_iiiiii_param_6];
	ld.param.u32 	%r11, [_Z23gpuTemplatePutElemNodesIdEvPT_S1_iiiiii_param_7];
	mov.u32 	%r12, %tid.x;
	mov.u32 	%r13, %ctaid.x;
	mov.u32 	%r1, %ntid.x;
	mad.lo.s32 	%r25, %r13, %r1, %r12;
	setp.ge.s32 	%p1, %r25, %r6;
	@%p1 bra 	$L__BB2_3;
	mov.u32 	%r14, %nctaid.x;
	mul.lo.s32 	%r3, %r1, %r14;
	cvta.to.global.u64 	%rd1, %rd4;
	cvta.to.global.u64 	%rd2, %rd3;
$L__BB2_2:
	div.s32 	%r15, %r25, %r7;
	mul.lo.s32 	%r16, %r15, %r7;
	sub.s32 	%r17, %r25, %r16;
	div.s32 	%r18, %r17, %r8;
	mul.lo.s32 	%r19, %r18, %r8;
	sub.s32 	%r20, %r17, %r19;
	add.s32 	%r21, %r18, %r9;
	add.s32 	%r22, %r15, %r10;
	mad.lo.s32 	%r23, %r21, %r11, %r22;
	mad.lo.s32 	%r24, %r23, %r8, %r20;
	mul.wide.s32 	%rd5, %r25, 8;
	add.s64 	%rd6, %rd1, %rd5;
	ld.global.f64 	%fd1, [%rd6];
	mul.wide.s32 	%rd7, %r24, 8;
	add.s64 	%rd8, %rd2, %rd7;
	st.global.f64 	[%rd8], %fd1;
	add.s32 	%r25, %r25, %r3;
	setp.lt.s32 	%p2, %r25, %r6;
	@%p2 bra 	$L__BB2_2;
$L__BB2_3:
	ret;

}
	// .globl	_Z23gpuTemplatePutElemNodesIfEvPT_S1_iiiiii
.visible .entry _Z23gpuTemplatePutElemNodesIfEvPT_S1_iiiiii(
	.param .u64 .ptr .align 1 _Z23gpuTemplatePutElemNodesIfEvPT_S1_iiiiii_param_0,
	.param .u64 .ptr .align 1 _Z23gpuTemplatePutElemNodesIfEvPT_S1_iiiiii_param_1,
	.param .u32 _Z23gpuTemplatePutElemNodesIfEvPT_S1_iiiiii_param_2,
	.param .u32 _Z23gpuTemplatePutElemNodesIfEvPT_S1_iiiiii_param_3,
	.param .u32 _Z23gpuTemplatePutElemNodesIfEvPT_S1_iiiiii_param_4,
	.param .u32 _Z23gpuTemplatePutElemNodesIfEvPT_S1_iiiiii_param_5,
	.param .u32 _Z23gpuTemplatePutElemNodesIfEvPT_S1_iiiiii_param_6,
	.param .u32 _Z23gpuTemplatePutElemNodesIfEvPT_S1_iiiiii_param_7
)
{
	.reg .pred 	%p<3>;
	.reg .b32 	%r<26>;
	.reg .b32 	%f<2>;
	.reg .b64 	%rd<9>;

	ld.param.u64 	%rd3, [_Z23gpuTemplatePutElemNodesIfEvPT_S1_iiiiii_param_0];
	ld.param.u64 	%rd4, [_Z23gpuTemplatePutElemNodesIfEvPT_S1_iiiiii_param_1];
	ld.param.u32 	%r6, [_Z23gpuTemplatePutElemNodesIfEvPT_S1_iiiiii_param_2];
	ld.param.u32 	%r7, [_Z23gpuTemplatePutElemNodesIfEvPT_S1_iiiiii_param_3];
	ld.param.u32 	%r8, [_Z23gpuTemplatePutElemNodesIfEvPT_S1_iiiiii_param_4];
	ld.param.u32 	%r9, [_Z23gpuTemplatePutElemNodesIfEvPT_S1_iiiiii_param_5];
	ld.param.u32 	%r10, [_Z23gpuTemplatePutElemNodesIfEvPT_S1_iiiiii_param_6];
	ld.param.u32 	%r11, [_Z23gpuTemplatePutElemNodesIfEvPT_S1_iiiiii_param_7];
	mov.u32 	%r12, %tid.x;
	mov.u32 	%r13, %ctaid.x;
	mov.u32 	%r1, %ntid.x;
	mad.lo.s32 	%r25, %r13, %r1, %r12;
	setp.ge.s32 	%p1, %r25, %r6;
	@%p1 bra 	$L__BB3_3;
	mov.u32 	%r14, %nctaid.x;
	mul.lo.s32 	%r3, %r1, %r14;
	cvta.to.global.u64 	%rd1, %rd4;
	cvta.to.global.u64 	%rd2, %rd3;
$L__BB3_2:
	div.s32 	%r15, %r25, %r7;
	mul.lo.s32 	%r16, %r15, %r7;
	sub.s32 	%r17, %r25, %r16;
	div.s32 	%r18, %r17, %r8;
	mul.lo.s32 	%r19, %r18, %r8;
	sub.s32 	%r20, %r17, %r19;
	add.s32 	%r21, %r18, %r9;
	add.s32 	%r22, %r15, %r10;
	mad.lo.s32 	%r23, %r21, %r11, %r22;
	mad.lo.s32 	%r24, %r23, %r8, %r20;
	mul.wide.s32 	%rd5, %r25, 4;
	add.s64 	%rd6, %rd1, %rd5;
	ld.global.f32 	%f1, [%rd6];
	mul.wide.s32 	%rd7, %r24, 4;
	add.s64 	%rd8, %rd2, %rd7;
	st.global.f32 	[%rd8], %f1;
	add.s32 	%r25, %r25, %r3;
	setp.lt.s32 	%p2, %r25, %r6;
	@%p2 bra 	$L__BB3_2;
$L__BB3_3:
	ret;

}
	// .globl	_Z24gpuTemplateGetFaceNodes0IdEvPT_S1_Piiiiiii
.visible .entry _Z24gpuTemplateGetFaceNodes0IdEvPT_S1_Piiiiiii(
	.param .u64 .ptr .align 1 _Z24gpuTemplateGetFaceNodes0IdEvPT_S1_Piiiiiii_param_0,
	.param .u64 .ptr .align 1 _Z24gpuTemplateGetFaceNodes0IdEvPT_S1_Piiiiiii_param_1,
	.param .u64 .ptr .align 1 _Z24gpuTemplateGetFaceNodes0IdEvPT_S1_Piiiiiii_param_2,
	.param .u32 _Z24gpuTemplateGetFaceNodes0IdEvPT_S1_Piiiiiii_param_3,
	.param .u32 _Z24gpuTemplateGetFaceNodes0IdEvPT_S1_Piiiiiii_param_4,
	.param .u32 _Z24gpuTemplateGetFaceNodes0IdEvPT_S1_Piiiiiii_param_5,
	.param .u32 _Z24gpuTemplateGetFaceNodes0IdEvPT_S1_Piiiiiii_param_6,
	.param .u32 _Z24gpuTemplateGetFaceNodes0IdEvPT_S1_Piiiiiii_param_7,
	.param .u32 _Z24gpuTemplateGetFaceNodes0IdEvPT_S1_Piiiiiii_param_8
)
{
	.reg .pred 	%p<3>;
	.reg .b32 	%r<35>;
	.reg .b64 	%rd<15>;
	.reg .b64 	%fd<5>;

	ld.param.u64 	%rd4, [_Z24gpuTemplateGetFaceNodes0IdEvPT_S1_Piiiiiii_param_0];
	ld.param.u64 	%rd5, [_Z24gpuTemplateGetFaceNodes0IdEvPT_S1_Piiiiiii_param_1];
	ld.param.u64 	%rd6, [_Z24gpuTemplateGetFaceNodes0IdEvPT_S1_Piiiiiii_param_2];
	ld.param.u32 	%r7, [_Z24gpuTemplateGetFaceNodes0IdEvPT_S1_Piiiiiii_param_3];
	ld.param.u32 	%r8, [_Z24gpuTemplateGetFaceNodes0IdEvPT_S1_Piiiiiii_param_4];
	ld.param.u32 	%r9, [_Z24gpuTemplateGetFaceNodes0IdEvPT_S1_Piiiiiii_param_5];
	ld.param.u32 	%r10, [_Z24gpuTemplateGetFaceNodes0IdEvPT_S1_Piiiiiii_param_6];
	ld.param.u32 	%r11, [_Z24gpuTemplateGetFaceNodes0IdEvPT_S1_Piiiiiii_param_7];
	ld.param.u32 	%r12, [_Z24gpuTemplateGetFaceNodes0IdEvPT_S1_Piiiiiii_param_8];
	mov.u32 	%r13, %tid.x;
	mov.u32 	%r14, %ctaid.x;
	mov.u32 	%r1, %ntid.x;
	mad.lo.s32 	%r34, %r14, %r1, %r13;
	setp.ge.s32 	%p1, %r34, %r7;
	@%p1 bra 	$L__BB4_3;
	cvta.to.global.u64 	%rd1, %rd5;
	mul.lo.s32 	%r3, %r12, %r9;
	mov.u32 	%r15, %nctaid.x;
	mul.lo.s32 	%r4, %r1, %r15;
	cvta.to.global.u64 	%rd2, %rd6;
	cvta.to.global.u64 	%rd3, %rd4;
$L__BB4_2:
	div.s32 	%r16, %r34, %r8;
	mul.lo.s32 	%r17, %r16, %r8;
	sub.s32 	%r18, %r34, %r17;
	add.s32 	%r19, %r18, %r3;
	shl.b32 	%r20, %r19, 1;
	mul.wide.s32 	%rd7, %r20, 4;
	add.s64 	%rd8, %rd2, %rd7;
	ld.global.u32 	%r21, [%rd8];
	ld.global.u32 	%r23, [%rd8+4];
	rem.s32 	%r25, %r21, %r10;
	rem.s32 	%r26, %r23, %r10;
	mul.lo.s32 	%r27, %r16, %r10;
	add.s32 	%r28, %r25, %r27;
	sub.s32 	%r29, %r21, %r25;
	mad.lo.s32 	%r30, %r29, %r11, %r28;
	add.s32 	%r31, %r26, %r27;
	sub.s32 	%r32, %r23, %r26;
	mad.lo.s32 	%r33, %r32, %r11, %r31;
	mul.wide.s32 	%rd9, %r30, 8;
	add.s64 	%rd10, %rd1, %rd9;
	ld.global.f64 	%fd1, [%rd10];
	mul.wide.s32 	%rd11, %r33, 8;
	add.s64 	%rd12, %rd1, %rd11;
	ld.global.f64 	%fd2, [%rd12];
	add.f64 	%fd3, %fd1, %fd2;
	mul.f64 	%fd4, %fd3, 0d3FE0000000000000;
	mul.wide.s32 	%rd13, %r34, 8;
	add.s64 	%rd14, %rd3, %rd13;
	st.global.f64 	[%rd14], %fd4;
	add.s32 	%r34, %r34, %r4;
	setp.lt.s32 	%p2, %r34, %r7;
	@%p2 bra 	$L__BB4_2;
$L__BB4_3:
	ret;

}
	// .globl	_Z24gpuTemplateGetFaceNodes0IfEvPT_S1_Piiiiiii
.visible .entry _Z24gpuTemplateGetFaceNodes0IfEvPT_S1_Piiiiiii(
	.param .u64 .ptr .align 1 _Z24gpuTemplateGetFaceNodes0IfEvPT_S1_Piiiiiii_param_0,
	.param .u64 .ptr .align 1 _Z24gpuTemplateGetFaceNodes0IfEvPT_S1_Piiiiiii_param_1,
	.param .u64 .ptr .align 1 _Z24gpuTemplateGetFaceNodes0IfEvPT_S1_Piiiiiii_param_2,
	.param .u32 _Z24gpuTemplateGetFaceNodes0IfEvPT_S1_Piiiiiii_param_3,
	.param .u32 _Z24gpuTemplateGetFaceNodes0IfEvPT_S1_Piiiiiii_param_4,
	.param .u32 _Z24gpuTemplateGetFaceNodes0IfEvPT_S1_Piiiiiii_param_5,
	.param .u32 _Z24gpuTemplateGetFaceNodes0IfEvPT_S1_Piiiiiii_param_6,
	.param .u32 _Z24gpuTemplateGetFaceNodes0IfEvPT_S1_Piiiiiii_param_7,
	.param .u32 _Z24gpuTemplateGetFaceNodes0IfEvPT_S1_Piiiiiii_param_8
)
{
	.reg .pred 	%p<3>;
	.reg .b32 	%r<35>;
	.reg .b32 	%f<5>;
	.reg .b64 	%rd<15>;

	ld.param.u64 	%rd4, [_Z24gpuTemplateGetFaceNodes0IfEvPT_S1_Piiiiiii_param_0];
	ld.param.u64 	%rd5, [_Z24gpuTemplateGetFaceNodes0IfEvPT_S1_Piiiiiii_param_1];
	ld.param.u64 	%rd6, [_Z24gpuTemplateGetFaceNodes0IfEvPT_S1_Piiiiiii_param_2];
	ld.param.u32 	%r7, [_Z24gpuTemplateGetFaceNodes0IfEvPT_S1_Piiiiiii_param_3];
	ld.param.u32 	%r8, [_Z24gpuTemplateGetFaceNodes0IfEvPT_S1_Piiiiiii_param_4];
	ld.param.u32 	%r9, [_Z24gpuTemplateGetFaceNodes0IfEvPT_S1_Piiiiiii_param_5];
	ld.param.u32 	%r10, [_Z24gpuTemplateGetFaceNodes0IfEvPT_S1_Piiiiiii_param_6];
	ld.param.u32 	%r11, [_Z24gpuTemplateGetFaceNodes0IfEvPT_S1_Piiiiiii_param_7];
	ld.param.u32 	%r12, [_Z24gpuTemplateGetFaceNodes0IfEvPT_S1_Piiiiiii_param_8];
	mov.u32 	%r13, %tid.x;
	mov.u32 	%r14, %ctaid.x;
	mov.u32 	%r1, %ntid.x;
	mad.lo.s32 	%r34, %r14, %r1, %r13;
	setp.ge.s32 	%p1, %r34, %r7;
	@%p1 bra 	$L__BB5_3;
	cvta.to.global.u64 	%rd1, %rd5;
	mul.lo.s32 	%r3, %r12, %r9;
	mov.u32 	%r15, %nctaid.x;
	mul.lo.s32 	%r4, %r1, %r15;
	cvta.to.global.u64 	%rd2, %rd6;
	cvta.to.global.u64 	%rd3, %rd4;
$L__BB5_2:
	div.s32 	%r16, %r34, %r8;
	mul.lo.s32 	%r17, %r16, %r8;
	sub.s32 	%r18, %r34, %r17;
	add.s32 	%r19, %r18, %r3;
	shl.b32 	%r20, %r19, 1;
	mul.wide.s32 	%rd7, %r20, 4;
	add.s64 	%rd8, %rd2, %rd7;
	ld.global.u32 	%r21, [%rd8];
	ld.global.u32 	%r23, [%rd8+4];
	rem.s32 	%r25, %r21, %r10;
	rem.s32 	%r26, %r23, %r10;
	mul.lo.s32 	%r27, %r16, %r10;
	add.s32 	%r28, %r25, %r27;
	sub.s32 	%r29, %r21, %r25;
	mad.lo.s32 	%r30, %r29, %r11, %r28;
	add.s32 	%r31, %r26, %r27;
	sub.s32 	%r32, %r23, %r26;
	mad.lo.s32 	%r33, %r32, %r11, %r31;
	mul.wide.s32 	%rd9, %r30, 4;
	add.s64 	%rd10, %rd1, %rd9;
	ld.global.f32 	%f1, [%rd10];
	mul.wide.s32 	%rd11, %r33, 4;
	add.s64 	%rd12, %rd1, %rd11;
	ld.global.f32 	%f2, [%rd12];
	add.f32 	%f3, %f1, %f2;
	mul.f32 	%f4, %f3, 0f3F000000;
	mul.wide.s32 	%rd13, %r34, 4;
	add.s64 	%rd14, %rd3, %rd13;
	st.global.f32 	[%rd14], %f4;
	add.s32 	%r34, %r34, %r4;
	setp.lt.s32 	%p2, %r34, %r7;
	@%p2 bra 	$L__BB5_2;
$L__BB5_3:
	ret;

}
	// .globl	_Z24gpuTemplateGetFaceNodes1IdEvPT_S1_Piiiiiii
.visible .entry _Z24gpuTemplateGetFaceNodes1IdEvPT_S1_Piiiiiii(
	.param .u64 .ptr .align 1 _Z24gpuTemplateGetFaceNodes1IdEvPT_S1_Piiiiiii_param_0,
	.param .u64 .ptr .align 1 _Z24gpuTemplateGetFaceNodes1IdEvPT_S1_Piiiiiii_param_1,
	.param .u64 .ptr .align 1 _Z24gpuTemplateGetFaceNodes1IdEvPT_S1_Piiiiiii_param_2,
	.param .u32 _Z24gpuTemplateGetFaceNodes1IdEvPT_S1_Piiiiiii_param_3,
	.param .u32 _Z24gpuTemplateGetFaceNodes1IdEvPT_S1_Piiiiiii_param_4,
	.param .u32 _Z24gpuTemplateGetFaceNodes1IdEvPT_S1_Piiiiiii_param_5,
	.param .u32 _Z24gpuTemplateGetFaceNodes1IdEvPT_S1_Piiiiiii_param_6,
	.param .u32 _Z24gpuTemplateGetFaceNodes1IdEvPT_S1_Piiiiiii_param_7,
	.param .u32 _Z24gpuTemplateGetFaceNodes1IdEvPT_S1_Piiiiiii_param_8
)
{
	.reg .pred 	%p<3>;
	.reg .b32 	%r<28>;
	.reg .b64 	%rd<13>;
	.reg .b64 	%fd<2>;

	ld.param.u64 	%rd4, [_Z24gpuTemplateGetFaceNodes1IdEvPT_S1_Piiiiiii_param_0];
	ld.param.u64 	%rd5, [_Z24gpuTemplateGetFaceNodes1IdEvPT_S1_Piiiiiii_param_1];
	ld.param.u64 	%rd6, [_Z24gpuTemplateGetFaceNodes1IdEvPT_S1_Piiiiiii_param_2];
	ld.param.u32 	%r7, [_Z24gpuTemplateGetFaceNodes1IdEvPT_S1_Piiiiiii_param_3];
	ld.param.u32 	%r8, [_Z24gpuTemplateGetFaceNodes1IdEvPT_S1_Piiiiiii_param_4];
	ld.param.u32 	%r9, [_Z24gpuTemplateGetFaceNodes1IdEvPT_S1_Piiiiiii_param_5];
	ld.param.u32 	%r10, [_Z24gpuTemplateGetFaceNodes1IdEvPT_S1_Piiiiiii_param_6];
	ld.param.u32 	%r11, [_Z24gpuTemplateGetFaceNodes1IdEvPT_S1_Piiiiiii_param_7];
	ld.param.u32 	%r12, [_Z24gpuTemplateGetFaceNodes1IdEvPT_S1_Piiiiiii_param_8];
	mov.u32 	%r13, %tid.x;
	mov.u32 	%r14, %ctaid.x;
	mov.u32 	%r1, %ntid.x;
	mad.lo.s32 	%r27, %r14, %r1, %r13;
	setp.ge.s32 	%p1, %r27, %r7;
	@%p1 bra 	$L__BB6_3;
	mul.lo.s32 	%r3, %r12, %r9;
	mov.u32 	%r15, %nctaid.x;
	mul.lo.s32 	%r4, %r1, %r15;
	cvta.to.global.u64 	%rd1, %rd6;
	cvta.to.global.u64 	%rd2, %rd5;
	cvta.to.global.u64 	%rd3, %rd4;
$L__BB6_2:
	div.s32 	%r16, %r27, %r8;
	mul.lo.s32 	%r17, %r16, %r8;
	sub.s32 	%r18, %r27, %r17;
	add.s32 	%r19, %r18, %r3;
	shl.b32 	%r20, %r19, 1;
	mul.wide.s32 	%rd7, %r20, 4;
	add.s64 	%rd8, %rd1, %rd7;
	ld.global.u32 	%r21, [%rd8];
	rem.s32 	%r23, %r21, %r10;
	mad.lo.s32 	%r24, %r16, %r10, %r23;
	sub.s32 	%r25, %r21, %r23;
	mad.lo.s32 	%r26, %r25, %r11, %r24;
	mul.wide.s32 	%rd9, %r26, 8;
	add.s64 	%rd10, %rd2, %rd9;
	ld.global.f64 	%fd1, [%rd10];
	mul.wide.s32 	%rd11, %r27, 8;
	add.s64 	%rd12, %rd3, %rd11;
	st.global.f64 	[%rd12], %fd1;
	add.s32 	%r27, %r27, %r4;
	setp.lt.s32 	%p2, %r27, %r7;
	@%p2 bra 	$L__BB6_2;
$L__BB6_3:
	ret;

}
	// .globl	_Z24gpuTemplateGetFaceNodes1IfEvPT_S1_Piiiiiii
.visible .entry _Z24gpuTemplateGetFaceNodes1IfEvPT_S1_Piiiiiii(
	.param .u64 .ptr .align 1 _Z24gpuTemplateGetFaceNodes1IfEvPT_S1_Piiiiiii_param_0,
	.param .u64 .ptr .align 1 _Z24gpuTemplateGetFaceNodes1IfEvPT_S1_Piiiiiii_param_1,
	.param .u64 .ptr .align 1 _Z24gpuTemplateGetFaceNodes1IfEvPT_S1_Piiiiiii_param_2,
	.param .u32 _Z24gpuTemplateGetFaceNodes1IfEvPT_S1_Piiiiiii_param_3,
	.param .u32 _Z24gpuTemplateGetFaceNodes1IfEvPT_S1_Piiiiiii_param_4,
	.param .u32 _Z24gpuTemplateGetFaceNodes1IfEvPT_S1_Piiiiiii_param_5,
	.param .u32 _Z24gpuTemplateGetFaceNodes1IfEvPT_S1_Piiiiiii_param_6,
	.param .u32 _Z24gpuTemplateGetFaceNodes1IfEvPT_S1_Piiiiiii_param_7,
	.param .u32 _Z24gpuTemplateGetFaceNodes1IfEvPT_S1_Piiiiiii_param_8
)
{
	.reg .pred 	%p<3>;
	.reg .b32 	%r<28>;
	.reg .b32 	%f<2>;
	.reg .b64 	%rd<13>;

	ld.param.u64 	%rd4, [_Z24gpuTemplateGetFaceNodes1IfEvPT_S1_Piiiiiii_param_0];
	ld.param.u64 	%rd5, [_Z24gpuTemplateGetFaceNodes1IfEvPT_S1_Piiiiiii_param_1];
	ld.param.u64 	%rd6, [_Z24gpuTemplateGetFaceNodes1IfEvPT_S1_Piiiiiii_param_2];
	ld.param.u32 	%r7, [_Z24gpuTemplateGetFaceNodes1IfEvPT_S1_Piiiiiii_param_3];
	ld.param.u32 	%r8, [_Z24gpuTemplateGetFaceNodes1IfEvPT_S1_Piiiiiii_param_4];
	ld.param.u32 	%r9, [_Z24gpuTemplateGetFaceNodes1IfEvPT_S1_Piiiiiii_param_5];
	ld.param.u32 	%r10, [_Z24gpuTemplateGetFaceNodes1IfEvPT_S1_Piiiiiii_param_6];
	ld.param.u32 	%r11, [_Z24gpuTemplateGetFaceNodes1IfEvPT_S1_Piiiiiii_param_7];
	ld.param.u32 	%r12, [_Z24gpuTemplateGetFaceNodes1IfEvPT_S1_Piiiiiii_param_8];
	mov.u32 	%r13, %tid.x;
	mov.u32 	%r14, %ctaid.x;
	mov.u32 	%r1, %ntid.x;
	mad.lo.s32 	%r27, %r14, %r1, %r13;
	setp.ge.s32 	%p1, %r27, %r7;
	@%p1 bra 	$L__BB7_3;
	mul.lo.s32 	%r3, %r12, %r9;
	mov.u32 	%r15, %nctaid.x;
	mul.lo.s32 	%r4, %r1, %r15;
	cvta.to.global.u64 	%rd1, %rd6;
	cvta.to.global.u64 	%rd2, %rd5;
	cvta.to.global.u64 	%rd3, %rd4;
$L__BB7_2:
	div.s32 	%r16, %r27, %r8;
	mul.lo.s32 	%r17, %r16, %r8;
	sub.s32 	%r18, %r27, %r17;
	add.s32 	%r19, %r18, %r3;
	shl.b32 	%r20, %r19, 1;
	mul.wide.s32 	%rd7, %r20, 4;
	add.s64 	%rd8, %rd1, %rd7;
	ld.global.u32 	%r21, [%rd8];
	rem.s32 	%r23, %r21, %r10;
	mad.lo.s32 	%r24, %r16, %r10, %r23;
	sub.s32 	%r25, %r21, %r23;
	mad.lo.s32 	%r26, %r25, %r11, %r24;
	mul.wide.s32 	%rd9, %r26, 4;
	add.s64 	%rd10, %rd2, %rd9;
	ld.global.f32 	%f1, [%rd10];
	mul.wide.s32 	%rd11, %r27, 4;
	add.s64 	%rd12, %rd3, %rd11;
	st.global.f32 	[%rd12], %f1;
	add.s32 	%r27, %r27, %r4;
	setp.lt.s32 	%p2, %r27, %r7;
	@%p2 bra 	$L__BB7_2;
$L__BB7_3:
	ret;

}
	// .globl	_Z24gpuTemplateGetFaceNodes2IdEvPT_S1_Piiiiiii
.visible .entry _Z24gpuTemplateGetFaceNodes2IdEvPT_S1_Piiiiiii(
	.param .u64 .ptr .align 1 _Z24gpuTemplateGetFaceNodes2IdEvPT_S1_Piiiiiii_param_0,
	.param .u64 .ptr .align 1 _Z24gpuTemplateGetFaceNodes2IdEvPT_S1_Piiiiiii_param_1,
	.param .u64 .ptr .align 1 _Z24gpuTemplateGetFaceNodes2IdEvPT_S1_Piiiiiii_param_2,
	.param .u32 _Z24gpuTemplateGetFaceNodes2IdEvPT_S1_Piiiiiii_param_3,
	.param .u32 _Z24gpuTemplateGetFaceNodes2IdEvPT_S1_Piiiiiii_param_4,
	.param .u32 _Z24gpuTemplateGetFaceNodes2IdEvPT_S1_Piiiiiii_param_5,
	.param .u32 _Z24gpuTemplateGetFaceNodes2IdEvPT_S1_Piiiiiii_param_6,
	.param .u32 _Z24gpuTemplateGetFaceNodes2IdEvPT_S1_Piiiiiii_param_7,
	.param .u32 _Z24gpuTemplateGetFaceNodes2IdEvPT_S1_Piiiiiii_param_8
)
{
	.reg .pred 	%p<3>;
	.reg .b32 	%r<28>;
	.reg .b64 	%rd<13>;
	.reg .b64 	%fd<2>;

	ld.param.u64 	%rd4, [_Z24gpuTemplateGetFaceNodes2IdEvPT_S1_Piiiiiii_param_0];
	ld.param.u64 	%rd5, [_Z24gpuTemplateGetFaceNodes2IdEvPT_S1_Piiiiiii_param_1];
	ld.param.u64 	%rd6, [_Z24gpuTemplateGetFaceNodes2IdEvPT_S1_Piiiiiii_param_2];
	ld.param.u32 	%r7, [_Z24gpuTemplateGetFaceNodes2IdEvPT_S1_Piiiiiii_param_3];
	ld.param.u32 	%r8, [_Z24gpuTemplateGetFaceNodes2IdEvPT_S1_Piiiiiii_param_4];
	ld.param.u32 	%r9, [_Z24gpuTemplateGetFaceNodes2IdEvPT_S1_Piiiiiii_param_5];
	ld.param.u32 	%r10, [_Z24gpuTemplateGetFaceNodes2IdEvPT_S1_Piiiiiii_param_6];
	ld.param.u32 	%r11, [_Z24gpuTemplateGetFaceNodes2IdEvPT_S1_Piiiiiii_param_7];
	ld.param.u32 	%r12, [_Z24gpuTemplateGetFaceNodes2IdEvPT_S1_Piiiiiii_param_8];
	mov.u32 	%r13, %tid.x;
	mov.u32 	%r14, %ctaid.x;
	mov.u32 	%r1, %ntid.x;
	mad.lo.s32 	%r27, %r14, %r1, %r13;
	setp.ge.s32 	%p1, %r27, %r7;
	@%p1 bra 	$L__BB8_3;
	mul.lo.s32 	%r3, %r12, %r9;
	mov.u32 	%r15, %nctaid.x;
	mul.lo.s32 	%r4, %r1, %r15;
	cvta.to.global.u64 	%rd1, %rd6;
	cvta.to.global.u64 	%rd2, %rd5;
	cvta.to.global.u64 	%rd3, %rd4;
$L__BB8_2:
	div.s32 	%r16, %r27, %r8;
	mul.lo.s32 	%r17, %r16, %r8;
	sub.s32 	%r18, %r27, %r17;
	add.s32 	%r19, %r18, %r3;
	shl.b32 	%r20, %r19, 1;
	mul.wide.s32 	%rd7, %r20, 4;
	add.s64 	%rd8, %rd1, %rd7;
	ld.global.u32 	%r21, [%rd8+4];
	rem.s32 	%r23, %r21, %r10;
	mad.lo.s32 	%r24, %r16, %r10, %r23;
	sub.s32 	%r25, %r21, %r23;
	mad.lo.s32 	%r26, %r25, %r11, %r24;
	mul.wide.s32 	%rd9, %r26, 8;
	add.s64 	%rd10, %rd2, %rd9;
	ld.global.f64 	%fd1, [%rd10];
	mul.wide.s32 	%rd11, %r27, 8;
	add.s64 	%rd12, %rd3, %rd11;
	st.global.f64 	[%rd12], %fd1;
	add.s32 	%r27, %r27, %r4;
	setp.lt.s32 	%p2, %r27, %r7;
	@%p2 bra 	$L__BB8_2;
$L__BB8_3:
	ret;

}
	// .globl	_Z24gpuTemplateGetFaceNodes2IfEvPT_S1_Piiiiiii
.visible .entry _Z24gpuTemplateGetFaceNodes2IfEvPT_S1_Piiiiiii(
	.param .u64 .ptr .align 1 _Z24gpuTemplateGetFaceNodes2IfEvPT_S1_Piiiiiii_param_0,
	.param .u64 .ptr .align 1 _Z24gpuTemplateGetFaceNodes2IfEvPT_S1_Piiiiiii_param_1,
	.param .u64 .ptr .align 1 _Z24gpuTemplateGetFaceNodes2IfEvPT_S1_Piiiiiii_param_2,
	.param .u32 _Z24gpuTemplateGetFaceNodes2IfEvPT_S1_Piiiiiii_param_3,
	.param .u32 _Z24gpuTemplateGetFaceNodes2IfEvPT_S1_Piiiiiii_param_4,
	.param .u32 _Z24gpuTemplateGetFaceNodes2IfEvPT_S1_Piiiiiii_param_5,
	.param .u32 _Z24gpuTemplateGetFaceNodes2IfEvPT_S1_Piiiiiii_param_6,
	.param .u32 _Z24gpuTemplateGetFaceNodes2IfEvPT_S1_Piiiiiii_param_7,
	.param .u32 _Z24gpuTemplateGetFaceNodes2IfEvPT_S1_Piiiiiii_param_8
)
{
	.reg .pred 	%p<3>;
	.reg .b32 	%r<28>;
	.reg .b32 	%f<2>;
	.reg .b64 	%rd<13>;

	ld.param.u64 	%rd4, [_Z24gpuTemplateGetFaceNodes2IfEvPT_S1_Piiiiiii_param_0];
	ld.param.u64 	%rd5, [_Z24gpuTemplateGetFaceNodes2IfEvPT_S1_Piiiiiii_param_1];
	ld.param.u64 	%rd6, [_Z24gpuTemplateGetFaceNodes2IfEvPT_S1_Piiiiiii_param_2];
	ld.param.u32 	%r7, [_Z24gpuTemplateGetFaceNodes2IfEvPT_S1_Piiiiiii_param_3];
	ld.param.u32 	%r8, [_Z24gpuTemplateGetFaceNodes2IfEvPT_S1_Piiiiiii_param_4];
	ld.param.u32 	%r9, [_Z24gpuTemplateGetFaceNodes2IfEvPT_S1_Piiiiiii_param_5];
	ld.param.u32 	%r10, [_Z24gpuTemplateGetFaceNodes2IfEvPT_S1_Piiiiiii_param_6];
	ld.param.u32 	%r11, [_Z24gpuTemplateGetFaceNodes2IfEvPT_S1_Piiiiiii_param_7];
	ld.param.u32 	%r12, [_Z24gpuTemplateGetFaceNodes2IfEvPT_S1_Piiiiiii_param_8];
	mov.u32 	%r13, %tid.x;
	mov.u32 	%r14, %ctaid.x;
	mov.u32 	%r1, %ntid.x;
	mad.lo.s32 	%r27, %r14, %r1, %r13;
	setp.ge.s32 	%p1, %r27, %r7;
	@%p1 bra 	$L__BB9_3;
	mul.lo.s32 	%r3, %r12, %r9;
	mov.u32 	%r15, %nctaid.x;
	mul.lo.s32 	%r4, %r1, %r15;
	cvta.to.global.u64 	%rd1, %rd6;
	cvta.to.global.u64 	%rd2, %rd5;
	cvta.to.global.u64 	%rd3, %rd4;
$L__BB9_2:
	div.s32 	%r16, %r27, %r8;
	mul.lo.s32 	%r17, %r16, %r8;
	sub.s32 	%r18, %r27, %r17;
	add.s32 	%r19, %r18, %r3;
	shl.b32 	%r20, %r19, 1;
	mul.wide.s32 	%rd7, %r20, 4;
	add.s64 	%rd8, %rd1, %rd7;
	ld.global.u32 	%r21, [%rd8+4];
	rem.s32 	%r23, %r21, %r10;
	mad.lo.s32 	%r24, %r16, %r10, %r23;
	sub.s32 	%r25, %r21, %r23;
	mad.lo.s32 	%r26, %r25, %r11, %r24;
	mul.wide.s32 	%rd9, %r26, 4;
	add.s64 	%rd10, %rd2, %rd9;
	ld.global.f32 	%f1, [%rd10];
	mul.wide.s32 	%rd11, %r27, 4;
	add.s64 	%rd12, %rd3, %rd11;
	st.global.f32 	[%rd12], %f1;
	add.s32 	%r27, %r27, %r4;
	setp.lt.s32 	%p2, %r27, %r7;
	@%p2 bra 	$L__BB9_2;
$L__BB9_3:
	ret;

}
	// .globl	_Z24gpuTemplatePutFaceNodes0IdEvPT_S1_Piiiiiii
.visible .entry _Z24gpuTemplatePutFaceNodes0IdEvPT_S1_Piiiiiii(
	.param .u64 .ptr .align 1 _Z24gpuTemplatePutFaceNodes0IdEvPT_S1_Piiiiiii_param_0,
	.param .u64 .ptr .align 1 _Z24gpuTemplatePutFaceNodes0IdEvPT_S1_Piiiiiii_param_1,
	.param .u64 .ptr .align 1 _Z24gpuTemplatePutFaceNodes0IdEvPT_S1_Piiiiiii_param_2,
	.param .u32 _Z24gpuTemplatePutFaceNodes0IdEvPT_S1_Piiiiiii_param_3,
	.param .u32 _Z24gpuTemplatePutFaceNodes0IdEvPT_S1_Piiiiiii_param_4,
	.param .u32 _Z24gpuTemplatePutFaceNodes0IdEvPT_S1_Piiiiiii_param_5,
	.param .u32 _Z24gpuTemplatePutFaceNodes0IdEvPT_S1_Piiiiiii_param_6,
	.param .u32 _Z24gpuTemplatePutFaceNodes0IdEvPT_S1_Piiiiiii_param_7,
	.param .u32 _Z24gpuTemplatePutFaceNodes0IdEvPT_S1_Piiiiiii_param_8
)
{
	.reg .pred 	%p<3>;
	.reg .b32 	%r<35>;
	.reg .b64 	%rd<15>;
	.reg .b64 	%fd<7>;

	ld.param.u64 	%rd4, [_Z24gpuTemplatePutFaceNodes0IdEvPT_S1_Piiiiiii_param_0];
	ld.param.u64 	%rd5, [_Z24gpuTemplatePutFaceNodes0IdEvPT_S1_Piiiiiii_param_1];
	ld.param.u64 	%rd6, [_Z24gpuTemplatePutFaceNodes0IdEvPT_S1_Piiiiiii_param_2];
	ld.param.u32 	%r7, [_Z24gpuTemplatePutFaceNodes0IdEvPT_S1_Piiiiiii_param_3];
	ld.param.u32 	%r8, [_Z24gpuTemplatePutFaceNodes0IdEvPT_S1_Piiiiiii_param_4];
	ld.param.u32 	%r9, [_Z24gpuTemplatePutFaceNodes0IdEvPT_S1_Piiiiiii_param_5];
	ld.param.u32 	%r10, [_Z24gpuTemplatePutFaceNodes0IdEvPT_S1_Piiiiiii_param_6];
	ld.param.u32 	%r11, [_Z24gpuTemplatePutFaceNodes0IdEvPT_S1_Piiiiiii_param_7];
	ld.param.u32 	%r12, [_Z24gpuTemplatePutFaceNodes0IdEvPT_S1_Piiiiiii_param_8];
	mov.u32 	%r13, %tid.x;
	mov.u32 	%r14, %ctaid.x;
	mov.u32 	%r1, %ntid.x;
	mad.lo.s32 	%r34, %r14, %r1, %r13;
	setp.ge.s32 	%p1, %r34, %r7;
	@%p1 bra 	$L__BB10_3;
	cvta.to.global.u64 	%rd1, %rd4;
	mul.lo.s32 	%r3, %r12, %r9;
	mov.u32 	%r15, %nctaid.x;
	mul.lo.s32 	%r4, %r1, %r15;
	cvta.to.global.u64 	%rd2, %rd6;
	cvta.to.global.u64 	%rd3, %rd5;
$L__BB10_2:
	div.s32 	%r16, %r34, %r8;
	mul.lo.s32 	%r17, %r16, %r8;
	sub.s32 	%r18, %r34, %r17;
	add.s32 	%r19, %r18, %r3;
	shl.b32 	%r20, %r19, 1;
	mul.wide.s32 	%rd7, %r20, 4;
	add.s64 	%rd8, %rd2, %rd7;
	ld.global.u32 	%r21, [%rd8];
	ld.global.u32 	%r23, [%rd8+4];
	rem.s32 	%r25, %r21, %r10;
	rem.s32 	%r26, %r23, %r10;
	mul.lo.s32 	%r27, %r16, %r10;
	add.s32 	%r28, %r25, %r27;
	sub.s32 	%r29, %r21, %r25;
	mad.lo.s32 	%r30, %r29, %r11, %r28;
	add.s32 	%r31, %r26, %r27;
	sub.s32 	%r32, %r23, %r26;
	mad.lo.s32 	%r33, %r32, %r11, %r31;
	mul.wide.s32 	%rd9, %r30, 8;
	add.s64 	%rd10, %rd1, %rd9;
	ld.global.f64 	%fd1, [%rd10];
	mul.wide.s32 	%rd11, %r34, 8;
	add.s64 	%rd12, %rd3, %rd11;
	ld.global.f64 	%fd2, [%rd12];
	sub.f64 	%fd3, %fd1, %fd2;
	st.global.f64 	[%rd10], %fd3;
	mul.wide.s32 	%rd13, %r33, 8;
	add.s64 	%rd14, %rd1, %rd13;
	ld.global.f64 	%fd4, [%rd14];
	ld.global.f64 	%fd5, [%rd12];
	add.f64 	%fd6, %fd4, %fd5;
	st.global.f64 	[%rd14], %fd6;
	add.s32 	%r34, %r34, %r4;
	setp.lt.s32 	%p2, %r34, %r7;
	@%p2 bra 	$L__BB10_2;
$L__BB10_3:
	ret;

}
	// .globl	_Z24gpuTemplatePutFaceNodes0IfEvPT_S1_Piiiiiii
.visible .entry _Z24gpuTemplatePutFaceNodes0IfEvPT_S1_Piiiiiii(
	.param .u64 .ptr .align 1 _Z24gpuTemplatePutFaceNodes0IfEvPT_S1_Piiiiiii_param_0,
	.param .u64 .ptr .align 1 _Z24gpuTemplatePutFaceNodes0IfEvPT_S1_Piiiiiii_param_1,
	.param .u64 .ptr .align 1 _Z24gpuTemplatePutFaceNodes0IfEvPT_S1_Piiiiiii_param_2,
	.param .u32 _Z24gpuTemplatePutFaceNodes0IfEvPT_S1_Piiiiiii_param_3,
	.param .u32 _Z24gpuTemplatePutFaceNodes0IfEvPT_S1_Piiiiiii_param_4,
	.param .u32 _Z24gpuTemplatePutFaceNodes0IfEvPT_S1_Piiiiiii_param_5,
	.param .u32 _Z24gpuTemplatePutFaceNodes0IfEvPT_S1_Piiiiiii_param_6,
	.param .u32 _Z24gpuTemplatePutFaceNodes0IfEvPT_S1_Piiiiiii_param_7,
	.param .u32 _Z24gpuTemplatePutFaceNodes0IfEvPT_S1_Piiiiiii_param_8
)
{
	.reg .pred 	%p<3>;
	.reg .b32 	%r<35>;
	.reg .b32 	%f<7>;
	.reg .b64 	%rd<15>;

	ld.param.u64 	%rd4, [_Z24gpuTemplatePutFaceNodes0IfEvPT_S1_Piiiiiii_param_0];
	ld.param.u64 	%rd5, [_Z24gpuTemplatePutFaceNodes0IfEvPT_S1_Piiiiiii_param_1];
	ld.param.u64 	%rd6, [_Z24gpuTemplatePutFaceNodes0IfEvPT_S1_Piiiiiii_param_2];
	ld.param.u32 	%r7, [_Z24gpuTemplatePutFaceNodes0IfEvPT_S1_Piiiiiii_param_3];
	ld.param.u32 	%r8, [_Z24gpuTemplatePutFaceNodes0IfEvPT_S1_Piiiiiii_param_4];
	ld.param.u32 	%r9, [_Z24gpuTemplatePutFaceNodes0IfEvPT_S1_Piiiiiii_param_5];
	ld.param.u32 	%r10, [_Z24gpuTemplatePutFaceNodes0IfEvPT_S1_Piiiiiii_param_6];
	ld.param.u32 	%r11, [_Z24gpuTemplatePutFaceNodes0IfEvPT_S1_Piiiiiii_param_7];
	ld.param.u32 	%r12, [_Z24gpuTemplatePutFaceNodes0IfEvPT_S1_Piiiiiii_param_8];
	mov.u32 	%r13, %tid.x;
	mov.u32 	%r14, %ctaid.x;
	mov.u32 	%r1, %ntid.x;
	mad.lo.s32 	%r34, %r14, %r1, %r13;
	setp.ge.s32 	%p1, %r34, %r7;
	@%p1 bra 	$L__BB11_3;
	cvta.to.global.u64 	%rd1, %rd4;
	mul.lo.s32 	%r3, %r12, %r9;
	mov.u32 	%r15, %nctaid.x;
	mul.lo.s32 	%r4, %r1, %r15;
	cvta.to.global.u64 	%rd2, %rd6;
	cvta.to.global.u64 	%rd3, %rd5;
$L__BB11_2:
	div.s32 	%r16, %r34, %r8;
	mul.lo.s32 	%r17, %r16, %r8;
	sub.s32 	%r18, %r34, %r17;
	add.s32 	%r19, %r18, %r3;
	shl.b32 	%r20, %r19, 1;
	mul.wide.s32 	%rd7, %r20, 4;
	add.s64 	%rd8, %rd2, %rd7;
	ld.global.u32 	%r21, [%rd8];
	ld.global.u32 	%r23, [%rd8+4];
	rem.s32 	%r25, %r21, %r10;
	rem.s32 	%r26, %r23, %r10;
	mul.lo.s32 	%r27, %r16, %r10;
	add.s32 	%r28, %r25, %r27;
	sub.s32 	%r29, %r21, %r25;
	mad.lo.s32 	%r30, %r29, %r11, %r28;
	add.s32 	%r31, %r26, %r27;
	sub.s32 	%r32, %r23, %r26;
	mad.lo.s32 	%r33, %r32, %r11, %r31;
	mul.wide.s32 	%rd9, %r30, 4;
	add.s64 	%rd10, %rd1, %rd9;
	ld.global.f32 	%f1, [%rd10];
	mul.wide.s32 	%rd11, %r34, 4;
	add.s64 	%rd12, %rd3, %rd11;
	ld.global.f32 	%f2, [%rd12];
	sub.f32 	%f3, %f1, %f2;
	st.global.f32 	[%rd10], %f3;
	mul.wide.s32 	%rd13, %r33, 4;
	add.s64 	%rd14, %rd1, %rd13;
	ld.global.f32 	%f4, [%rd14];
	ld.global.f32 	%f5, [%rd12];
	add.f32 	%f6, %f4, %f5;
	st.global.f32 	[%rd14], %f6;
	add.s32 	%r34, %r34, %r4;
	setp.lt.s32 	%p2, %r34, %r7;
	@%p2 bra 	$L__BB11_2;
$L__BB11_3:
	ret;

}
	// .globl	_Z24gpuTemplatePutFaceNodes1IdEvPT_S1_Piiiiiii
.visible .entry _Z24gpuTemplatePutFaceNodes1IdEvPT_S1_Piiiiiii(
	.param .u64 .ptr .align 1 _Z24gpuTemplatePutFaceNodes1IdEvPT_S1_Piiiiiii_param_0,
	.param .u64 .ptr .align 1 _Z24gpuTemplatePutFaceNodes1IdEvPT_S1_Piiiiiii_param_1,
	.param .u64 .ptr .align 1 _Z24gpuTemplatePutFaceNodes1IdEvPT_S1_Piiiiiii_param_2,
	.param .u32 _Z24gpuTemplatePutFaceNodes1IdEvPT_S1_Piiiiiii_param_3,
	.param .u32 _Z24gpuTemplatePutFaceNodes1IdEvPT_S1_Piiiiiii_param_4,
	.param .u32 _Z24gpuTemplatePutFaceNodes1IdEvPT_S1_Piiiiiii_param_5,
	.param .u32 _Z24gpuTemplatePutFaceNodes1IdEvPT_S1_Piiiiiii_param_6,
	.param .u32 _Z24gpuTemplatePutFaceNodes1IdEvPT_S1_Piiiiiii_param_7,
	.param .u32 _Z24gpuTemplatePutFaceNodes1IdEvPT_S1_Piiiiiii_param_8
)
{
	.reg .pred 	%p<3>;
	.reg .b32 	%r<28>;
	.reg .b64 	%rd<13>;
	.reg .b64 	%fd<4>;

	ld.param.u64 	%rd4, [_Z24gpuTemplatePutFaceNodes1IdEvPT_S1_Piiiiiii_param_0];
	ld.param.u64 	%rd5, [_Z24gpuTemplatePutFaceNodes1IdEvPT_S1_Piiiiiii_param_1];
	ld.param.u64 	%rd6, [_Z24gpuTemplatePutFaceNodes1IdEvPT_S1_Piiiiiii_param_2];
	ld.param.u32 	%r7, [_Z24gpuTemplatePutFaceNodes1IdEvPT_S1_Piiiiiii_param_3];
	ld.param.u32 	%r8, [_Z24gpuTemplatePutFaceNodes1IdEvPT_S1_Piiiiiii_param_4];
	ld.param.u32 	%r9, [_Z24gpuTemplatePutFaceNodes1IdEvPT_S1_Piiiiiii_param_5];
	ld.param.u32 	%r10, [_Z24gpuTemplatePutFaceNodes1IdEvPT_S1_Piiiiiii_param_6];
	ld.param.u32 	%r11, [_Z24gpuTemplatePutFaceNodes1IdEvPT_S1_Piiiiiii_param_7];
	ld.param.u32 	%r12, [_Z24gpuTemplatePutFaceNodes1IdEvPT_S1_Piiiiiii_param_8];
	mov.u32 	%r13, %tid.x;
	mov.u32 	%r14, %ctaid.x;
	mov.u32 	%r1, %ntid.x;
	mad.lo.s32 	%r27, %r14, %r1, %r13;
	setp.ge.s32 	%p1, %r27, %r7;
	@%p1 bra 	$L__BB12_3;
	mul.lo.s32 	%r3, %r12, %r9;
	mov.u32 	%r15, %nctaid.x;
	mul.lo.s32 	%r4, %r1, %r15;
	cvta.to.global.u64 	%rd1, %rd6;
	cvta.to.global.u64 	%rd2, %rd4;
	cvta.to.global.u64 	%rd3, %rd5;
$L__BB12_2:
	div.s32 	%r16, %r27, %r8;
	mul.lo.s32 	%r17, %r16, %r8;
	sub.s32 	%r18, %r27, %r17;
	add.s32 	%r19, %r18, %r3;
	shl.b32 	%r20, %r19, 1;
	mul.wide.s32 	%rd7, %r20, 4;
	add.s64 	%rd8, %rd1, %rd7;
	ld.global.u32 	%r21, [%rd8];
	rem.s32 	%r23, %r21, %r10;
	mad.lo.s32 	%r24, %r16, %r10, %r23;
	sub.s32 	%r25, %r21, %r23;
	mad.lo.s32 	%r26, %r25, %r11, %r24;
	mul.wide.s32 	%rd9, %r26, 8;
	add.s64 	%rd10, %rd2, %rd9;
	ld.global.f64 	%fd1, [%rd10];
	mul.wide.s32 	%rd11, %r27, 8;
	add.s64 	%rd12, %rd3, %rd11;
	ld.global.f64 	%fd2, [%rd12];
	sub.f64 	%fd3, %fd1, %fd2;
	st.global.f64 	[%rd10], %fd3;
	add.s32 	%r27, %r27, %r4;
	setp.lt.s32 	%p2, %r27, %r7;
	@%p2 bra 	$L__BB12_2;
$L__BB12_3:
	ret;

}
	// .globl	_Z24gpuTemplatePutFaceNodes1IfEvPT_S1_Piiiiiii
.visible .entry _Z24gpuTemplatePutFaceNodes1IfEvPT_S1_Piiiiiii(
	.param .u64 .ptr .align 1 _Z24gpuTemplatePutFaceNodes1IfEvPT_S1_Piiiiiii_param_0,
	.param .u64 .ptr .align 1 _Z24gpuTemplatePutFaceNodes1IfEvPT_S1_Piiiiiii_param_1,
	.param .u64 .ptr .align 1 _Z24gpuTemplatePutFaceNodes1IfEvPT_S1_Piiiiiii_param_2,
	.param .u32 _Z24gpuTemplatePutFaceNodes1IfEvPT_S1_Piiiiiii_param_3,
	.param .u32 _Z24gpuTemplatePutFaceNodes1IfEvPT_S1_Piiiiiii_param_4,
	.param .u32 _Z24gpuTemplatePutFaceNodes1IfEvPT_S1_Piiiiiii_param_5,
	.param .u32 _Z24gpuTemplatePutFaceNodes1IfEvPT_S1_Piiiiiii_param_6,
	.param .u32 _Z24gpuTemplatePutFaceNodes1IfEvPT_S1_Piiiiiii_param_7,
	.param .u32 _Z24gpuTemplatePutFaceNodes1IfEvPT_S1_Piiiiiii_param_8
)
{
	.reg .pred 	%p<3>;
	.reg .b32 	%r<28>;
	.reg .b32 	%f<4>;
	.reg .b64 	%rd<13>;

	ld.param.u64 	%rd4, [_Z24gpuTemplatePutFaceNodes1IfEvPT_S1_Piiiiiii_param_0];
	ld.param.u64 	%rd5, [_Z24gpuTemplatePutFaceNodes1IfEvPT_S1_Piiiiiii_param_1];
	ld.param.u64 	%rd6, [_Z24gpuTemplatePutFaceNodes1IfEvPT_S1_Piiiiiii_param_2];
	ld.param.u32 	%r7, [_Z24gpuTemplatePutFaceNodes1IfEvPT_S1_Piiiiiii_param_3];
	ld.param.u32 	%r8, [_Z24gpuTemplatePutFaceNodes1IfEvPT_S1_Piiiiiii_param_4];
	ld.param.u32 	%r9, [_Z24gpuTemplatePutFaceNodes1IfEvPT_S1_Piiiiiii_param_5];
	ld.param.u32 	%r10, [_Z24gpuTemplatePutFaceNodes1IfEvPT_S1_Piiiiiii_param_6];
	ld.param.u32 	%r11, [_Z24gpuTemplatePutFaceNodes1IfEvPT_S1_Piiiiiii_param_7];
	ld.param.u32 	%r12, [_Z24gpuTemplatePutFaceNodes1IfEvPT_S1_Piiiiiii_param_8];
	mov.u32 	%r13, %tid.x;
	mov.u32 	%r14, %ctaid.x;
	mov.u32 	%r1, %ntid.x;
	mad.lo.s32 	%r27, %r14, %r1, %r13;
	setp.ge.s32 	%p1, %r27, %r7;
	@%p1 bra 	$L__BB13_3;
	mul.lo.s32 	%r3, %r12, %r9;
	mov.u32 	%r15, %nctaid.x;
	mul.lo.s32 	%r4, %r1, %r15;
	cvta.to.global.u64 	%rd1, %rd6;
	cvta.to.global.u64 	%rd2, %rd4;
	cvta.to.global.u64 	%rd3, %rd5;
$L__BB13_2:
	div.s32 	%r16, %r27, %r8;
	mul.lo.s32 	%r17, %r16, %r8;
	sub.s32 	%r18, %r27, %r17;
	add.s32 	%r19, %r18, %r3;
	shl.b32 	%r20, %r19, 1;
	mul.wide.s32 	%rd7, %r20, 4;
	add.s64 	%rd8, %rd1, %rd7;
	ld.global.u32 	%r21, [%rd8];
	rem.s32 	%r23, %r21, %r10;
	mad.lo.s32 	%r24, %r16, %r10, %r23;
	sub.s32 	%r25, %r21, %r23;
	mad.lo.s32 	%r26, %r25, %r11, %r24;
	mul.wide.s32 	%rd9, %r26, 4;
	add.s64 	%rd10, %rd2, %rd9;
	ld.global.f32 	%f1, [%rd10];
	mul.wide.s32 	%rd11, %r27, 4;
	add.s64 	%rd12, %rd3, %rd11;
	ld.global.f32 	%f2, [%rd12];
	sub.f32 	%f3, %f1, %f2;
	st.global.f32 	[%rd10], %f3;
	add.s32 	%r27, %r27, %r4;
	setp.lt.s32 	%p2, %r27, %r7;
	@%p2 bra 	$L__BB13_2;
$L__BB13_3:
	ret;

}
	// .globl	_Z25gpuTemplatePutFaceNodesV0IdEvPT_S1_PiS2_S2_S2_S2_S2_iiiiiiiii
.visible .entry _Z25gpuTemplatePutFaceNodesV0IdEvPT_S1_PiS2_S2_S2_S2_S2_iiiiiiiii(
	.param .u64 .ptr .align 1 _Z25gpuTemplatePutFaceNodesV0IdEvPT_S1_PiS2_S2_S2_S2_S2_iiiiiiiii_param_0,
	.param .u64 .ptr .align 1 _Z25gpuTemplatePutFaceNodesV0IdEvPT_S1_PiS2_S2_S2_S2_S2_iiiiiiiii_param_1,
	.param .u64 .ptr .align 1 _Z25gpuTemplatePutFaceNodesV0IdEvPT_S1_PiS2_S2_S2_S2_S2_iiiiiiiii_param_2,
	.param .u64 .ptr .align 1 _Z25gpuTemplatePutFaceNodesV0IdEvPT_S1_PiS2_S2_S2_S2_S2_iiiiiiiii_param_3,
	.param .u64 .ptr .align 1 _Z25gpuTemplatePutFaceNodesV0IdEvPT_S1_PiS2_S2_S2_S2_S2_iiiiiiiii_param_4,
	.param .u64 .ptr .align 1 _Z25gpuTemplatePutFaceNodesV0IdEvPT_S1_PiS2_S2_S2_S2_S2_iiiiiiiii_param_5,
	.param .u64 .ptr .align 1 _Z25gpuTemplatePutFaceNodesV0IdEvPT_S1_PiS2_S2_S2_S2_S2_iiiiiiiii_param_6,
	.param .u64 .ptr .align 1 _Z25gpuTemplatePutFaceNodesV0IdEvPT_S1_PiS2_S2_S2_S2_S2_iiiiiiiii_param_7,
	.param .u32 _Z25gpuTemplatePutFaceNodesV0IdEvPT_S1_PiS2_S2_S2_S2_S2_iiiiiiiii_param_8,
	.param .u32 _Z25gpuTemplatePutFaceNodesV0IdEvPT_S1_PiS2_S2_S2_S2_S2_iiiiiiiii_param_9,
	.param .u32 _Z25gpuTemplatePutFaceNodesV0IdEvPT_S1_PiS2_S2_S2_S2_S2_iiiiiiiii_param_10,
	.param .u32 _Z25gpuTemplatePutFaceNodesV0IdEvPT_S1_PiS2_S2_S2_S2_S2_iiiiiiiii_param_11,
	.param .u32 _Z25gpuTemplatePutFaceNodesV0IdEvPT_S1_PiS2_S2_S2_S2_S2_iiiiiiiii_param_12,
	.param .u32 _Z25gpuTemplatePutFaceNodesV0IdEvPT_S1_PiS2_S2_S2_S2_S2_iiiiiiiii_param_13,
	.param .u32 _Z25gpuTemplatePutFaceNodesV0IdEvPT_S1_PiS2_S2_S2_S2_S2_iiiiiiiii_param_14,
	.param .u32 _Z25gpuTemplatePutFaceNodesV0IdEvPT_S1_PiS2_S2_S2_S2_S2_iiiiiiiii_param_15,
	.param .u32 _Z25gpuTemplatePutFaceNodesV0IdEvPT_S1_PiS2_S2_S2_S2_S2_iiiiiiiii_param_16
)
{
	.reg .pred 	%p<15>;
	.reg .b32 	%r<154>;
	.reg .b64 	%rd<114>;
	.reg .b64 	%fd<37>;

	ld.param.u64 	%rd16, [_Z25gpuTemplatePutFaceNodesV0IdEvPT_S1_PiS2_S2_S2_S2_S2_iiiiiiiii_param_0];
	ld.param.u64 	%rd21, [_Z25gpuTemplatePutFaceNodesV0IdEvPT_S1_PiS2_S2_S2_S2_S2_iiiiiiiii_param_1];
	ld.param.u64 	%rd17, [_Z25gpuTemplatePutFaceNodesV0IdEvPT_S1_PiS2_S2_S2_S2_S2_iiiiiiiii_param_2];
	ld.param.u64 	%rd22, [_Z25gpuTemplatePutFaceNodesV0IdEvPT_S1_PiS2_S2_S2_S2_S2_iiiiiiiii_param_3];
	ld.param.u64 	%rd18, [_Z25gpuTemplatePutFaceNodesV0IdEvPT_S1_PiS2_S2_S2_S2_S2_iiiiiiiii_param_4];
	ld.param.u64 	%rd19, [_Z25gpuTemplatePutFaceNodesV0IdEvPT_S1_PiS2_S2_S2_S2_S2_iiiiiiiii_param_5];
	ld.param.u64 	%rd23, [_Z25gpuTemplatePutFaceNodesV0IdEvPT_S1_PiS2_S2_S2_S2_S2_iiiiiiiii_param_6];
	ld.param.u64 	%rd20, [_Z25gpuTemplatePutFaceNodesV0IdEvPT_S1_PiS2_S2_S2_S2_S2_iiiiiiiii_param_7];
	ld.param.u32 	%r27, [_Z25gpuTemplatePutFaceNodesV0IdEvPT_S1_PiS2_S2_S2_S2_S2_iiiiiiiii_param_8];
	ld.param.u32 	%r30, [_Z25gpuTemplatePutFaceNodesV0IdEvPT_S1_PiS2_S2_S2_S2_S2_iiiiiiiii_param_13];
	ld.param.u32 	%r31, [_Z25gpuTemplatePutFaceNodesV0IdEvPT_S1_PiS2_S2_S2_S2_S2_iiiiiiiii_param_14];
	ld.param.u32 	%r32, [_Z25gpuTemplatePutFaceNodesV0IdEvPT_S1_PiS2_S2_S2_S2_S2_iiiiiiiii_param_15];
	cvta.to.global.u64 	%rd1, %rd22;
	cvta.to.global.u64 	%rd2, %rd21;
	cvta.to.global.u64 	%rd3, %rd23;
	mov.u32 	%r34, %tid.x;
	mov.u32 	%r35, %ctaid.x;
	mov.u32 	%r1, %ntid.x;
	mad.lo.s32 	%r149, %r35, %r1, %r34;
	setp.ge.s32 	%p1, %r149, %r31;
	@%p1 bra 	$L__BB14_19;
	cvta.to.global.u64 	%rd4, %rd19;
	cvta.to.global.u64 	%rd5, %rd17;
	mov.u32 	%r36, %nctaid.x;
	mul.lo.s32 	%r3, %r1, %r36;
	cvta.to.global.u64 	%rd6, %rd18;
	cvta.to.global.u64 	%rd7, %rd20;
	cvta.to.global.u64 	%rd8, %rd16;
$L__BB14_2:
	ld.param.u32 	%r148, [_Z25gpuTemplatePutFaceNodesV0IdEvPT_S1_PiS2_S2_S2_S2_S2_iiiiiiiii_param_16];
	ld.param.u32 	%r147, [_Z25gpuTemplatePutFaceNodesV0IdEvPT_S1_PiS2_S2_S2_S2_S2_iiiiiiiii_param_11];
	ld.param.u32 	%r146, [_Z25gpuTemplatePutFaceNodesV0IdEvPT_S1_PiS2_S2_S2_S2_S2_iiiiiiiii_param_9];
	div.s32 	%r37, %r149, %r30;
	mul.lo.s32 	%r38, %r37, %r30;
	sub.s32 	%r39, %r149, %r38;
	add.s32 	%r40, %r37, %r147;
	div.s32 	%r5, %r39, %r146;
	mul.lo.s32 	%r41, %r5, %r146;
	sub.s32 	%r42, %r39, %r41;
	mad.lo.s32 	%r6, %r40, %r146, %r42;
	mul.wide.s32 	%rd24, %r6, 4;
	add.s64 	%rd25, %rd6, %rd24;
	ld.global.u32 	%r43, [%rd25];
	max.s32 	%r44, %r43, 0;
	mul.wide.s32 	%rd26, %r43, 4;
	add.s64 	%rd9, %rd5, %rd26;
	ld.global.u32 	%r7, [%rd9+4];
	mul.wide.u32 	%rd27, %r44, 4;
	add.s64 	%rd28, %rd5, %rd27;
	ld.global.u32 	%r8, [%rd28];
	sub.s32 	%r9, %r7, %r8;
	setp.lt.s32 	%p2, %r9, 1;
	add.s32 	%r45, %r149, %r148;
	mul.wide.s32 	%rd29, %r45, 8;
	add.s64 	%rd10, %rd8, %rd29;
	@%p2 bra 	$L__BB14_10;
	mul.lo.s32 	%r10, %r5, %r27;
	and.b32  	%r11, %r9, 3;
	sub.s32 	%r47, %r8, %r7;
	setp.gt.u32 	%p3, %r47, -4;
	mov.b32 	%r151, 0;
	@%p3 bra 	$L__BB14_6;
	and.b32  	%r151, %r9, 2147483644;
	ld.global.f64 	%fd35, [%rd10];
	neg.s32 	%r150, %r151;
	mov.b64 	%rd113, 0;
$L__BB14_5:
	cvt.u32.u64 	%r48, %rd113;
	ld.global.u32 	%r49, [%rd9];
	add.s32 	%r50, %r49, %r48;
	mul.wide.s32 	%rd31, %r50, 4;
	add.s64 	%rd32, %rd1, %rd31;
	ld.global.u32 	%r51, [%rd32];
	div.s32 	%r52, %r51, %r27;
	mul.lo.s32 	%r53, %r52, %r27;
	sub.s32 	%r54, %r51, %r53;
	add.s32 	%r55, %r54, %r10;
	mad.lo.s32 	%r56, %r52, %r32, %r55;
	mul.wide.s32 	%rd33, %r56, 8;
	add.s64 	%rd34, %rd2, %rd33;
	ld.global.f64 	%fd11, [%rd34];
	sub.f64 	%fd12, %fd35, %fd11;
	st.global.f64 	[%rd10], %fd12;
	ld.global.s32 	%rd35, [%rd9];
	add.s64 	%rd36, %rd113, %rd35;
	shl.b64 	%rd37, %rd36, 2;
	add.s64 	%rd38, %rd1, %rd37;
	ld.global.u32 	%r57, [%rd38+4];
	div.s32 	%r58, %r57, %r27;
	mul.lo.s32 	%r59, %r58, %r27;
	sub.s32 	%r60, %r57, %r59;
	add.s32 	%r61, %r60, %r10;
	mad.lo.s32 	%r62, %r58, %r32, %r61;
	mul.wide.s32 	%rd39, %r62, 8;
	add.s64 	%rd40, %rd2, %rd39;
	ld.global.f64 	%fd13, [%rd40];
	sub.f64 	%fd14, %fd12, %fd13;
	st.global.f64 	[%rd10], %fd14;
	ld.global.s32 	%rd41, [%rd9];
	add.s64 	%rd42, %rd113, %rd41;
	shl.b64 	%rd43, %rd42, 2;
	add.s64 	%rd44, %rd1, %rd43;
	ld.global.u32 	%r63, [%rd44+8];
	div.s32 	%r64, %r63, %r27;
	mul.lo.s32 	%r65, %r64, %r27;
	sub.s32 	%r66, %r63, %r65;
	add.s32 	%r67, %r66, %r10;
	mad.lo.s32 	%r68, %r64, %r32, %r67;
	mul.wide.s32 	%rd45, %r68, 8;
	add.s64 	%rd46, %rd2, %rd45;
	ld.global.f64 	%fd15, [%rd46];
	sub.f64 	%fd16, %fd14, %fd15;
	st.global.f64 	[%rd10], %fd16;
	ld.global.s32 	%rd47, [%rd9];
	add.s64 	%rd48, %rd113, %rd47;
	shl.b64 	%rd49, %rd48, 2;
	add.s64 	%rd50, %rd1, %rd49;
	ld.global.u32 	%r69, [%rd50+12];
	div.s32 	%r70, %r69, %r27;
	mul.lo.s32 	%r71, %r70, %r27;
	sub.s32 	%r72, %r69, %r71;
	add.s32 	%r73, %r72, %r10;
	mad.lo.s32 	%r74, %r70, %r32, %r73;
	mul.wide.s32 	%rd51, %r74, 8;
	add.s64 	%rd52, %rd2, %rd51;
	ld.global.f64 	%fd17, [%rd52];
	sub.f64 	%fd35, %fd16, %fd17;
	st.global.f64 	[%rd10], %fd35;
	add.s64 	%rd113, %rd113, 4;
	add.s32 	%r150, %r150, 4;
	setp.ne.s32 	%p4, %r150, 0;
	@%p4 bra 	$L__BB14_5;
$L__BB14_6:
	setp.eq.s32 	%p5, %r11, 0;
	@%p5 bra 	$L__BB14_10;
	ld.global.u32 	%r75, [%rd9];
	add.s32 	%r76, %r75, %r151;
	mul.wide.s32 	%rd53, %r76, 4;
	add.s64 	%rd54, %rd1, %rd53;
	ld.global.u32 	%r77, [%rd54];
	div.s32 	%r78, %r77, %r27;
	mul.lo.s32 	%r79, %r78, %r27;
	sub.s32 	%r80, %r77, %r79;
	ld.global.f64 	%fd18, [%rd10];
	add.s32 	%r81, %r80, %r10;
	mad.lo.s32 	%r82, %r78, %r32, %r81;
	mul.wide.s32 	%rd55, %r82, 8;
	add.s64 	%rd56, %rd2, %rd55;
	ld.global.f64 	%fd19, [%rd56];
	sub.f64 	%fd4, %fd18, %fd19;
	st.global.f64 	[%rd10], %fd4;
	setp.eq.s32 	%p6, %r11, 1;
	@%p6 bra 	$L__BB14_10;
	ld.global.s32 	%rd57, [%rd9];
	cvt.u64.u32 	%rd13, %r151;
	add.s64 	%rd58, %rd57, %rd13;
	shl.b64 	%rd59, %rd58, 2;
	add.s64 	%rd60, %rd1, %rd59;
	ld.global.u32 	%r83, [%rd60+4];
	div.s32 	%r84, %r83, %r27;
	mul.lo.s32 	%r85, %r84, %r27;
	sub.s32 	%r86, %r83, %r85;
	add.s32 	%r87, %r86, %r10;
	mad.lo.s32 	%r88, %r84, %r32, %r87;
	mul.wide.s32 	%rd61, %r88, 8;
	add.s64 	%rd62, %rd2, %rd61;
	ld.global.f64 	%fd20, [%rd62];
	sub.f64 	%fd5, %fd4, %fd20;
	st.global.f64 	[%rd10], %fd5;
	setp.eq.s32 	%p7, %r11, 2;
	@%p7 bra 	$L__BB14_10;
	ld.global.s32 	%rd63, [%rd9];
	add.s64 	%rd64, %rd63, %rd13;
	shl.b64 	%rd65, %rd64, 2;
	add.s64 	%rd66, %rd1, %rd65;
	ld.global.u32 	%r89, [%rd66+8];
	div.s32 	%r90, %r89, %r27;
	mul.lo.s32 	%r91, %r90, %r27;
	sub.s32 	%r92, %r89, %r91;
	add.s32 	%r93, %r92, %r10;
	mad.lo.s32 	%r94, %r90, %r32, %r93;
	mul.wide.s32 	%rd67, %r94, 8;
	add.s64 	%rd68, %rd2, %rd67;
	ld.global.f64 	%fd21, [%rd68];
	sub.f64 	%fd22, %fd5, %fd21;
	st.global.f64 	[%rd10], %fd22;
$L__BB14_10:
	mul.wide.s32 	%rd69, %r6, 4;
	add.s64 	%rd70, %rd7, %rd69;
	ld.global.u32 	%r95, [%rd70];
	max.s32 	%r96, %r95, 0;
	mul.wide.s32 	%rd71, %r95, 4;
	add.s64 	%rd14, %rd4, %rd71;
	ld.global.u32 	%r17, [%rd14+4];
	mul.wide.u32 	%rd72, %r96, 4;
	add.s64 	%rd73, %rd4, %rd72;
	ld.global.u32 	%r18, [%rd73];
	sub.s32 	%r19, %r17, %r18;
	setp.lt.s32 	%p8, %r19, 1;
	@%p8 bra 	$L__BB14_18;
	mul.lo.s32 	%r20, %r5, %r27;
	and.b32  	%r21, %r19, 3;
	sub.s32 	%r98, %r18, %r17;
	setp.gt.u32 	%p9, %r98, -4;
	mov.b32 	%r153, 0;
	@%p9 bra 	$L__BB14_14;
	and.b32  	%r153, %r19, 2147483644;
	ld.global.f64 	%fd36, [%rd10];
	mov.b32 	%r152, 0;
$L__BB14_13:
	ld.global.u32 	%r100, [%rd14];
	add.s32 	%r101, %r100, %r152;
	mul.wide.s32 	%rd74, %r101, 4;
	add.s64 	%rd75, %rd3, %rd74;
	ld.global.u32 	%r102, [%rd75];
	div.s32 	%r103, %r102, %r27;
	mul.lo.s32 	%r104, %r103, %r27;
	sub.s32 	%r105, %r102, %r104;
	add.s32 	%r106, %r105, %r20;
	mad.lo.s32 	%r107, %r103, %r32, %r106;
	mul.wide.s32 	%rd76, %r107, 8;
	add.s64 	%rd77, %rd2, %rd76;
	ld.global.f64 	%fd23, [%rd77];
	add.f64 	%fd24, %fd36, %fd23;
	st.global.f64 	[%rd10], %fd24;
	ld.global.s32 	%rd78, [%rd14];
	cvt.u64.u32 	%rd79, %r152;
	add.s64 	%rd80, %rd78, %rd79;
	shl.b64 	%rd81, %rd80, 2;
	add.s64 	%rd82, %rd3, %rd81;
	ld.global.u32 	%r108, [%rd82+4];
	div.s32 	%r109, %r108, %r27;
	mul.lo.s32 	%r110, %r109, %r27;
	sub.s32 	%r111, %r108, %r110;
	add.s32 	%r112, %r111, %r20;
	mad.lo.s32 	%r113, %r109, %r32, %r112;
	mul.wide.s32 	%rd83, %r113, 8;
	add.s64 	%rd84, %rd2, %rd83;
	ld.global.f64 	%fd25, [%rd84];
	add.f64 	%fd26, %fd24, %fd25;
	st.global.f64 	[%rd10], %fd26;
	ld.global.s32 	%rd85, [%rd14];
	add.s64 	%rd86, %rd85, %rd79;
	shl.b64 	%rd87, %rd86, 2;
	add.s64 	%rd88, %rd3, %rd87;
	ld.global.u32 	%r114, [%rd88+8];
	div.s32 	%r115, %r114, %r27;
	mul.lo.s32 	%r116, %r115, %r27;
	sub.s32 	%r117, %r114, %r116;
	add.s32 	%r118, %r117, %r20;
	mad.lo.s32 	%r119, %r115, %r32, %r118;
	mul.wide.s32 	%rd89, %r119, 8;
	add.s64 	%rd90, %rd2, %rd89;
	ld.global.f64 	%fd27, [%rd90];
	add.f64 	%fd28, %fd26, %fd27;
	st.global.f64 	[%rd10], %fd28;
	ld.global.s32 	%rd91, [%rd14];
	add.s64 	%rd92, %rd91, %rd79;
	shl.b64 	%rd93, %rd92, 2;
	add.s64 	%rd94, %rd3, %rd93;
	ld.global.u32 	%r120, [%rd94+12];
	div.s32 	%r121, %r120, %r27;
	mul.lo.s32 	%r122, %r121, %r27;
	sub.s32 	%r123, %r120, %r122;
	add.s32 	%r124, %r123, %r20;
	mad.lo.s32 	%r125, %r121, %r32, %r124;
	mul.wide.s32 	%rd95, %r125, 8;
	add.s64 	%rd96, %rd2, %rd95;
	ld.global.f64 	%fd29, [%rd96];
	add.f64 	%fd36, %fd28, %fd29;
	st.global.f64 	[%rd10], %fd36;
	add.s32 	%r152, %r152, 4;
	setp.ne.s32 	%p10, %r152, %r153;
	@%p10 bra 	$L__BB14_13;
$L__BB14_14:
	setp.eq.s32 	%p11, %r21, 0;
	@%p11 bra 	$L__BB14_18;
	ld.global.u32 	%r126, [%rd14];
	add.s32 	%r127, %r126, %r153;
	mul.wide.s32 	%rd97, %r127, 4;
	add.s64 	%rd98, %rd3, %rd97;
	ld.global.u32 	%r128, [%rd98];
	div.s32 	%r129, %r128, %r27;
	mul.lo.s32 	%r130, %r129, %r27;
	sub.s32 	%r131, %r128, %r130;
	ld.global.f64 	%fd30, [%rd10];
	add.s32 	%r132, %r131, %r20;
	mad.lo.s32 	%r133, %r129, %r32, %r132;
	mul.wide.s32 	%rd99, %r133, 8;
	add.s64 	%rd100, %rd2, %rd99;
	ld.global.f64 	%fd31, [%rd100];
	add.f64 	%fd9, %fd30, %fd31;
	st.global.f64 	[%rd10], %fd9;
	setp.eq.s32 	%p12, %r21, 1;
	@%p12 bra 	$L__BB14_18;
	ld.global.s32 	%rd101, [%rd14];
	cvt.u64.u32 	%rd15, %r153;
	add.s64 	%rd102, %rd101, %rd15;
	shl.b64 	%rd103, %rd102, 2;
	add.s64 	%rd104, %rd3, %rd103;
	ld.global.u32 	%r134, [%rd104+4];
	div.s32 	%r135, %r134, %r27;
	mul.lo.s32 	%r136, %r135, %r27;
	sub.s32 	%r137, %r134, %r136;
	add.s32 	%r138, %r137, %r20;
	mad.lo.s32 	%r139, %r135, %r32, %r138;
	mul.wide.s32 	%rd105, %r139, 8;
	add.s64 	%rd106, %rd2, %rd105;
	ld.global.f64 	%fd32, [%rd106];
	add.f64 	%fd10, %fd9, %fd32;
	st.global.f64 	[%rd10], %fd10;
	setp.eq.s32 	%p13, %r21, 2;
	@%p13 bra 	$L__BB14_18;
	ld.global.s32 	%rd107, [%rd14];
	add.s64 	%rd108, %rd107, %rd15;
	shl.b64 	%rd109, %rd108, 2;
	add.s64 	%rd110, %rd3, %rd109;
	ld.global.u32 	%r140, [%rd110+8];
	div.s32 	%r141, %r140, %r27;
	mul.lo.s32 	%r142, %r141, %r27;
	sub.s32 	%r143, %r140, %r142;
	add.s32 	%r144, %r143, %r20;
	mad.lo.s32 	%r145, %r141, %r32, %r144;
	mul.wide.s32 	%rd111, %r145, 8;
	add.s64 	%rd112, %rd2, %rd111;
	ld.global.f64 	%fd33, [%rd112];
	add.f64 	%fd34, %fd10, %fd33;
	st.global.f64 	[%rd10], %fd34;
$L__BB14_18:
	add.s32 	%r149, %r149, %r3;
	setp.lt.s32 	%p14, %r149, %r31;
	@%p14 bra 	$L__BB14_2;
$L__BB14_19:
	ret;

}
	// .globl	_Z25gpuTemplatePutFaceNodesV1IdEvPT_S1_PiS2_S2_S2_S2_S2_iiiiiiiii
.visible .entry _Z25gpuTemplatePutFaceNodesV1IdEvPT_S1_PiS2_S2_S2_S2_S2_iiiiiiiii(
	.param .u64 .ptr .align 1 _Z25gpuTemplatePutFaceNodesV1IdEvPT_S1_PiS2_S2_S2_S2_S2_iiiiiiiii_param_0,
	.param .u64 .ptr .align 1 _Z25gpuTemplatePutFaceNodesV1IdEvPT_S1_PiS2_S2_S2_S2_S2_iiiiiiiii_param_1,
	.param .u64 .ptr .align 1 _Z25gpuTemplatePutFaceNodesV1IdEvPT_S1_PiS2_S2_S2_S2_S2_iiiiiiiii_param_2,
	.param .u64 .ptr .align 1 _Z25gpuTemplatePutFaceNodesV1IdEvPT_S1_PiS2_S2_S2_S2_S2_iiiiiiiii_param_3,
	.param .u64 .ptr .align 1 _Z25gpuTemplatePutFaceNodesV1IdEvPT_S1_PiS2_S2_S2_S2_S2_iiiiiiiii_param_4,
	.param .u64 .ptr .align 1 _Z25gpuTemplatePutFaceNodesV1IdEvPT_S1_PiS2_S2_S2_S2_S2_iiiiiiiii_param_5,
	.param .u64 .ptr .align 1 _Z25gpuTemplatePutFaceNodesV1IdEvPT_S1_PiS2_S2_S2_S2_S2_iiiiiiiii_param_6,
	.param .u64 .ptr .align 1 _Z25gpuTemplatePutFaceNodesV1IdEvPT_S1_PiS2_S2_S2_S2_S2_iiiiiiiii_param_7,
	.param .u32 _Z25gpuTemplatePutFaceNodesV1IdEvPT_S1_PiS2_S2_S2_S2_S2_iiiiiiiii_param_8,
	.param .u32 _Z25gpuTemplatePutFaceNodesV1IdEvPT_S1_PiS2_S2_S2_S2_S2_iiiiiiiii_param_9,
	.param .u32 _Z25gpuTemplatePutFaceNodesV1IdEvPT_S1_PiS2_S2_S2_S2_S2_iiiiiiiii_param_10,
	.param .u32 _Z25gpuTemplatePutFaceNodesV1IdEvPT_S1_PiS2_S2_S2_S2_S2_iiiiiiiii_param_11,
	.param .u32 _Z25gpuTemplatePutFaceNodesV1IdEvPT_S1_PiS2_S2_S2_S2_S2_iiiiiiiii_param_12,
	.param .u32 _Z25gpuTemplatePutFaceNodesV1IdEvPT_S1_PiS2_S2_S2_S2_S2_iiiiiiiii_param_13,
	.param .u32 _Z25gpuTemplatePutFaceNodesV1IdEvPT_S1_PiS2_S2_S2_S2_S2_iiiiiiiii_param_14,
	.param .u32 _Z25gpuTemplatePutFaceNodesV1IdEvPT_S1_PiS2_S2_S2_S2_S2_iiiiiiiii_param_15,
	.param .u32 _Z25gpuTemplatePutFaceNodesV1IdEvPT_S1_PiS2_S2_S2_S2_S2_iiiiiiiii_param_16
)
{
	.reg .pred 	%p<9>;
	.reg .b32 	%r<91>;
	.reg .b64 	%rd<62>;
	.reg .b64 	%fd<19>;

	ld.param.u64 	%rd11, [_Z25gpuTemplatePutFaceNodesV1IdEvPT_S1_PiS2_S2_S2_S2_S2_iiiiiiiii_param_0];
	ld.param.u64 	%rd14, [_Z25gpuTemplatePutFaceNodesV1IdEvPT_S1_PiS2_S2_S2_S2_S2_iiiiiiiii_param_1];
	ld.param.u64 	%rd12, [_Z25gpuTemplatePutFaceNodesV1IdEvPT_S1_PiS2_S2_S2_S2_S2_iiiiiiiii_param_2];
	ld.param.u64 	%rd15, [_Z25gpuTemplatePutFaceNodesV1IdEvPT_S1_PiS2_S2_S2_S2_S2_iiiiiiiii_param_3];
	ld.param.u64 	%rd13, [_Z25gpuTemplatePutFaceNodesV1IdEvPT_S1_PiS2_S2_S2_S2_S2_iiiiiiiii_param_4];
	ld.param.u32 	%r17, [_Z25gpuTemplatePutFaceNodesV1IdEvPT_S1_PiS2_S2_S2_S2_S2_iiiiiiiii_param_8];
	ld.param.u32 	%r18, [_Z25gpuTemplatePutFaceNodesV1IdEvPT_S1_PiS2_S2_S2_S2_S2_iiiiiiiii_param_9];
	ld.param.u32 	%r21, [_Z25gpuTemplatePutFaceNodesV1IdEvPT_S1_PiS2_S2_S2_S2_S2_iiiiiiiii_param_14];
	ld.param.u32 	%r22, [_Z25gpuTemplatePutFaceNodesV1IdEvPT_S1_PiS2_S2_S2_S2_S2_iiiiiiiii_param_15];
	cvta.to.global.u64 	%rd1, %rd14;
	cvta.to.global.u64 	%rd2, %rd15;
	mov.u32 	%r24, %tid.x;
	mov.u32 	%r25, %ctaid.x;
	mov.u32 	%r1, %ntid.x;
	mad.lo.s32 	%r88, %r25, %r1, %r24;
	setp.ge.s32 	%p1, %r88, %r21;
	@%p1 bra 	$L__BB15_11;
	cvta.to.global.u64 	%rd3, %rd12;
	mov.u32 	%r26, %nctaid.x;
	mul.lo.s32 	%r3, %r1, %r26;
	cvta.to.global.u64 	%rd4, %rd13;
	cvta.to.global.u64 	%rd5, %rd11;
$L__BB15_2:
	ld.param.u32 	%r86, [_Z25gpuTemplatePutFaceNodesV1IdEvPT_S1_PiS2_S2_S2_S2_S2_iiiiiiiii_param_13];
	ld.param.u32 	%r85, [_Z25gpuTemplatePutFaceNodesV1IdEvPT_S1_PiS2_S2_S2_S2_S2_iiiiiiiii_param_11];
	div.s32 	%r27, %r88, %r86;
	mul.lo.s32 	%r28, %r27, %r86;
	sub.s32 	%r5, %r88, %r28;
	add.s32 	%r29, %r27, %r85;
	rem.s32 	%r30, %r5, %r18;
	mad.lo.s32 	%r31, %r29, %r18, %r30;
	mul.wide.s32 	%rd16, %r31, 4;
	add.s64 	%rd17, %rd4, %rd16;
	ld.global.u32 	%r32, [%rd17];
	max.s32 	%r33, %r32, 0;
	mul.wide.s32 	%rd18, %r32, 4;
	add.s64 	%rd6, %rd3, %rd18;
	ld.global.u32 	%r6, [%rd6+4];
	mul.wide.u32 	%rd19, %r33, 4;
	add.s64 	%rd20, %rd3, %rd19;
	ld.global.u32 	%r7, [%rd20];
	sub.s32 	%r8, %r6, %r7;
	setp.lt.s32 	%p2, %r8, 1;
	@%p2 bra 	$L__BB15_10;
	ld.param.u32 	%r87, [_Z25gpuTemplatePutFaceNodesV1IdEvPT_S1_PiS2_S2_S2_S2_S2_iiiiiiiii_param_16];
	add.s32 	%r35, %r88, %r87;
	mul.wide.s32 	%rd21, %r35, 8;
	add.s64 	%rd7, %rd5, %rd21;
	div.s32 	%r36, %r5, %r18;
	mul.lo.s32 	%r9, %r36, %r17;
	and.b32  	%r10, %r8, 3;
	sub.s32 	%r37, %r7, %r6;
	setp.gt.u32 	%p3, %r37, -4;
	mov.b32 	%r90, 0;
	@%p3 bra 	$L__BB15_6;
	and.b32  	%r90, %r8, 2147483644;
	ld.global.f64 	%fd18, [%rd7];
	neg.s32 	%r89, %r90;
	mov.b64 	%rd61, 0;
$L__BB15_5:
	cvt.u32.u64 	%r38, %rd61;
	ld.global.u32 	%r39, [%rd6];
	add.s32 	%r40, %r39, %r38;
	mul.wide.s32 	%rd23, %r40, 4;
	add.s64 	%rd24, %rd2, %rd23;
	ld.global.u32 	%r41, [%rd24];
	div.s32 	%r42, %r41, %r17;
	mul.lo.s32 	%r43, %r42, %r17;
	sub.s32 	%r44, %r41, %r43;
	add.s32 	%r45, %r44, %r9;
	mad.lo.s32 	%r46, %r42, %r22, %r45;
	mul.wide.s32 	%rd25, %r46, 8;
	add.s64 	%rd26, %rd1, %rd25;
	ld.global.f64 	%fd6, [%rd26];
	sub.f64 	%fd7, %fd18, %fd6;
	st.global.f64 	[%rd7], %fd7;
	ld.global.s32 	%rd27, [%rd6];
	add.s64 	%rd28, %rd61, %rd27;
	shl.b64 	%rd29, %rd28, 2;
	add.s64 	%rd30, %rd2, %rd29;
	ld.global.u32 	%r47, [%rd30+4];
	div.s32 	%r48, %r47, %r17;
	mul.lo.s32 	%r49, %r48, %r17;
	sub.s32 	%r50, %r47, %r49;
	add.s32 	%r51, %r50, %r9;
	mad.lo.s32 	%r52, %r48, %r22, %r51;
	mul.wide.s32 	%rd31, %r52, 8;
	add.s64 	%rd32, %rd1, %rd31;
	ld.global.f64 	%fd8, [%rd32];
	sub.f64 	%fd9, %fd7, %fd8;
	st.global.f64 	[%rd7], %fd9;
	ld.global.s32 	%rd33, [%rd6];
	add.s64 	%rd34, %rd61, %rd33;
	shl.b64 	%rd35, %rd34, 2;
	add.s64 	%rd36, %rd2, %rd35;
	ld.global.u32 	%r53, [%rd36+8];
	div.s32 	%r54, %r53, %r17;
	mul.lo.s32 	%r55, %r54, %r17;
	sub.s32 	%r56, %r53, %r55;
	add.s32 	%r57, %r56, %r9;
	mad.lo.s32 	%r58, %r54, %r22, %r57;
	mul.wide.s32 	%rd37, %r58, 8;
	add.s64 	%rd38, %rd1, %rd37;
	ld.global.f64 	%fd10, [%rd38];
	sub.f64 	%fd11, %fd9, %fd10;
	st.global.f64 	[%rd7], %fd11;
	ld.global.s32 	%rd39, [%rd6];
	add.s64 	%rd40, %rd61, %rd39;
	shl.b64 	%rd41, %rd40, 2;
	add.s64 	%rd42, %rd2, %rd41;
	ld.global.u32 	%r59, [%rd42+12];
	div.s32 	%r60, %r59, %r17;
	mul.lo.s32 	%r61, %r60, %r17;
	sub.s32 	%r62, %r59, %r61;
	add.s32 	%r63, %r62, %r9;
	mad.lo.s32 	%r64, %r60, %r22, %r63;
	mul.wide.s32 	%rd43, %r64, 8;
	add.s64 	%rd44, %rd1, %rd43;
	ld.global.f64 	%fd12, [%rd44];
	sub.f64 	%fd18, %fd11, %fd12;
	st.global.f64 	[%rd7], %fd18;
	add.s64 	%rd61, %rd61, 4;
	add.s32 	%r89, %r89, 4;
	setp.ne.s32 	%p4, %r89, 0;
	@%p4 bra 	$L__BB15_5;
$L__BB15_6:
	setp.eq.s32 	%p5, %r10, 0;
	@%p5 bra 	$L__BB15_10;
	ld.global.u32 	%r65, [%rd6];
	add.s32 	%r66, %r65, %r90;
	mul.wide.s32 	%rd45, %r66, 4;
	add.s64 	%rd46, %rd2, %rd45;
	ld.global.u32 	%r67, [%rd46];
	div.s32 	%r68, %r67, %r17;
	mul.lo.s32 	%r69, %r68, %r17;
	sub.s32 	%r70, %r67, %r69;
	ld.global.f64 	%fd13, [%rd7];
	add.s32 	%r71, %r70, %r9;
	mad.lo.s32 	%r72, %r68, %r22, %r71;
	mul.wide.s32 	%rd47, %r72, 8;
	add.s64 	%rd48, %rd1, %rd47;
	ld.global.f64 	%fd14, [%rd48];
	sub.f64 	%fd4, %fd13, %fd14;
	st.global.f64 	[%rd7], %fd4;
	setp.eq.s32 	%p6, %r10, 1;
	@%p6 bra 	$L__BB15_10;
	ld.global.s32 	%rd49, [%rd6];
	cvt.u64.u32 	%rd10, %r90;
	add.s64 	%rd50, %rd49, %rd10;
	shl.b64 	%rd51, %rd50, 2;
	add.s64 	%rd52, %rd2, %rd51;
	ld.global.u32 	%r73, [%rd52+4];
	div.s32 	%r74, %r73, %r17;
	mul.lo.s32 	%r75, %r74, %r17;
	sub.s32 	%r76, %r73, %r75;
	add.s32 	%r77, %r76, %r9;
	mad.lo.s32 	%r78, %r74, %r22, %r77;
	mul.wide.s32 	%rd53, %r78, 8;
	add.s64 	%rd54, %rd1, %rd53;
	ld.global.f64 	%fd15, [%rd54];
	sub.f64 	%fd5, %fd4, %fd15;
	st.global.f64 	[%rd7], %fd5;
	setp.eq.s32 	%p7, %r10, 2;
	@%p7 bra 	$L__BB15_10;
	ld.global.s32 	%rd55, [%rd6];
	add.s64 	%rd56, %rd55, %rd10;
	shl.b64 	%rd57, %rd56, 2;
	add.s64 	%rd58, %rd2, %rd57;
	ld.global.u32 	%r79, [%rd58+8];
	div.s32 	%r80, %r79, %r17;
	mul.lo.s32 	%r81, %r80, %r17;
	sub.s32 	%r82, %r79, %r81;
	add.s32 	%r83, %r82, %r9;
	mad.lo.s32 	%r84, %r80, %r22, %r83;
	mul.wide.s32 	%rd59, %r84, 8;
	add.s64 	%rd60, %rd1, %rd59;
	ld.global.f64 	%fd16, [%rd60];
	sub.f64 	%fd17, %fd5, %fd16;
	st.global.f64 	[%rd7], %fd17;
$L__BB15_10:
	add.s32 	%r88, %r88, %r3;
	setp.lt.s32 	%p8, %r88, %r21;
	@%p8 bra 	$L__BB15_2;
$L__BB15_11:
	ret;

}
	// .globl	_Z25gpuTemplatePutFaceNodesV0IfEvPT_S1_PiS2_S2_S2_S2_S2_iiiiiiiii
.visible .entry _Z25gpuTemplatePutFaceNodesV0IfEvPT_S1_PiS2_S2_S2_S2_S2_iiiiiiiii(
	.param .u64 .ptr .align 1 _Z25gpuTemplatePutFaceNodesV0IfEvPT_S1_PiS2_S2_S2_S2_S2_iiiiiiiii_param_0,
	.param .u64 .ptr .align 1 _Z25gpuTemplatePutFaceNodesV0IfEvPT_S1_PiS2_S2_S2_S2_S2_iiiiiiiii_param_1,
	.param .u64 .ptr .align 1 _Z25gpuTemplatePutFaceNodesV0IfEvPT_S1_PiS2_S2_S2_S2_S2_iiiiiiiii_param_2,
	.param .u64 .ptr .align 1 _Z25gpuTemplatePutFaceNodesV0IfEvPT_S1_PiS2_S2_S2_S2_S2_iiiiiiiii_param_3,
	.param .u64 .ptr .align 1 _Z25gpuTemplatePutFaceNodesV0IfEvPT_S1_PiS2_S2_S2_S2_S2_iiiiiiiii_param_4,
	.param .u64 .ptr .align 1 _Z25gpuTemplatePutFaceNodesV0IfEvPT_S1_PiS2_S2_S2_S2_S2_iiiiiiiii_param_5,
	.param .u64 .ptr .align 1 _Z25gpuTemplatePutFaceNodesV0IfEvPT_S1_PiS2_S2_S2_S2_S2_iiiiiiiii_param_6,
	.param .u64 .ptr .align 1 _Z25gpuTemplatePutFaceNodesV0IfEvPT_S1_PiS2_S2_S2_S2_S2_iiiiiiiii_param_7,
	.param .u32 _Z25gpuTemplatePutFaceNodesV0IfEvPT_S1_PiS2_S2_S2_S2_S2_iiiiiiiii_param_8,
	.param .u32 _Z25gpuTemplatePutFaceNodesV0IfEvPT_S1_PiS2_S2_S2_S2_S2_iiiiiiiii_param_9,
	.param .u32 _Z25gpuTemplatePutFaceNodesV0IfEvPT_S1_PiS2_S2_S2_S2_S2_iiiiiiiii_param_10,
	.param .u32 _Z25gpuTemplatePutFaceNodesV0IfEvPT_S1_PiS2_S2_S2_S2_S2_iiiiiiiii_param_11,
	.param .u32 _Z25gpuTemplatePutFaceNodesV0IfEvPT_S1_PiS2_S2_S2_S2_S2_iiiiiiiii_param_12,
	.param .u32 _Z25gpuTemplatePutFaceNodesV0IfEvPT_S1_PiS2_S2_S2_S2_S2_iiiiiiiii_param_13,
	.param .u32 _Z25gpuTemplatePutFaceNodesV0IfEvPT_S1_PiS2_S2_S2_S2_S2_iiiiiiiii_param_14,
	.param .u32 _Z25gpuTemplatePutFaceNodesV0IfEvPT_S1_PiS2_S2_S2_S2_S2_iiiiiiiii_param_15,
	.param .u32 _Z25gpuTemplatePutFaceNodesV0IfEvPT_S1_PiS2_S2_S2_S2_S2_iiiiiiiii_param_16
)
{
	.reg .pred 	%p<15>;
	.reg .b32 	%r<153>;
	.reg .b32 	%f<37>;
	.reg .b64 	%rd<114>;

	ld.param.u64 	%rd16, [_Z25gpuTemplatePutFaceNodesV0IfEvPT_S1_PiS2_S2_S2_S2_S2_iiiiiiiii_param_0];
	ld.param.u64 	%rd21, [_Z25gpuTemplatePutFaceNodesV0IfEvPT_S1_PiS2_S2_S2_S2_S2_iiiiiiiii_param_1];
	ld.param.u64 	%rd17, [_Z25gpuTemplatePutFaceNodesV0IfEvPT_S1_PiS2_S2_S2_S2_S2_iiiiiiiii_param_2];
	ld.param.u64 	%rd22, [_Z25gpuTemplatePutFaceNodesV0IfEvPT_S1_PiS2_S2_S2_S2_S2_iiiiiiiii_param_3];
	ld.param.u64 	%rd18, [_Z25gpuTemplatePutFaceNodesV0IfEvPT_S1_PiS2_S2_S2_S2_S2_iiiiiiiii_param_4];
	ld.param.u64 	%rd19, [_Z25gpuTemplatePutFaceNodesV0IfEvPT_S1_PiS2_S2_S2_S2_S2_iiiiiiiii_param_5];
	ld.param.u64 	%rd23, [_Z25gpuTemplatePutFaceNodesV0IfEvPT_S1_PiS2_S2_S2_S2_S2_iiiiiiiii_param_6];
	ld.param.u64 	%rd20, [_Z25gpuTemplatePutFaceNodesV0IfEvPT_S1_PiS2_S2_S2_S2_S2_iiiiiiiii_param_7];
	ld.param.u32 	%r27, [_Z25gpuTemplatePutFaceNodesV0IfEvPT_S1_PiS2_S2_S2_S2_S2_iiiiiiiii_param_8];
	ld.param.u32 	%r28, [_Z25gpuTemplatePutFaceNodesV0IfEvPT_S1_PiS2_S2_S2_S2_S2_iiiiiiiii_param_9];
	ld.param.u32 	%r30, [_Z25gpuTemplatePutFaceNodesV0IfEvPT_S1_PiS2_S2_S2_S2_S2_iiiiiiiii_param_13];
	ld.param.u32 	%r31, [_Z25gpuTemplatePutFaceNodesV0IfEvPT_S1_PiS2_S2_S2_S2_S2_iiiiiiiii_param_14];
	ld.param.u32 	%r32, [_Z25gpuTemplatePutFaceNodesV0IfEvPT_S1_PiS2_S2_S2_S2_S2_iiiiiiiii_param_15];
	cvta.to.global.u64 	%rd1, %rd22;
	cvta.to.global.u64 	%rd2, %rd21;
	cvta.to.global.u64 	%rd3, %rd23;
	mov.u32 	%r34, %tid.x;
	mov.u32 	%r35, %ctaid.x;
	mov.u32 	%r1, %ntid.x;
	mad.lo.s32 	%r148, %r35, %r1, %r34;
	setp.ge.s32 	%p1, %r148, %r31;
	@%p1 bra 	$L__BB16_19;
	cvta.to.global.u64 	%rd4, %rd19;
	cvta.to.global.u64 	%rd5, %rd17;
	mov.u32 	%r36, %nctaid.x;
	mul.lo.s32 	%r3, %r1, %r36;
	cvta.to.global.u64 	%rd6, %rd18;
	cvta.to.global.u64 	%rd7, %rd20;
	cvta.to.global.u64 	%rd8, %rd16;
$L__BB16_2:
	ld.param.u32 	%r147, [_Z25gpuTemplatePutFaceNodesV0IfEvPT_S1_PiS2_S2_S2_S2_S2_iiiiiiiii_param_16];
	ld.param.u32 	%r146, [_Z25gpuTemplatePutFaceNodesV0IfEvPT_S1_PiS2_S2_S2_S2_S2_iiiiiiiii_param_11];
	div.s32 	%r37, %r148, %r30;
	mul.lo.s32 	%r38, %r37, %r30;
	sub.s32 	%r39, %r148, %r38;
	add.s32 	%r40, %r37, %r146;
	div.s32 	%r5, %r39, %r28;
	mul.lo.s32 	%r41, %r5, %r28;
	sub.s32 	%r42, %r39, %r41;
	mad.lo.s32 	%r6, %r40, %r28, %r42;
	mul.wide.s32 	%rd24, %r6, 4;
	add.s64 	%rd25, %rd6, %rd24;
	ld.global.u32 	%r43, [%rd25];
	max.s32 	%r44, %r43, 0;
	mul.wide.s32 	%rd26, %r43, 4;
	add.s64 	%rd9, %rd5, %rd26;
	ld.global.u32 	%r7, [%rd9+4];
	mul.wide.u32 	%rd27, %r44, 4;
	add.s64 	%rd28, %rd5, %rd27;
	ld.global.u32 	%r8, [%rd28];
	sub.s32 	%r9, %r7, %r8;
	setp.lt.s32 	%p2, %r9, 1;
	add.s32 	%r45, %r148, %r147;
	mul.wide.s32 	%rd29, %r45, 4;
	add.s64 	%rd10, %rd8, %rd29;
	@%p2 bra 	$L__BB16_10;
	mul.lo.s32 	%r10, %r5, %r27;
	and.b32  	%r11, %r9, 3;
	sub.s32 	%r47, %r8, %r7;
	setp.gt.u32 	%p3, %r47, -4;
	mov.b32 	%r150, 0;
	@%p3 bra 	$L__BB16_6;
	and.b32  	%r150, %r9, 2147483644;
	ld.global.f32 	%f35, [%rd10];
	neg.s32 	%r149, %r150;
	mov.b64 	%rd113, 0;
$L__BB16_5:
	cvt.u32.u64 	%r48, %rd113;
	ld.global.u32 	%r49, [%rd9];
	add.s32 	%r50, %r49, %r48;
	mul.wide.s32 	%rd31, %r50, 4;
	add.s64 	%rd32, %rd1, %rd31;
	ld.global.u32 	%r51, [%rd32];
	div.s32 	%r52, %r51, %r27;
	mul.lo.s32 	%r53, %r52, %r27;
	sub.s32 	%r54, %r51, %r53;
	add.s32 	%r55, %r54, %r10;
	mad.lo.s32 	%r56, %r52, %r32, %r55;
	mul.wide.s32 	%rd33, %r56, 4;
	add.s64 	%rd34, %rd2, %rd33;
	ld.global.f32 	%f11, [%rd34];
	sub.f32 	%f12, %f35, %f11;
	st.global.f32 	[%rd10], %f12;
	ld.global.s32 	%rd35, [%rd9];
	add.s64 	%rd36, %rd113, %rd35;
	shl.b64 	%rd37, %rd36, 2;
	add.s64 	%rd38, %rd1, %rd37;
	ld.global.u32 	%r57, [%rd38+4];
	div.s32 	%r58, %r57, %r27;
	mul.lo.s32 	%r59, %r58, %r27;
	sub.s32 	%r60, %r57, %r59;
	add.s32 	%r61, %r60, %r10;
	mad.lo.s32 	%r62, %r58, %r32, %r61;
	mul.wide.s32 	%rd39, %r62, 4;
	add.s64 	%rd40, %rd2, %rd39;
	ld.global.f32 	%f13, [%rd40];
	sub.f32 	%f14, %f12, %f13;
	st.global.f32 	[%rd10], %f14;
	ld.global.s32 	%rd41, [%rd9];
	add.s64 	%rd42, %rd113, %rd41;
	shl.b64 	%rd43, %rd42, 2;
	add.s64 	%rd44, %rd1, %rd43;
	ld.global.u32 	%r63, [%rd44+8];
	div.s32 	%r64, %r63, %r27;
	mul.lo.s32 	%r65, %r64, %r27;
	sub.s32 	%r66, %r63, %r65;
	add.s32 	%r67, %r66, %r10;
	mad.lo.s32 	%r68, %r64, %r32, %r67;
	mul.wide.s32 	%rd45, %r68, 4;
	add.s64 	%rd46, %rd2, %rd45;
	ld.global.f32 	%f15, [%rd46];
	sub.f32 	%f16, %f14, %f15;
	st.global.f32 	[%rd10], %f16;
	ld.global.s32 	%rd47, [%rd9];
	add.s64 	%rd48, %rd113, %rd47;
	shl.b64 	%rd49, %rd48, 2;
	add.s64 	%rd50, %rd1, %rd49;
	ld.global.u32 	%r69, [%rd50+12];
	div.s32 	%r70, %r69, %r27;
	mul.lo.s32 	%r71, %r70, %r27;
	sub.s32 	%r72, %r69, %r71;
	add.s32 	%r73, %r72, %r10;
	mad.lo.s32 	%r74, %r70, %r32, %r73;
	mul.wide.s32 	%rd51, %r74, 4;
	add.s64 	%rd52, %rd2, %rd51;
	ld.global.f32 	%f17, [%rd52];
	sub.f32 	%f35, %f16, %f17;
	st.global.f32 	[%rd10], %f35;
	add.s64 	%rd113, %rd113, 4;
	add.s32 	%r149, %r149, 4;
	setp.ne.s32 	%p4, %r149, 0;
	@%p4 bra 	$L__BB16_5;
$L__BB16_6:
	setp.eq.s32 	%p5, %r11, 0;
	@%p5 bra 	$L__BB16_10;
	ld.global.u32 	%r75, [%rd9];
	add.s32 	%r76, %r75, %r150;
	mul.wide.s32 	%rd53, %r76, 4;
	add.s64 	%rd54, %rd1, %rd53;
	ld.global.u32 	%r77, [%rd54];
	div.s32 	%r78, %r77, %r27;
	mul.lo.s32 	%r79, %r78, %r27;
	sub.s32 	%r80, %r77, %r79;
	ld.global.f32 	%f18, [%rd10];
	add.s32 	%r81, %r80, %r10;
	mad.lo.s32 	%r82, %r78, %r32, %r81;
	mul.wide.s32 	%rd55, %r82, 4;
	add.s64 	%rd56, %rd2, %rd55;
	ld.global.f32 	%f19, [%rd56];
	sub.f32 	%f4, %f18, %f19;
	st.global.f32 	[%rd10], %f4;
	setp.eq.s32 	%p6, %r11, 1;
	@%p6 bra 	$L__BB16_10;
	ld.global.s32 	%rd57, [%rd9];
	cvt.u64.u32 	%rd13, %r150;
	add.s64 	%rd58, %rd57, %rd13;
	shl.b64 	%rd59, %rd58, 2;
	add.s64 	%rd60, %rd1, %rd59;
	ld.global.u32 	%r83, [%rd60+4];
	div.s32 	%r84, %r83, %r27;
	mul.lo.s32 	%r85, %r84, %r27;
	sub.s32 	%r86, %r83, %r85;
	add.s32 	%r87, %r86, %r10;
	mad.lo.s32 	%r88, %r84, %r32, %r87;
	mul.wide.s32 	%rd61, %r88, 4;
	add.s64 	%rd62, %rd2, %rd61;
	ld.global.f32 	%f20, [%rd62];
	sub.f32 	%f5, %f4, %f20;
	st.global.f32 	[%rd10], %f5;
	setp.eq.s32 	%p7, %r11, 2;
	@%p7 bra 	$L__BB16_10;
	ld.global.s32 	%rd63, [%rd9];
	add.s64 	%rd64, %rd63, %rd13;
	shl.b64 	%rd65, %rd64, 2;
	add.s64 	%rd66, %rd1, %rd65;
	ld.global.u32 	%r89, [%rd66+8];
	div.s32 	%r90, %r89, %r27;
	mul.lo.s32 	%r91, %r90, %r27;
	sub.s32 	%r92, %r89, %r91;
	add.s32 	%r93, %r92, %r10;
	mad.lo.s32 	%r94, %r90, %r32, %r93;
	mul.wide.s32 	%rd67, %r94, 4;
	add.s64 	%rd68, %rd2, %rd67;
	ld.global.f32 	%f21, [%rd68];
	sub.f32 	%f22, %f5, %f21;
	st.global.f32 	[%rd10], %f22;
$L__BB16_10:
	mul.wide.s32 	%rd69, %r6, 4;
	add.s64 	%rd70, %rd7, %rd69;
	ld.global.u32 	%r95, [%rd70];
	max.s32 	%r96, %r95, 0;
	mul.wide.s32 	%rd71, %r95, 4;
	add.s64 	%rd14, %rd4, %rd71;
	ld.global.u32 	%r17, [%rd14+4];
	mul.wide.u32 	%rd72, %r96, 4;
	add.s64 	%rd73, %rd4, %rd72;
	ld.global.u32 	%r18, [%rd73];
	sub.s32 	%r19, %r17, %r18;
	setp.lt.s32 	%p8, %r19, 1;
	@%p8 bra 	$L__BB16_18;
	mul.lo.s32 	%r20, %r5, %r27;
	and.b32  	%r21, %r19, 3;
	sub.s32 	%r98, %r18, %r17;
	setp.gt.u32 	%p9, %r98, -4;
	mov.b32 	%r152, 0;
	@%p9 bra 	$L__BB16_14;
	and.b32  	%r152, %r19, 2147483644;
	ld.global.f32 	%f36, [%rd10];
	mov.b32 	%r151, 0;
$L__BB16_13:
	ld.global.u32 	%r100, [%rd14];
	add.s32 	%r101, %r100, %r151;
	mul.wide.s32 	%rd74, %r101, 4;
	add.s64 	%rd75, %rd3, %rd74;
	ld.global.u32 	%r102, [%rd75];
	div.s32 	%r103, %r102, %r27;
	mul.lo.s32 	%r104, %r103, %r27;
	sub.s32 	%r105, %r102, %r104;
	add.s32 	%r106, %r105, %r20;
	mad.lo.s32 	%r107, %r103, %r32, %r106;
	mul.wide.s32 	%rd76, %r107, 4;
	add.s64 	%rd77, %rd2, %rd76;
	ld.global.f32 	%f23, [%rd77];
	add.f32 	%f24, %f36, %f23;
	st.global.f32 	[%rd10], %f24;
	ld.global.s32 	%rd78, [%rd14];
	cvt.u64.u32 	%rd79, %r151;
	add.s64 	%rd80, %rd78, %rd79;
	shl.b64 	%rd81, %rd80, 2;
	add.s64 	%rd82, %rd3, %rd81;
	ld.global.u32 	%r108, [%rd82+4];
	div.s32 	%r109, %r108, %r27;
	mul.lo.s32 	%r110, %r109, %r27;
	sub.s32 	%r111, %r108, %r110;
	add.s32 	%r112, %r111, %r20;
	mad.lo.s32 	%r113, %r109, %r32, %r112;
	mul.wide.s32 	%rd83, %r113, 4;
	add.s64 	%rd84, %rd2, %rd83;
	ld.global.f32 	%f25, [%rd84];
	add.f32 	%f26, %f24, %f25;
	st.global.f32 	[%rd10], %f26;
	ld.global.s32 	%rd85, [%rd14];
	add.s64 	%rd86, %rd85, %rd79;
	shl.b64 	%rd87, %rd86, 2;
	add.s64 	%rd88, %rd3, %rd87;
	ld.global.u32 	%r114, [%rd88+8];
	div.s32 	%r115, %r114, %r27;
	mul.lo.s32 	%r116, %r115, %r27;
	sub.s32 	%r117, %r114, %r116;
	add.s32 	%r118, %r117, %r20;
	mad.lo.s32 	%r119, %r115, %r32, %r118;
	mul.wide.s32 	%rd89, %r119, 4;
	add.s64 	%rd90, %rd2, %rd89;
	ld.global.f32 	%f27, [%rd90];
	add.f32 	%f28, %f26, %f27;
	st.global.f32 	[%rd10], %f28;
	ld.global.s32 	%rd91, [%rd14];
	add.s64 	%rd92, %rd91, %rd79;
	shl.b64 	%rd93, %rd92, 2;
	add.s64 	%rd94, %rd3, %rd93;
	ld.global.u32 	%r120, [%rd94+12];
	div.s32 	%r121, %r120, %r27;
	mul.lo.s32 	%r122, %r121, %r27;
	sub.s32 	%r123, %r120, %r122;
	add.s32 	%r124, %r123, %r20;
	mad.lo.s32 	%r125, %r121, %r32, %r124;
	mul.wide.s32 	%rd95, %r125, 4;
	add.s64 	%rd96, %rd2, %rd95;
	ld.global.f32 	%f29, [%rd96];
	add.f32 	%f36, %f28, %f29;
	st.global.f32 	[%rd10], %f36;
	add.s32 	%r151, %r151, 4;
	setp.ne.s32 	%p10, %r151, %r152;
	@%p10 bra 	$L__BB16_13;
$L__BB16_14:
	setp.eq.s32 	%p11, %r21, 0;
	@%p11 bra 	$L__BB16_18;
	ld.global.u32 	%r126, [%rd14];
	add.s32 	%r127, %r126, %r152;
	mul.wide.s32 	%rd97, %r127, 4;
	add.s64 	%rd98, %rd3, %rd97;
	ld.global.u32 	%r128, [%rd98];
	div.s32 	%r129, %r128, %r27;
	mul.lo.s32 	%r130, %r129, %r27;
	sub.s32 	%r131, %r128, %r130;
	ld.global.f32 	%f30, [%rd10];
	add.s32 	%r132, %r131, %r20;
	mad.lo.s32 	%r133, %r129, %r32, %r132;
	mul.wide.s32 	%rd99, %r133, 4;
	add.s64 	%rd100, %rd2, %rd99;
	ld.global.f32 	%f31, [%rd100];
	add.f32 	%f9, %f30, %f31;
	st.global.f32 	[%rd10], %f9;
	setp.eq.s32 	%p12, %r21, 1;
	@%p12 bra 	$L__BB16_18;
	ld.global.s32 	%rd101, [%rd14];
	cvt.u64.u32 	%rd15, %r152;
	add.s64 	%rd102, %rd101, %rd15;
	shl.b64 	%rd103, %rd102, 2;
	add.s64 	%rd104, %rd3, %rd103;
	ld.global.u32 	%r134, [%rd104+4];
	div.s32 	%r135, %r134, %r27;
	mul.lo.s32 	%r136, %r135, %r27;
	sub.s32 	%r137, %r134, %r136;
	add.s32 	%r138, %r137, %r20;
	mad.lo.s32 	%r139, %r135, %r32, %r138;
	mul.wide.s32 	%rd105, %r139, 4;
	add.s64 	%rd106, %rd2, %rd105;
	ld.global.f32 	%f32, [%rd106];
	add.f32 	%f10, %f9, %f32;
	st.global.f32 	[%rd10], %f10;
	setp.eq.s32 	%p13, %r21, 2;
	@%p13 bra 	$L__BB16_18;
	ld.global.s32 	%rd107, [%rd14];
	add.s64 	%rd108, %rd107, %rd15;
	shl.b64 	%rd109, %rd108, 2;
	add.s64 	%rd110, %rd3, %rd109;
	ld.global.u32 	%r140, [%rd110+8];
	div.s32 	%r141, %r140, %r27;
	mul.lo.s32 	%r142, %r141, %r27;
	sub.s32 	%r143, %r140, %r142;
	add.s32 	%r144, %r143, %r20;
	mad.lo.s32 	%r145, %r141, %r32, %r144;
	mul.wide.s32 	%rd111, %r145, 4;
	add.s64 	%rd112, %rd2, %rd111;
	ld.global.f32 	%f33, [%rd112];
	add.f32 	%f34, %f10, %f33;
	st.global.f32 	[%rd10], %f34;
$L__BB16_18:
	add.s32 	%r148, %r148, %r3;
	setp.lt.s32 	%p14, %r148, %r31;
	@%p14 bra 	$L__BB16_2;
$L__BB16_19:
	ret;

}
	// .globl	_Z25gpuTemplatePutFaceNodesV1IfEvPT_S1_PiS2_S2_S2_S2_S2_iiiiiiiii
.visible .entry _Z25gpuTemplatePutFaceNodesV1IfEvPT_S1_PiS2_S2_S2_S2_S2_iiiiiiiii(
	.param .u64 .ptr .align 1 _Z25gpuTemplatePutFaceNodesV1IfEvPT_S1_PiS2_S2_S2_S2_S2_iiiiiiiii_param_0,
	.param .u64 .ptr .align 1 _Z25gpuTemplatePutFaceNodesV1IfEvPT_S1_PiS2_S2_S2_S2_S2_iiiiiiiii_param_1,
	.param .u64 .ptr .align 1 _Z25gpuTemplatePutFaceNodesV1IfEvPT_S1_PiS2_S2_S2_S2_S2_iiiiiiiii_param_2,
	.param .u64 .ptr .align 1 _Z25gpuTemplatePutFaceNodesV1IfEvPT_S1_PiS2_S2_S2_S2_S2_iiiiiiiii_param_3,
	.param .u64 .ptr .align 1 _Z25gpuTemplatePutFaceNodesV1IfEvPT_S1_PiS2_S2_S2_S2_S2_iiiiiiiii_param_4,
	.param .u64 .ptr .align 1 _Z25gpuTemplatePutFaceNodesV1IfEvPT_S1_PiS2_S2_S2_S2_S2_iiiiiiiii_param_5,
	.param .u64 .ptr .align 1 _Z25gpuTemplatePutFaceNodesV1IfEvPT_S1_PiS2_S2_S2_S2_S2_iiiiiiiii_param_6,
	.param .u64 .ptr .align 1 _Z25gpuTemplatePutFaceNodesV1IfEvPT_S1_PiS2_S2_S2_S2_S2_iiiiiiiii_param_7,
	.param .u32 _Z25gpuTemplatePutFaceNodesV1IfEvPT_S1_PiS2_S2_S2_S2_S2_iiiiiiiii_param_8,
	.param .u32 _Z25gpuTemplatePutFaceNodesV1IfEvPT_S1_PiS2_S2_S2_S2_S2_iiiiiiiii_param_9,
	.param .u32 _Z25gpuTemplatePutFaceNodesV1IfEvPT_S1_PiS2_S2_S2_S2_S2_iiiiiiiii_param_10,
	.param .u32 _Z25gpuTemplatePutFaceNodesV1IfEvPT_S1_PiS2_S2_S2_S2_S2_iiiiiiiii_param_11,
	.param .u32 _Z25gpuTemplatePutFaceNodesV1IfEvPT_S1_PiS2_S2_S2_S2_S2_iiiiiiiii_param_12,
	.param .u32 _Z25gpuTemplatePutFaceNodesV1IfEvPT_S1_PiS2_S2_S2_S2_S2_iiiiiiiii_param_13,
	.param .u32 _Z25gpuTemplatePutFaceNodesV1IfEvPT_S1_PiS2_S2_S2_S2_S2_iiiiiiiii_param_14,
	.param .u32 _Z25gpuTemplatePutFaceNodesV1IfEvPT_S1_PiS2_S2_S2_S2_S2_iiiiiiiii_param_15,
	.param .u32 _Z25gpuTemplatePutFaceNodesV1IfEvPT_S1_PiS2_S2_S2_S2_S2_iiiiiiiii_param_16
)
{
	.reg .pred 	%p<9>;
	.reg .b32 	%r<90>;
	.reg .b32 	%f<19>;
	.reg .b64 	%rd<62>;

	ld.param.u64 	%rd11, [_Z25gpuTemplatePutFaceNodesV1IfEvPT_S1_PiS2_S2_S2_S2_S2_iiiiiiiii_param_0];
	ld.param.u64 	%rd14, [_Z25gpuTemplatePutFaceNodesV1IfEvPT_S1_PiS2_S2_S2_S2_S2_iiiiiiiii_param_1];
	ld.param.u64 	%rd12, [_Z25gpuTemplatePutFaceNodesV1IfEvPT_S1_PiS2_S2_S2_S2_S2_iiiiiiiii_param_2];
	ld.param.u64 	%rd15, [_Z25gpuTemplatePutFaceNodesV1IfEvPT_S1_PiS2_S2_S2_S2_S2_iiiiiiiii_param_3];
	ld.param.u64 	%rd13, [_Z25gpuTemplatePutFaceNodesV1IfEvPT_S1_PiS2_S2_S2_S2_S2_iiiiiiiii_param_4];
	ld.param.u32 	%r17, [_Z25gpuTemplatePutFaceNodesV1IfEvPT_S1_PiS2_S2_S2_S2_S2_iiiiiiiii_param_8];
	ld.param.u32 	%r18, [_Z25gpuTemplatePutFaceNodesV1IfEvPT_S1_PiS2_S2_S2_S2_S2_iiiiiiiii_param_9];
	ld.param.u32 	%r20, [_Z25gpuTemplatePutFaceNodesV1IfEvPT_S1_PiS2_S2_S2_S2_S2_iiiiiiiii_param_13];
	ld.param.u32 	%r21, [_Z25gpuTemplatePutFaceNodesV1IfEvPT_S1_PiS2_S2_S2_S2_S2_iiiiiiiii_param_14];
	ld.param.u32 	%r22, [_Z25gpuTemplatePutFaceNodesV1IfEvPT_S1_PiS2_S2_S2_S2_S2_iiiiiiiii_param_15];
	cvta.to.global.u64 	%rd1, %rd14;
	cvta.to.global.u64 	%rd2, %rd15;
	mov.u32 	%r24, %tid.x;
	mov.u32 	%r25, %ctaid.x;
	mov.u32 	%r1, %ntid.x;
	mad.lo.s32 	%r87, %r25, %r1, %r24;
	setp.ge.s32 	%p1, %r87, %r21;
	@%p1 bra 	$L__BB17_11;
	cvta.to.global.u64 	%rd3, %rd12;
	mov.u32 	%r26, %nctaid.x;
	mul.lo.s32 	%r3, %r1, %r26;
	cvta.to.global.u64 	%rd4, %rd13;
	cvta.to.global.u64 	%rd5, %rd11;
$L__BB17_2:
	ld.param.u32 	%r85, [_Z25gpuTemplatePutFaceNodesV1IfEvPT_S1_PiS2_S2_S2_S2_S2_iiiiiiiii_param_11];
	div.s32 	%r27, %r87, %r20;
	mul.lo.s32 	%r28, %r27, %r20;
	sub.s32 	%r5, %r87, %r28;
	add.s32 	%r29, %r27, %r85;
	rem.s32 	%r30, %r5, %r18;
	mad.lo.s32 	%r31, %r29, %r18, %r30;
	mul.wide.s32 	%rd16, %r31, 4;
	add.s64 	%rd17, %rd4, %rd16;
	ld.global.u32 	%r32, [%rd17];
	max.s32 	%r33, %r32, 0;
	mul.wide.s32 	%rd18, %r32, 4;
	add.s64 	%rd6, %rd3, %rd18;
	ld.global.u32 	%r6, [%rd6+4];
	mul.wide.u32 	%rd19, %r33, 4;
	add.s64 	%rd20, %rd3, %rd19;
	ld.global.u32 	%r7, [%rd20];
	sub.s32 	%r8, %r6, %r7;
	setp.lt.s32 	%p2, %r8, 1;
	@%p2 bra 	$L__BB17_10;
	ld.param.u32 	%r86, [_Z25gpuTemplatePutFaceNodesV1IfEvPT_S1_PiS2_S2_S2_S2_S2_iiiiiiiii_param_16];
	add.s32 	%r35, %r87, %r86;
	mul.wide.s32 	%rd21, %r35, 4;
	add.s64 	%rd7, %rd5, %rd21;
	div.s32 	%r36, %r5, %r18;
	mul.lo.s32 	%r9, %r36, %r17;
	and.b32  	%r10, %r8, 3;
	sub.s32 	%r37, %r7, %r6;
	setp.gt.u32 	%p3, %r37, -4;
	mov.b32 	%r89, 0;
	@%p3 bra 	$L__BB17_6;
	and.b32  	%r89, %r8, 2147483644;
	ld.global.f32 	%f18, [%rd7];
	neg.s32 	%r88, %r89;
	mov.b64 	%rd61, 0;
$L__BB17_5:
	cvt.u32.u64 	%r38, %rd61;
	ld.global.u32 	%r39, [%rd6];
	add.s32 	%r40, %r39, %r38;
	mul.wide.s32 	%rd23, %r40, 4;
	add.s64 	%rd24, %rd2, %rd23;
	ld.global.u32 	%r41, [%rd24];
	div.s32 	%r42, %r41, %r17;
	mul.lo.s32 	%r43, %r42, %r17;
	sub.s32 	%r44, %r41, %r43;
	add.s32 	%r45, %r44, %r9;
	mad.lo.s32 	%r46, %r42, %r22, %r45;
	mul.wide.s32 	%rd25, %r46, 4;
	add.s64 	%rd26, %rd1, %rd25;
	ld.global.f32 	%f6, [%rd26];
	sub.f32 	%f7, %f18, %f6;
	st.global.f32 	[%rd7], %f7;
	ld.global.s32 	%rd27, [%rd6];
	add.s64 	%rd28, %rd61, %rd27;
	shl.b64 	%rd29, %rd28, 2;
	add.s64 	%rd30, %rd2, %rd29;
	ld.global.u32 	%r47, [%rd30+4];
	div.s32 	%r48, %r47, %r17;
	mul.lo.s32 	%r49, %r48, %r17;
	sub.s32 	%r50, %r47, %r49;
	add.s32 	%r51, %r50, %r9;
	mad.lo.s32 	%r52, %r48, %r22, %r51;
	mul.wide.s32 	%rd31, %r52, 4;
	add.s64 	%rd32, %rd1, %rd31;
	ld.global.f32 	%f8, [%rd32];
	sub.f32 	%f9, %f7, %f8;
	st.global.f32 	[%rd7], %f9;
	ld.global.s32 	%rd33, [%rd6];
	add.s64 	%rd34, %rd61, %rd33;
	shl.b64 	%rd35, %rd34, 2;
	add.s64 	%rd36, %rd2, %rd35;
	ld.global.u32 	%r53, [%rd36+8];
	div.s32 	%r54, %r53, %r17;
	mul.lo.s32 	%r55, %r54, %r17;
	sub.s32 	%r56, %r53, %r55;
	add.s32 	%r57, %r56, %r9;
	mad.lo.s32 	%r58, %r54, %r22, %r57;
	mul.wide.s32 	%rd37, %r58, 4;
	add.s64 	%rd38, %rd1, %rd37;
	ld.global.f32 	%f10, [%rd38];
	sub.f32 	%f11, %f9, %f10;
	st.global.f32 	[%rd7], %f11;
	ld.global.s32 	%rd39, [%rd6];
	add.s64 	%rd40, %rd61, %rd39;
	shl.b64 	%rd41, %rd40, 2;
	add.s64 	%rd42, %rd2, %rd41;
	ld.global.u32 	%r59, [%rd42+12];
	div.s32 	%r60, %r59, %r17;
	mul.lo.s32 	%r61, %r60, %r17;
	sub.s32 	%r62, %r59, %r61;
	add.s32 	%r63, %r62, %r9;
	mad.lo.s32 	%r64, %r60, %r22, %r63;
	mul.wide.s32 	%rd43, %r64, 4;
	add.s64 	%rd44, %rd1, %rd43;
	ld.global.f32 	%f12, [%rd44];
	sub.f32 	%f18, %f11, %f12;
	st.global.f32 	[%rd7], %f18;
	add.s64 	%rd61, %rd61, 4;
	add.s32 	%r88, %r88, 4;
	setp.ne.s32 	%p4, %r88, 0;
	@%p4 bra 	$L__BB17_5;
$L__BB17_6:
	setp.eq.s32 	%p5, %r10, 0;
	@%p5 bra 	$L__BB17_10;
	ld.global.u32 	%r65, [%rd6];
	add.s32 	%r66, %r65, %r89;
	mul.wide.s32 	%rd45, %r66, 4;
	add.s64 	%rd46, %rd2, %rd45;
	ld.global.u32 	%r67, [%rd46];
	div.s32 	%r68, %r67, %r17;
	mul.lo.s32 	%r69, %r68, %r17;
	sub.s32 	%r70, %r67, %r69;
	ld.global.f32 	%f13, [%rd7];
	add.s32 	%r71, %r70, %r9;
	mad.lo.s32 	%r72, %r68, %r22, %r71;
	mul.wide.s32 	%rd47, %r72, 4;
	add.s64 	%rd48, %rd1, %rd47;
	ld.global.f32 	%f14, [%rd48];
	sub.f32 	%f4, %f13, %f14;
	st.global.f32 	[%rd7], %f4;
	setp.eq.s32 	%p6, %r10, 1;
	@%p6 bra 	$L__BB17_10;
	ld.global.s32 	%rd49, [%rd6];
	cvt.u64.u32 	%rd10, %r89;
	add.s64 	%rd50, %rd49, %rd10;
	shl.b64 	%rd51, %rd50, 2;
	add.s64 	%rd52, %rd2, %rd51;
	ld.global.u32 	%r73, [%rd52+4];
	div.s32 	%r74, %r73, %r17;
	mul.lo.s32 	%r75, %r74, %r17;
	sub.s32 	%r76, %r73, %r75;
	add.s32 	%r77, %r76, %r9;
	mad.lo.s32 	%r78, %r74, %r22, %r77;
	mul.wide.s32 	%rd53, %r78, 4;
	add.s64 	%rd54, %rd1, %rd53;
	ld.global.f32 	%f15, [%rd54];
	sub.f32 	%f5, %f4, %f15;
	st.global.f32 	[%rd7], %f5;
	setp.eq.s32 	%p7, %r10, 2;
	@%p7 bra 	$L__BB17_10;
	ld.global.s32 	%rd55, [%rd6];
	add.s64 	%rd56, %rd55, %rd10;
	shl.b64 	%rd57, %rd56, 2;
	add.s64 	%rd58, %rd2, %rd57;
	ld.global.u32 	%r79, [%rd58+8];
	div.s32 	%r80, %r79, %r17;
	mul.lo.s32 	%r81, %r80, %r17;
	sub.s32 	%r82, %r79, %r81;
	add.s32 	%r83, %r82, %r9;
	mad.lo.s32 	%r84, %r80, %r22, %r83;
	mul.wide.s32 	%rd59, %r84, 4;
	add.s64 	%rd60, %rd1, %rd59;
	ld.global.f32 	%f16, [%rd60];
	sub.f32 	%f17, %f5, %f16;
	st.global.f32 	[%rd7], %f17;
$L__BB17_10:
	add.s32 	%r87, %r87, %r3;
	setp.lt.s32 	%p8, %r87, %r21;
	@%p8 bra 	$L__BB17_2;
$L__BB17_11:
	ret;

}


// ===== COMPILED SASS (sm_100) =====

	.target	sm_100

	.elftype	@"ET_EXEC"


//--------------------- .note.nv.tkinfo           --------------------------
	.section	.note.nv.tkinfo,"",@"SHT_NOTE"
	.sectionflags	@"SHF_NOTE_NV_TKINFO"
	.tkinfo
        /*0018*/ 	.word	0x00000002
        /*0030*/ 	.string	""
        /*0030*/ 	.string	"ptxas"
        /*0030*/ 	.string	"Cuda compilation tools, release 13.0, V13.0.88"
        /*0030*/ 	.string	"Build cuda_13.0.r13.0/compiler.36424714_0"
        /*0030*/ 	.string	"-arch sm_100 -m 64 "



//--------------------- .note.nv.cuinfo           --------------------------
	.section	.note.nv.cuinfo,"",@"SHT_NOTE"
	.sectionflags	@"SHF_NOTE_NV_CUINFO"
        /*0018*/ 	.short	0x0002
        /*001a*/ 	.short	0x0064
        /*001c*/ 	.short	0x0082
	.zero		2


//--------------------- .nv.info                  --------------------------
	.section	.nv.info,"",@"SHT_CUDA_INFO"
	.align	4


	//----- nvinfo : EIATTR_REGCOUNT
	.align		4
        /*0000*/ 	.byte	0x04, 0x2f
        /*0002*/ 	.short	(.L_1 - .L_0)
	.align		4
.L_0:
        /*0004*/ 	.word	index@(_Z23gpuTemplateGetElemNodesIdEvPT_S1_iiiiii)
        /*0008*/ 	.word	0x00000015


	//----- nvinfo : EIATTR_FRAME_SIZE
	.align		4
.L_1:
        /*000c*/ 	.byte	0x04, 0x11
        /*000e*/ 	.short	(.L_3 - .L_2)
	.align		4
.L_2:
        /*0010*/ 	.word	index@(_Z23gpuTemplateGetElemNodesIdEvPT_S1_iiiiii)
        /*0014*/ 	.word	0x00000000


	//----- nvinfo : EIATTR_REGCOUNT
	.align		4
.L_3:
        /*0018*/ 	.byte	0x04, 0x2f
        /*001a*/ 	.short	(.L_5 - .L_4)
	.align		4
.L_4:
        /*001c*/ 	.word	index@(_Z23gpuTemplateGetElemNodesIfEvPT_S1_iiiiii)
        /*0020*/ 	.word	0x00000015


	//----- nvinfo : EIATTR_FRAME_SIZE
	.align		4
.L_5:
        /*0024*/ 	.byte	0x04, 0x11
        /*0026*/ 	.short	(.L_7 - .L_6)
	.align		4
.L_6:
        /*0028*/ 	.word	index@(_Z23gpuTemplateGetElemNodesIfEvPT_S1_iiiiii)
        /*002c*/ 	.word	0x00000000


	//----- nvinfo : EIATTR_REGCOUNT
	.align		4
.L_7:
        /*0030*/ 	.byte	0x04, 0x2f
        /*0032*/ 	.short	(.L_9 - .L_8)
	.align		4
.L_8:
        /*0034*/ 	.word	index@(_Z23gpuTemplatePutElemNodesIdEvPT_S1_iiiiii)
        /*0038*/ 	.word	0x00000017


	//----- nvinfo : EIATTR_FRAME_SIZE
	.align		4
.L_9:
        /*003c*/ 	.byte	0x04, 0x11
        /*003e*/ 	.short	(.L_11 - .L_10)
	.align		4
.L_10:
        /*0040*/ 	.word	index@(_Z23gpuTemplatePutElemNodesIdEvPT_S1_iiiiii)
        /*0044*/ 	.word	0x00000000


	//----- nvinfo : EIATTR_REGCOUNT
	.align		4
.L_11:
        /*0048*/ 	.byte	0x04, 0x2f
        /*004a*/ 	.short	(.L_13 - .L_12)
	.align		4
.L_12:
        /*004c*/ 	.word	index@(_Z23gpuTemplatePutElemNodesIfEvPT_S1_iiiiii)
        /*0050*/ 	.word	0x00000017


	//----- nvinfo : EIATTR_FRAME_SIZE
	.align		4
.L_13:
        /*0054*/ 	.byte	0x04, 0x11
        /*0056*/ 	.short	(.L_15 - .L_14)
	.align		4
.L_14:
        /*0058*/ 	.word	index@(_Z23gpuTemplatePutElemNodesIfEvPT_S1_iiiiii)
        /*005c*/ 	.word	0x00000000


	//----- nvinfo : EIATTR_REGCOUNT
	.align		4
.L_15:
        /*0060*/ 	.byte	0x04, 0x2f
        /*0062*/ 	.short	(.L_17 - .L_16)
	.align		4
.L_16:
        /*0064*/ 	.word	index@(_Z24gpuTemplateGetFaceNodes0IdEvPT_S1_Piiiiiii)
        /*0068*/ 	.word	0x0000001b


	//----- nvinfo : EIATTR_FRAME_SIZE
	.align		4
.L_17:
        /*006c*/ 	.byte	0x04, 0x11
        /*006e*/ 	.short	(.L_19 - .L_18)
	.align		4
.L_18:
        /*0070*/ 	.word	index@(_Z24gpuTemplateGetFaceNodes0IdEvPT_S1_Piiiiiii)
        /*0074*/ 	.word	0x00000000


	//----- nvinfo : EIATTR_REGCOUNT
	.align		4
.L_19:
        /*0078*/ 	.byte	0x04, 0x2f
        /*007a*/ 	.short	(.L_21 - .L_20)
	.align		4
.L_20:
        /*007c*/ 	.word	index@(_Z24gpuTemplateGetFaceNodes0IfEvPT_S1_Piiiiiii)
        /*0080*/ 	.word	0x0000001b


	//----- nvinfo : EIATTR_FRAME_SIZE
	.align		4
.L_21:
        /*0084*/ 	.byte	0x04, 0x11
        /*0086*/ 	.short	(.L_23 - .L_22)
	.align		4
.L_22:
        /*0088*/ 	.word	index@(_Z24gpuTemplateGetFaceNodes0IfEvPT_S1_Piiiiiii)
        /*008c*/ 	.word	0x00000000


	//----- nvinfo : EIATTR_REGCOUNT
	.align		4
.L_23:
        /*0090*/ 	.byte	0x04, 0x2f
        /*0092*/ 	.short	(.L_25 - .L_24)
	.align		4
.L_24:
        /*0094*/ 	.word	index@(_Z24gpuTemplateGetFaceNodes1IdEvPT_S1_Piiiiiii)
        /*0098*/ 	.word	0x0000001b


	//----- nvinfo : EIATTR_FRAME_SIZE
	.align		4
.L_25:
        /*009c*/ 	.byte	0x04, 0x11
        /*009e*/ 	.short	(.L_27 - .L_26)
	.align		4
.L_26:
        /*00a0*/ 	.word	index@(_Z24gpuTemplateGetFaceNodes1IdEvPT_S1_Piiiiiii)
        /*00a4*/ 	.word	0x00000000


	//----- nvinfo : EIATTR_REGCOUNT
	.align		4
.L_27:
        /*00a8*/ 	.byte	0x04, 0x2f
        /*00aa*/ 	.short	(.L_29 - .L_28)
	.align		4
.L_28:
        /*00ac*/ 	.word	index@(_Z24gpuTemplateGetFaceNodes1IfEvPT_S1_Piiiiiii)
        /*00b0*/ 	.word	0x0000001b


	//----- nvinfo : EIATTR_FRAME_SIZE
	.align		4
.L_29:
        /*00b4*/ 	.byte	0x04, 0x11
        /*00b6*/ 	.short	(.L_31 - .L_30)
	.align		4
.L_30:
        /*00b8*/ 	.word	index@(_Z24gpuTemplateGetFaceNodes1IfEvPT_S1_Piiiiiii)
        /*00bc*/ 	.word	0x00000000


	//----- nvinfo : EIATTR_REGCOUNT
	.align		4
.L_31:
        /*00c0*/ 	.byte	0x04, 0x2f
        /*00c2*/ 	.short	(.L_33 - .L_32)
	.align		4
.L_32:
        /*00c4*/ 	.word	index@(_Z24gpuTemplateGetFaceNodes2IdEvPT_S1_Piiiiiii)
        /*00c8*/ 	.word	0x0000001b


	//----- nvinfo : EIATTR_FRAME_SIZE
	.align		4
.L_33:
        /*00cc*/ 	.byte	0x04, 0x11
        /*00ce*/ 	.short	(.L_35 - .L_34)
	.align		4
.L_34:
        /*00d0*/ 	.word	index@(_Z24gpuTemplateGetFaceNodes2IdEvPT_S1_Piiiiiii)
        /*00d4*/ 	.word	0x00000000


	//----- nvinfo : EIATTR_REGCOUNT
	.align		4
.L_35:
        /*00d8*/ 	.byte	0x04, 0x2f
        /*00da*/ 	.short	(.L_37 - .L_36)
	.align		4
.L_36:
        /*00dc*/ 	.word	index@(_Z24gpuTemplateGetFaceNodes2IfEvPT_S1_Piiiiiii)
        /*00e0*/ 	.word	0x0000001b


	//----- nvinfo : EIATTR_FRAME_SIZE
	.align		4
.L_37:
        /*00e4*/ 	.byte	0x04, 0x11
        /*00e6*/ 	.short	(.L_39 - .L_38)
	.align		4
.L_38:
        /*00e8*/ 	.word	index@(_Z24gpuTemplateGetFaceNodes2IfEvPT_S1_Piiiiiii)
        /*00ec*/ 	.word	0x00000000


	//----- nvinfo : EIATTR_REGCOUNT
	.align		4
.L_39:
        /*00f0*/ 	.byte	0x04, 0x2f
        /*00f2*/ 	.short	(.L_41 - .L_40)
	.align		4
.L_40:
        /*00f4*/ 	.word	index@(_Z24gpuTemplatePutFaceNodes0IdEvPT_S1_Piiiiiii)
        /*00f8*/ 	.word	0x0000001e


	//----- nvinfo : EIATTR_FRAME_SIZE
	.align		4
.L_41:
        /*00fc*/ 	.byte	0x04, 0x11
        /*00fe*/ 	.short	(.L_43 - .L_42)
	.align		4
.L_42:
        /*0100*/ 	.word	index@(_Z24gpuTemplatePutFaceNodes0IdEvPT_S1_Piiiiiii)
        /*0104*/ 	.word	0x00000000


	//----- nvinfo : EIATTR_REGCOUNT
	.align		4
.L_43:
        /*0108*/ 	.byte	0x04, 0x2f
        /*010a*/ 	.short	(.L_45 - .L_44)
	.align		4
.L_44:
        /*010c*/ 	.word	index@(_Z24gpuTemplatePutFaceNodes0IfEvPT_S1_Piiiiiii)
        /*0110*/ 	.word	0x0000001c


	//----- nvinfo : EIATTR_FRAME_SIZE
	.align		4
.L_45:
        /*0114*/ 	.byte	0x04, 0x11
        /*0116*/ 	.short	(.L_47 - .L_46)
	.align		4
.L_46:
        /*0118*/ 	.word	index@(_Z24gpuTemplatePutFaceNodes0IfEvPT_S1_Piiiiiii)
        /*011c*/ 	.word	0x00000000


	//----- nvinfo : EIATTR_REGCOUNT
	.align		4
.L_47:
        /*0120*/ 	.byte	0x04, 0x2f
        /*0122*/ 	.short	(.L_49 - .L_48)
	.align		4
.L_48:
        /*0124*/ 	.word	index@(_Z24gpuTemplatePutFaceNodes1IdEvPT_S1_Piiiiiii)
        /*0128*/ 	.word	0x0000001b


	//----- nvinfo : EIATTR_FRAME_SIZE
	.align		4
.L_49:
        /*012c*/ 	.byte	0x04, 0x11
        /*012e*/ 	.short	(.L_51 - .L_50)
	.align		4
.L_50:
        /*0130*/ 	.word	index@(_Z24gpuTemplatePutFaceNodes1IdEvPT_S1_Piiiiiii)
        /*0134*/ 	.word	0x00000000


	//----- nvinfo : EIATTR_REGCOUNT
	.align		4
.L_51:
        /*0138*/ 	.byte	0x04, 0x2f
        /*013a*/ 	.short	(.L_53 - .L_52)
	.align		4
.L_52:
        /*013c*/ 	.word	index@(_Z24gpuTemplatePutFaceNodes1IfEvPT_S1_Piiiiiii)
        /*0140*/ 	.word	0x0000001b


	//----- nvinfo : EIATTR_FRAME_SIZE
	.align		4
.L_53:
        /*0144*/ 	.byte	0x04, 0x11
        /*0146*/ 	.short	(.L_55 - .L_54)
	.align		4
.L_54:
        /*0148*/ 	.word	index@(_Z24gpuTemplatePutFaceNodes1IfEvPT_S1_Piiiiiii)
        /*014c*/ 	.word	0x00000000


	//----- nvinfo : EIATTR_REGCOUNT
	.align		4
.L_55:
        /*0150*/ 	.byte	0x04, 0x2f
        /*0152*/ 	.short	(.L_57 - .L_56)
	.align		4
.L_56:
        /*0154*/ 	.word	index@(_Z25gpuTemplatePutFaceNodesV0IdEvPT_S1_PiS2_S2_S2_S2_S2_iiiiiiiii)
        /*0158*/ 	.word	0x00000020


	//----- nvinfo : EIATTR_FRAME_SIZE
	.align		4
.L_57:
        /*015c*/ 	.byte	0x04, 0x11
        /*015e*/ 	.short	(.L_59 - .L_58)
	.align		4
.L_58:
        /*0160*/ 	.word	index@(_Z25gpuTemplatePutFaceNodesV0IdEvPT_S1_PiS2_S2_S2_S2_S2_iiiiiiiii)
        /*0164*/ 	.word	0x00000000


	//----- nvinfo : EIATTR_REGCOUNT
	.align		4
.L_59:
        /*0168*/ 	.byte	0x04, 0x2f
        /*016a*/ 	.short	(.L_61 - .L_60)
	.align		4
.L_60:
        /*016c*/ 	.word	index@(_Z25gpuTemplatePutFaceNodesV1IdEvPT_S1_PiS2_S2_S2_S2_S2_iiiiiiiii)
        /*0170*/ 	.word	0x00000020


	//----- nvinfo : EIATTR_FRAME_SIZE
	.align		4
.L_61:
        /*0174*/ 	.byte	0x04, 0x11
        /*0176*/ 	.short	(.L_63 - .L_62)
	.align		4
.L_62:
        /*0178*/ 	.word	index@(_Z25gpuTemplatePutFaceNodesV1IdEvPT_S1_PiS2_S2_S2_S2_S2_iiiiiiiii)
        /*017c*/ 	.word	0x00000000


	//----- nvinfo : EIATTR_REGCOUNT
	.align		4
.L_63:
        /*0180*/ 	.byte	0x04, 0x2f
        /*0182*/ 	.short	(.L_65 - .L_64)
	.align		4
.L_64:
        /*0184*/ 	.word	index@(_Z25gpuTemplatePutFaceNodesV0IfEvPT_S1_PiS2_S2_S2_S2_S2_iiiiiiiii)
        /*0188*/ 	.word	0x0000001e


	//----- nvinfo : EIATTR_FRAME_SIZE
	.align		4
.L_65:
        /*018c*/ 	.byte	0x04, 0x11
        /*018e*/ 	.short	(.L_67 - .L_66)
	.align		4
.L_66:
        /*0190*/ 	.word	index@(_Z25gpuTemplatePutFaceNodesV0IfEvPT_S1_PiS2_S2_S2_S2_S2_iiiiiiiii)
        /*0194*/ 	.word	0x00000000


	//----- nvinfo : EIATTR_REGCOUNT
	.align		4
.L_67:
        /*0198*/ 	.byte	0x04, 0x2f
        /*019a*/ 	.short	(.L_69 - .L_68)
	.align		4
.L_68:
        /*019c*/ 	.word	index@(_Z25gpuTemplatePutFaceNodesV1IfEvPT_S1_PiS2_S2_S2_S2_S2_iiiiiiiii)
        /*01a0*/ 	.word	0x0000001e


	//----- nvinfo : EIATTR_FRAME_SIZE
	.align		4
.L_69:
        /*01a4*/ 	.byte	0x04, 0x11
        /*01a6*/ 	.short	(.L_71 - .L_70)
	.align		4
.L_70:
        /*01a8*/ 	.word	index@(_Z25gpuTemplatePutFaceNodesV1IfEvPT_S1_PiS2_S2_S2_S2_S2_iiiiiiiii)
        /*01ac*/ 	.word	0x00000000


	//----- nvinfo : EIATTR_MIN_STACK_SIZE
	.align		4
.L_71:
        /*01b0*/ 	.byte	0x04, 0x12
        /*01b2*/ 	.short	(.L_73 - .L_72)
	.align		4
.L_72:
        /*01b4*/ 	.word	index@(_Z25gpuTemplatePutFaceNodesV1IfEvPT_S1_PiS2_S2_S2_S2_S2_iiiiiiiii)
        /*01b8*/ 	.word	0x00000000


	//----- nvinfo : EIATTR_MIN_STACK_SIZE
	.align		4
.L_73:
        /*01bc*/ 	.byte	0x04, 0x12
        /*01be*/ 	.short	(.L_75 - .L_74)
	.align		4
.L_74:
        /*01c0*/ 	.word	index@(_Z25gpuTemplatePutFaceNodesV0IfEvPT_S1_PiS2_S2_S2_S2_S2_iiiiiiiii)
        /*01c4*/ 	.word	0x00000000


	//----- nvinfo : EIATTR_MIN_STACK_SIZE
	.align		4
.L_75:
        /*01c8*/ 	.byte	0x04, 0x12
        /*01ca*/ 	.short	(.L_77 - .L_76)
	.align		4
.L_76:
        /*01cc*/ 	.word	index@(_Z25gpuTemplatePutFaceNodesV1IdEvPT_S1_PiS2_S2_S2_S2_S2_iiiiiiiii)
        /*01d0*/ 	.word	0x00000000


	//----- nvinfo : EIATTR_MIN_STACK_SIZE
	.align		4
.L_77:
        /*01d4*/ 	.byte	0x04, 0x12
        /*01d6*/ 	.short	(.L_79 - .L_78)
	.align		4
.L_78:
        /*01d8*/ 	.word	index@(_Z25gpuTemplatePutFaceNodesV0IdEvPT_S1_PiS2_S2_S2_S2_S2_iiiiiiiii)
        /*01dc*/ 	.word	0x00000000


	//----- nvinfo : EIATTR_MIN_STACK_SIZE
	.align		4
.L_79:
        /*01e0*/ 	.byte	0x04, 0x12
        /*01e2*/ 	.short	(.L_81 - .L_80)
	.align		4
.L_80:
        /*01e4*/ 	.word	index@(_Z24gpuTemplatePutFaceNodes1IfEvPT_S1_Piiiiiii)
        /*01e8*/ 	.word	0x00000000


	//----- nvinfo : EIATTR_MIN_STACK_SIZE
	.align		4
.L_81:
        /*01ec*/ 	.byte	0x04, 0x12
        /*01ee*/ 	.short	(.L_83 - .L_82)
	.align		4
.L_82:
        /*01f0*/ 	.word	index@(_Z24gpuTemplatePutFaceNodes1IdEvPT_S1_Piiiiiii)
        /*01f4*/ 	.word	0x00000000


	//----- nvinfo : EIATTR_MIN_STACK_SIZE
	.align		4
.L_83:
        /*01f8*/ 	.byte	0x04, 0x12
        /*01fa*/ 	.short	(.L_85 - .L_84)
	.align		4
.L_84:
        /*01fc*/ 	.word	index@(_Z24gpuTemplatePutFaceNodes0IfEvPT_S1_Piiiiiii)
        /*0200*/ 	.word	0x00000000


	//----- nvinfo : EIATTR_MIN_STACK_SIZE
	.align		4
.L_85:
        /*0204*/ 	.byte	0x04, 0x12
        /*0206*/ 	.short	(.L_87 - .L_86)
	.align		4
.L_86:
        /*0208*/ 	.word	index@(_Z24gpuTemplatePutFaceNodes0IdEvPT_S1_Piiiiiii)
        /*020c*/ 	.word	0x00000000


	//----- nvinfo : EIATTR_MIN_STACK_SIZE
	.align		4
.L_87:
        /*0210*/ 	.byte	0x04, 0x12
        /*0212*/ 	.short	(.L_89 - .L_88)
	.align		4
.L_88:
        /*0214*/ 	.word	index@(_Z24gpuTemplateGetFaceNodes2IfEvPT_S1_Piiiiiii)
        /*0218*/ 	.word	0x00000000


	//----- nvinfo : EIATTR_MIN_STACK_SIZE
	.align		4
.L_89:
        /*021c*/ 	.byte	0x04, 0x12
        /*021e*/ 	.short	(.L_91 - .L_90)
	.align		4
.L_90:
        /*0220*/ 	.word	index@(_Z24gpuTemplateGetFaceNodes2IdEvPT_S1_Piiiiiii)
        /*0224*/ 	.word	0x00000000


	//----- nvinfo : EIATTR_MIN_STACK_SIZE
	.align		4
.L_91:
        /*0228*/ 	.byte	0x04, 0x12
        /*022a*/ 	.short	(.L_93 - .L_92)
	.align		4
.L_92:
        /*022c*/ 	.word	index@(_Z24gpuTemplateGetFaceNodes1IfEvPT_S1_Piiiiiii)
        /*0230*/ 	.word	0x00000000


	//----- nvinfo : EIATTR_MIN_STACK_SIZE
	.align		4
.L_93:
        /*0234*/ 	.byte	0x04, 0x12
        /*0236*/ 	.short	(.L_95 - .L_94)
	.align		4
.L_94:
        /*0238*/ 	.word	index@(_Z24gpuTemplateGetFaceNodes1IdEvPT_S1_Piiiiiii)
        /*023c*/ 	.word	0x00000000


	//----- nvinfo : EIATTR_MIN_STACK_SIZE
	.align		4
.L_95:
        /*0240*/ 	.byte	0x04, 0x12
        /*0242*/ 	.short	(.L_97 - .L_96)
	.align		4
.L_96:
        /*0244*/ 	.word	index@(_Z24gpuTemplateGetFaceNodes0IfEvPT_S1_Piiiiiii)
        /*0248*/ 	.word	0x00000000


	//----- nvinfo : EIATTR_MIN_STACK_SIZE
	.align		4
.L_97:
        /*024c*/ 	.byte	0x04, 0x12
        /*024e*/ 	.short	(.L_99 - .L_98)
	.align		4
.L_98:
        /*0250*/ 	.word	index@(_Z24gpuTemplateGetFaceNodes0IdEvPT_S1_Piiiiiii)
        /*0254*/ 	.word	0x00000000


	//----- nvinfo : EIATTR_MIN_STACK_SIZE
	.align		4
.L_99:
        /*0258*/ 	.byte	0x04, 0x12
        /*025a*/ 	.short	(.L_101 - .L_100)
	.align		4
.L_100:
        /*025c*/ 	.word	index@(_Z23gpuTemplatePutElemNodesIfEvPT_S1_iiiiii)
        /*0260*/ 	.word	0x00000000


	//----- nvinfo : EIATTR_MIN_STACK_SIZE
	.align		4
.L_101:
        /*0264*/ 	.byte	0x04, 0x12
        /*0266*/ 	.short	(.L_103 - .L_102)
	.align		4
.L_102:
        /*0268*/ 	.word	index@(_Z23gpuTemplatePutElemNodesIdEvPT_S1_iiiiii)
        /*026c*/ 	.word	0x00000000


	//----- nvinfo : EIATTR_MIN_STACK_SIZE
	.align		4
.L_103:
        /*0270*/ 	.byte	0x04, 0x12
        /*0272*/ 	.short	(.L_105 - .L_104)
	.align		4
.L_104:
        /*0274*/ 	.word	index@(_Z23gpuTemplateGetElemNodesIfEvPT_S1_iiiiii)
        /*0278*/ 	.word	0x00000000


	//----- nvinfo : EIATTR_MIN_STACK_SIZE
	.align		4
.L_105:
        /*027c*/ 	.byte	0x04, 0x12
        /*027e*/ 	.short	(.L_107 - .L_106)
	.align		4
.L_106:
        /*0280*/ 	.word	index@(_Z23gpuTemplateGetElemNodesIdEvPT_S1_iiiiii)
        /*0284*/ 	.word	0x00000000
.L_107:


//--------------------- .nv.compat                --------------------------
	.section	.nv.compat,"",@"SHT_CUDA_COMPAT_INFO"
	.align	4
        /*0000*/ 	.byte	0x02, 0x09, 0x00, 0x00, 0x02, 0x02, 0x01, 0x00, 0x02, 0x05, 0x05, 0x00, 0x03, 0x07, 0x01, 0x01
        /*0010*/ 	.byte	0x02, 0x03, 0x00, 0x00, 0x02, 0x06, 0x01, 0x00, 0x04, 0x0b, 0x08, 0x00, 0x01, 0x00, 0x00, 0x00
        /*0020*/ 	.byte	0x00, 0x00, 0x00, 0x00


//--------------------- .nv.info._Z25gpuTemplatePutFaceNodesV1IfEvPT_S1_PiS2_S2_S2_S2_S2_iiiiiiiii --------------------------
	.section	.nv.info._Z25gpuTemplatePutFaceNodesV1IfEvPT_S1_PiS2_S2_S2_S2_S2_iiiiiiiii,"",@"SHT_CUDA_INFO"
	.sectionflags	@""
	.align	4


	//----- nvinfo : EIATTR_CUDA_API_VERSION
	.align		4
        /*0000*/ 	.byte	0x04, 0x37
        /*0002*/ 	.short	(.L_109 - .L_108)
.L_108:
        /*0004*/ 	.word	0x00000082


	//----- nvinfo : EIATTR_KPARAM_INFO
	.align		4
.L_109:
        /*0008*/ 	.byte	0x04, 0x17
        /*000a*/ 	.short	(.L_111 - .L_110)
.L_110:
        /*000c*/ 	.word	0x00000000
        /*0010*/ 	.short	0x0010
        /*0012*/ 	.short	0x0060
        /*0014*/ 	.byte	0x00, 0xf0, 0x11, 0x00


	//----- nvinfo : EIATTR_KPARAM_INFO
	.align		4
.L_111:
        /*0018*/ 	.byte	0x04, 0x17
        /*001a*/ 	.short	(.L_113 - .L_112)
.L_112:
        /*001c*/ 	.word	0x00000000
        /*0020*/ 	.short	0x000f
        /*0022*/ 	.short	0x005c
        /*0024*/ 	.byte	0x00, 0xf0, 0x11, 0x00


	//----- nvinfo : EIATTR_KPARAM_INFO
	.align		4
.L_113:
        /*0028*/ 	.byte	0x04, 0x17
        /*002a*/ 	.short	(.L_115 - .L_114)
.L_114:
        /*002c*/ 	.word	0x00000000
        /*0030*/ 	.short	0x000e
        /*0032*/ 	.short	0x0058
        /*0034*/ 	.byte	0x00, 0xf0, 0x11, 0x00


	//----- nvinfo : EIATTR_KPARAM_INFO
	.align		4
.L_115:
        /*0038*/ 	.byte	0x04, 0x17
        /*003a*/ 	.short	(.L_117 - .L_116)
.L_116:
        /*003c*/ 	.word	0x00000000
        /*0040*/ 	.short	0x000d
        /*0042*/ 	.short	0x0054
        /*0044*/ 	.byte	0x00, 0xf0, 0x11, 0x00


	//----- nvinfo : EIATTR_KPARAM_INFO
	.align		4
.L_117:
        /*0048*/ 	.byte	0x04, 0x17
        /*004a*/ 	.short	(.L_119 - .L_118)
.L_118:
        /*004c*/ 	.word	0x00000000
        /*0050*/ 	.short	0x000c
        /*0052*/ 	.short	0x0050
        /*0054*/ 	.byte	0x00, 0xf0, 0x11, 0x00


	//----- nvinfo : EIATTR_KPARAM_INFO
	.align		4
.L_119:
        /*0058*/ 	.byte	0x04, 0x17
        /*005a*/ 	.short	(.L_121 - .L_120)
.L_120:
        /*005c*/ 	.word	0x00000000
        /*0060*/ 	.short	0x000b
        /*0062*/ 	.short	0x004c
        /*0064*/ 	.byte	0x00, 0xf0, 0x11, 0x00


	//----- nvinfo : EIATTR_KPARAM_INFO
	.align		4
.L_121:
        /*0068*/ 	.byte	0x04, 0x17
        /*006a*/ 	.short	(.L_123 - .L_122)
.L_122:
        /*006c*/ 	.word	0x00000000
        /*0070*/ 	.short	0x000a
        /*0072*/ 	.short	0x0048
        /*0074*/ 	.byte	0x00, 0xf0, 0x11, 0x00


	//----- nvinfo : EIATTR_KPARAM_INFO
	.align		4
.L_123:
        /*0078*/ 	.byte	0x04, 0x17
        /*007a*/ 	.short	(.L_125 - .L_124)
.L_124:
        /*007c*/ 	.word	0x00000000
        /*0080*/ 	.short	0x0009
        /*0082*/ 	.short	0x0044
        /*0084*/ 	.byte	0x00, 0xf0, 0x11, 0x00


	//----- nvinfo : EIATTR_KPARAM_INFO
	.align		4
.L_125:
        /*0088*/ 	.byte	0x04, 0x17
        /*008a*/ 	.short	(.L_127 - .L_126)
.L_126:
        /*008c*/ 	.word	0x00000000
        /*0090*/ 	.short	0x0008
        /*0092*/ 	.short	0x0040
        /*0094*/ 	.byte	0x00, 0xf0, 0x11, 0x00


	//----- nvinfo : EIATTR_KPARAM_INFO
	.align		4
.L_127:
        /*0098*/ 	.byte	0x04, 0x17
        /*009a*/ 	.short	(.L_129 - .L_128)
.L_128:
        /*009c*/ 	.word	0x00000000
        /*00a0*/ 	.short	0x0007
        /*00a2*/ 	.short	0x0038
        /*00a4*/ 	.byte	0x00, 0xf5, 0x21, 0x00


	//----- nvinfo : EIATTR_KPARAM_INFO
	.align		4
.L_129:
        /*00a8*/ 	.byte	0x04, 0x17
        /*00aa*/ 	.short	(.L_131 - .L_130)
.L_130:
        /*00ac*/ 	.word	0x00000000
        /*00b0*/ 	.short	0x0006
        /*00b2*/ 	.short	0x0030
        /*00b4*/ 	.byte	0x00, 0xf5, 0x21, 0x00


	//----- nvinfo : EIATTR_KPARAM_INFO
	.align		4
.L_131:
        /*00b8*/ 	.byte	0x04, 0x17
        /*00ba*/ 	.short	(.L_133 - .L_132)
.L_132:
        /*00bc*/ 	.word	0x00000000
        /*00c0*/ 	.short	0x0005
        /*00c2*/ 	.short	0x0028
        /*00c4*/ 	.byte	0x00, 0xf5, 0x21, 0x00


	//----- nvinfo : EIATTR_KPARAM_INFO
	.align		4
.L_133:
        /*00c8*/ 	.byte	0x04, 0x17
        /*00ca*/ 	.short	(.L_135 - .L_134)
.L_134:
        /*00cc*/ 	.word	0x00000000
        /*00d0*/ 	.short	0x0004
        /*00d2*/ 	.short	0x0020
        /*00d4*/ 	.byte	0x00, 0xf5, 0x21, 0x00


	//----- nvinfo : EIATTR_KPARAM_INFO
	.align		4
.L_135:
        /*00d8*/ 	.byte	0x04, 0x17
        /*00da*/ 	.short	(.L_137 - .L_136)
.L_136:
        /*00dc*/ 	.word	0x00000000
        /*00e0*/ 	.short	0x0003
        /*00e2*/ 	.short	0x0018
        /*00e4*/ 	.byte	0x00, 0xf5, 0x21, 0x00


	//----- nvinfo : EIATTR_KPARAM_INFO
	.align		4
.L_137:
        /*00e8*/ 	.byte	0x04, 0x17
        /*00ea*/ 	.short	(.L_139 - .L_138)
.L_138:
        /*00ec*/ 	.word	0x00000000
        /*00f0*/ 	.short	0x0002
        /*00f2*/ 	.short	0x0010
        /*00f4*/ 	.byte	0x00, 0xf5, 0x21, 0x00


	//----- nvinfo : EIATTR_KPARAM_INFO
	.align		4
.L_139:
        /*00f8*/ 	.byte	0x04, 0x17
        /*00fa*/ 	.short	(.L_141 - .L_140)
.L_140:
        /*00fc*/ 	.word	0x00000000
        /*0100*/ 	.short	0x0001
        /*0102*/ 	.short	0x0008
        /*0104*/ 	.byte	0x00, 0xf5, 0x21, 0x00


	//----- nvinfo : EIATTR_KPARAM_INFO
	.align		4
.L_141:
        /*0108*/ 	.byte	0x04, 0x17
        /*010a*/ 	.short	(.L_143 - .L_142)
.L_142:
        /*010c*/ 	.word	0x00000000
        /*0110*/ 	.short	0x0000
        /*0112*/ 	.short	0x0000
        /*0114*/ 	.byte	0x00, 0xf5, 0x21, 0x00


	//----- nvinfo : EIATTR_SPARSE_MMA_MASK
	.align		4
.L_143:
        /*0118*/ 	.byte	0x03, 0x50
        /*011a*/ 	.short	0x0000


	//----- nvinfo : EIATTR_MAXREG_COUNT
	.align		4
        /*011c*/ 	.byte	0x03, 0x1b
        /*011e*/ 	.short	0x00ff


	//----- nvinfo : EIATTR_MERCURY_ISA_VERSION
	.align		4
        /*0120*/ 	.byte	0x03, 0x5f
        /*0122*/ 	.short	0x0101


	//----- nvinfo : EIATTR_VRC_CTA_INIT_COUNT
	.align		4
        /*0124*/ 	.byte	0x02, 0x4a
	.zero		1
	.zero		1


	//----- nvinfo : EIATTR_EXIT_INSTR_OFFSETS
	.align		4
        /*0128*/ 	.byte	0x04, 0x1c
        /*012a*/ 	.short	(.L_145 - .L_144)


	//   ....[0]....
.L_144:
        /*012c*/ 	.word	0x00000070


	//   ....[1]....
        /*0130*/ 	.word	0x000015b0


	//----- nvinfo : EIATTR_CRS_STACK_SIZE
	.align		4
.L_145:
        /*0134*/ 	.byte	0x04, 0x1e
        /*0136*/ 	.short	(.L_147 - .L_146)
.L_146:
        /*0138*/ 	.word	0x00000000


	//----- nvinfo : EIATTR_CBANK_PARAM_SIZE
	.align		4
.L_147:
        /*013c*/ 	.byte	0x03, 0x19
        /*013e*/ 	.short	0x0064


	//----- nvinfo : EIATTR_PARAM_CBANK
	.align		4
        /*0140*/ 	.byte	0x04, 0x0a
        /*0142*/ 	.short	(.L_149 - .L_148)
	.align		4
.L_148:
        /*0144*/ 	.word	index@(.nv.constant0._Z25gpuTemplatePutFaceNodesV1IfEvPT_S1_PiS2_S2_S2_S2_S2_iiiiiiiii)
        /*0148*/ 	.short	0x0380
        /*014a*/ 	.short	0x0064


	//----- nvinfo : EIATTR_SW_WAR
	.align		4
.L_149:
        /*014c*/ 	.byte	0x04, 0x36
        /*014e*/ 	.short	(.L_151 - .L_150)
.L_150:
        /*0150*/ 	.word	0x00000008
.L_151:


//--------------------- .nv.info._Z25gpuTemplatePutFaceNodesV0IfEvPT_S1_PiS2_S2_S2_S2_S2_iiiiiiiii --------------------------
	.section	.nv.info._Z25gpuTemplatePutFaceNodesV0IfEvPT_S1_PiS2_S2_S2_S2_S2_iiiiiiiii,"",@"SHT_CUDA_INFO"
	.sectionflags	@""
	.align	4


	//----- nvinfo : EIATTR_CUDA_API_VERSION
	.align		4
        /*0000*/ 	.byte	0x04, 0x37
        /*0002*/ 	.short	(.L_153 - .L_152)
.L_152:
        /*0004*/ 	.word	0x00000082


	//----- nvinfo : EIATTR_KPARAM_INFO
	.align		4
.L_153:
        /*0008*/ 	.byte	0x04, 0x17
        /*000a*/ 	.short	(.L_155 - .L_154)
.L_154:
        /*000c*/ 	.word	0x00000000
        /*0010*/ 	.short	0x0010
        /*0012*/ 	.short	0x0060
        /*0014*/ 	.byte	0x00, 0xf0, 0x11, 0x00


	//----- nvinfo : EIATTR_KPARAM_INFO
	.align		4
.L_155:
        /*0018*/ 	.byte	0x04, 0x17
        /*001a*/ 	.short	(.L_157 - .L_156)
.L_156:
        /*001c*/ 	.word	0x00000000
        /*0020*/ 	.short	0x000f
        /*0022*/ 	.short	0x005c
        /*0024*/ 	.byte	0x00, 0xf0, 0x11, 0x00


	//----- nvinfo : EIATTR_KPARAM_INFO
	.align		4
.L_157:
        /*0028*/ 	.byte	0x04, 0x17
        /*002a*/ 	.short	(.L_159 - .L_158)
.L_158:
        /*002c*/ 	.word	0x00000000
        /*0030*/ 	.short	0x000e
        /*0032*/ 	.short	0x0058
        /*0034*/ 	.byte	0x00, 0xf0, 0x11, 0x00


	//----- nvinfo : EIATTR_KPARAM_INFO
	.align		4
.L_159:
        /*0038*/ 	.byte	0x04, 0x17
        /*003a*/ 	.short	(.L_161 - .L_160)
.L_160:
        /*003c*/ 	.word	0x00000000
        /*0040*/ 	.short	0x000d
        /*0042*/ 	.short	0x0054
        /*0044*/ 	.byte	0x00, 0xf0, 0x11, 0x00


	//----- nvinfo : EIATTR_KPARAM_INFO
	.align		4
.L_161:
        /*0048*/ 	.byte	0x04, 0x17
        /*004a*/ 	.short	(.L_163 - .L_162)
.L_162:
        /*004c*/ 	.word	0x00000000
        /*0050*/ 	.short	0x000c
        /*0052*/ 	.short	0x0050
        /*0054*/ 	.byte	0x00, 0xf0, 0x11, 0x00


	//----- nvinfo : EIATTR_KPARAM_INFO
	.align		4
.L_163:
        /*0058*/ 	.byte	0x04, 0x17
        /*005a*/ 	.short	(.L_165 - .L_164)
.L_164:
        /*005c*/ 	.word	0x00000000
        /*0060*/ 	.short	0x000b
        /*0062*/ 	.short	0x004c
        /*0064*/ 	.byte	0x00, 0xf0, 0x11, 0x00


	//----- nvinfo : EIATTR_KPARAM_INFO
	.align		4
.L_165:
        /*0068*/ 	.byte	0x04, 0x17
        /*006a*/ 	.short	(.L_167 - .L_166)
.L_166:
        /*006c*/ 	.word	0x00000000
        /*0070*/ 	.short	0x000a
        /*0072*/ 	.short	0x0048
        /*0074*/ 	.byte	0x00, 0xf0, 0x11, 0x00


	//----- nvinfo : EIATTR_KPARAM_INFO
	.align		4
.L_167:
        /*0078*/ 	.byte	0x04, 0x17
        /*007a*/ 	.short	(.L_169 - .L_168)
.L_168:
        /*007c*/ 	.word	0x00000000
        /*0080*/ 	.short	0x0009
        /*0082*/ 	.short	0x0044
        /*0084*/ 	.byte	0x00, 0xf0, 0x11, 0x00


	//----- nvinfo : EIATTR_KPARAM_INFO
	.align		4
.L_169:
        /*0088*/ 	.byte	0x04, 0x17
        /*008a*/ 	.short	(.L_171 - .L_170)
.L_170:
        /*008c*/ 	.word	0x00000000
        /*0090*/ 	.short	0x0008
        /*0092*/ 	.short	0x0040
        /*0094*/ 	.byte	0x00, 0xf0, 0x11, 0x00


	//----- nvinfo : EIATTR_KPARAM_INFO
	.align		4
.L_171:
        /*0098*/ 	.byte	0x04, 0x17
        /*009a*/ 	.short	(.L_173 - .L_172)
.L_172:
        /*009c*/ 	.word	0x00000000
        /*00a0*/ 	.short	0x0007
        /*00a2*/ 	.short	0x0038
        /*00a4*/ 	.byte	0x00, 0xf5, 0x21, 0x00


	//----- nvinfo : EIATTR_KPARAM_INFO
	.align		4
.L_173:
        /*00a8*/ 	.byte	0x04, 0x17
        /*00aa*/ 	.short	(.L_175 - .L_174)
.L_174:
        /*00ac*/ 	.word	0x00000000
        /*00b0*/ 	.short	0x0006
        /*00b2*/ 	.short	0x0030
        /*00b4*/ 	.byte	0x00, 0xf5, 0x21, 0x00


	//----- nvinfo : EIATTR_KPARAM_INFO
	.align		4
.L_175:
        /*00b8*/ 	.byte	0x04, 0x17
        /*00ba*/ 	.short	(.L_177 - .L_176)
.L_176:
        /*00bc*/ 	.word	0x00000000
        /*00c0*/ 	.short	0x0005
        /*00c2*/ 	.short	0x0028
        /*00c4*/ 	.byte	0x00, 0xf5, 0x21, 0x00


	//----- nvinfo : EIATTR_KPARAM_INFO
	.align		4
.L_177:
        /*00c8*/ 	.byte	0x04, 0x17
        /*00ca*/ 	.short	(.L_179 - .L_178)
.L_178:
        /*00cc*/ 	.word	0x00000000
        /*00d0*/ 	.short	0x0004
        /*00d2*/ 	.short	0x0020
        /*00d4*/ 	.byte	0x00, 0xf5, 0x21, 0x00


	//----- nvinfo : EIATTR_KPARAM_INFO
	.align		4
.L_179:
        /*00d8*/ 	.byte	0x04, 0x17
        /*00da*/ 	.short	(.L_181 - .L_180)
.L_180:
        /*00dc*/ 	.word	0x00000000
        /*00e0*/ 	.short	0x0003
        /*00e2*/ 	.short	0x0018
        /*00e4*/ 	.byte	0x00, 0xf5, 0x21, 0x00


	//----- nvinfo : EIATTR_KPARAM_INFO
	.align		4
.L_181:
        /*00e8*/ 	.byte	0x04, 0x17
        /*00ea*/ 	.short	(.L_183 - .L_182)
.L_182:
        /*00ec*/ 	.word	0x00000000
        /*00f0*/ 	.short	0x0002
        /*00f2*/ 	.short	0x0010
        /*00f4*/ 	.byte	0x00, 0xf5, 0x21, 0x00


	//----- nvinfo : EIATTR_KPARAM_INFO
	.align		4
.L_183:
        /*00f8*/ 	.byte	0x04, 0x17
        /*00fa*/ 	.short	(.L_185 - .L_184)
.L_184:
        /*00fc*/ 	.word	0x00000000
        /*0100*/ 	.short	0x0001
        /*0102*/ 	.short	0x0008
        /*0104*/ 	.byte	0x00, 0xf5, 0x21, 0x00


	//----- nvinfo : EIATTR_KPARAM_INFO
	.align		4
.L_185:
        /*0108*/ 	.byte	0x04, 0x17
        /*010a*/ 	.short	(.L_187 - .L_186)
.L_186:
        /*010c*/ 	.word	0x00000000
        /*0110*/ 	.short	0x0000
        /*0112*/ 	.short	0x0000
        /*0114*/ 	.byte	0x00, 0xf5, 0x21, 0x00


	//----- nvinfo : EIATTR_SPARSE_MMA_MASK
	.align		4
.L_187:
        /*0118*/ 	.byte	0x03, 0x50
        /*011a*/ 	.short	0x0000


	//----- nvinfo : EIATTR_MAXREG_COUNT
	.align		4
        /*011c*/ 	.byte	0x03, 0x1b
        /*011e*/ 	.short	0x00ff


	//----- nvinfo : EIATTR_MERCURY_ISA_VERSION
	.align		4
        /*0120*/ 	.byte	0x03, 0x5f
        /*0122*/ 	.short	0x0101


	//----- nvinfo : EIATTR_VRC_CTA_INIT_COUNT
	.align		4
        /*0124*/ 	.byte	0x02, 0x4a
	.zero		1
	.zero		1


	//----- nvinfo : EIATTR_EXIT_INSTR_OFFSETS
	.align		4
        /*0128*/ 	.byte	0x04, 0x1c
        /*012a*/ 	.short	(.L_189 - .L_188)


	//   ....[0]....
.L_188:
        /*012c*/ 	.word	0x00000070


	//   ....[1]....
        /*0130*/ 	.word	0x000025f0


	//----- nvinfo : EIATTR_CRS_STACK_SIZE
	.align		4
.L_189:
        /*0134*/ 	.byte	0x04, 0x1e
        /*0136*/ 	.short	(.L_191 - .L_190)
.L_190:
        /*0138*/ 	.word	0x00000000


	//----- nvinfo : EIATTR_CBANK_PARAM_SIZE
	.align		4
.L_191:
        /*013c*/ 	.byte	0x03, 0x19
        /*013e*/ 	.short	0x0064


	//----- nvinfo : EIATTR_PARAM_CBANK
	.align		4
        /*0140*/ 	.byte	0x04, 0x0a
        /*0142*/ 	.short	(.L_193 - .L_192)
	.align		4
.L_192:
        /*0144*/ 	.word	index@(.nv.constant0._Z25gpuTemplatePutFaceNodesV0IfEvPT_S1_PiS2_S2_S2_S2_S2_iiiiiiiii)
        /*0148*/ 	.short	0x0380
        /*014a*/ 	.short	0x0064


	//----- nvinfo : EIATTR_SW_WAR
	.align		4
.L_193:
        /*014c*/ 	.byte	0x04, 0x36
        /*014e*/ 	.short	(.L_195 - .L_194)
.L_194:
        /*0150*/ 	.word	0x00000008
.L_195:


//--------------------- .nv.info._Z25gpuTemplatePutFaceNodesV1IdEvPT_S1_PiS2_S2_S2_S2_S2_iiiiiiiii --------------------------
	.section	.nv.info._Z25gpuTemplatePutFaceNodesV1IdEvPT_S1_PiS2_S2_S2_S2_S2_iiiiiiiii,"",@"SHT_CUDA_INFO"
	.sectionflags	@""
	.align	4


	//----- nvinfo : EIATTR_CUDA_API_VERSION
	.align		4
        /*0000*/ 	.byte	0x04, 0x37
        /*0002*/ 	.short	(.L_197 - .L_196)
.L_196:
        /*0004*/ 	.word	0x00000082


	//----- nvinfo : EIATTR_KPARAM_INFO
	.align		4
.L_197:
        /*0008*/ 	.byte	0x04, 0x17
        /*000a*/ 	.short	(.L_199 - .L_198)
.L_198:
        /*000c*/ 	.word	0x00000000
        /*0010*/ 	.short	0x0010
        /*0012*/ 	.short	0x0060
        /*0014*/ 	.byte	0x00, 0xf0, 0x11, 0x00


	//----- nvinfo : EIATTR_KPARAM_INFO
	.align		4
.L_199:
        /*0018*/ 	.byte	0x04, 0x17
        /*001a*/ 	.short	(.L_201 - .L_200)
.L_200:
        /*001c*/ 	.word	0x00000000
        /*0020*/ 	.short	0x000f
        /*0022*/ 	.short	0x005c
        /*0024*/ 	.byte	0x00, 0xf0, 0x11, 0x00


	//----- nvinfo : EIATTR_KPARAM_INFO
	.align		4
.L_201:
        /*0028*/ 	.byte	0x04, 0x17
        /*002a*/ 	.short	(.L_203 - .L_202)
.L_202:
        /*002c*/ 	.word	0x00000000
        /*0030*/ 	.short	0x000e
        /*0032*/ 	.short	0x0058
        /*0034*/ 	.byte	0x00, 0xf0, 0x11, 0x00


	//----- nvinfo : EIATTR_KPARAM_INFO
	.align		4
.L_203:
        /*0038*/ 	.byte	0x04, 0x17
        /*003a*/ 	.short	(.L_205 - .L_204)
.L_204:
        /*003c*/ 	.word	0x00000000
        /*0040*/ 	.short	0x000d
        /*0042*/ 	.short	0x0054
        /*0044*/ 	.byte	0x00, 0xf0, 0x11, 0x00


	//----- nvinfo : EIATTR_KPARAM_INFO
	.align		4
.L_205:
        /*0048*/ 	.byte	0x04, 0x17
        /*004a*/ 	.short	(.L_207 - .L_206)
.L_206:
        /*004c*/ 	.word	0x00000000
        /*0050*/ 	.short	0x000c
        /*0052*/ 	.short	0x0050
        /*0054*/ 	.byte	0x00, 0xf0, 0x11, 0x00


	//----- nvinfo : EIATTR_KPARAM_INFO
	.align		4
.L_207:
        /*0058*/ 	.byte	0x04, 0x17
        /*005a*/ 	.short	(.L_209 - .L_208)
.L_208:
        /*005c*/ 	.word	0x00000000
        /*0060*/ 	.short	0x000b
        /*0062*/ 	.short	0x004c
        /*0064*/ 	.byte	0x00, 0xf0, 0x11, 0x00


	//----- nvinfo : EIATTR_KPARAM_INFO
	.align		4
.L_209:
        /*0068*/ 	.byte	0x04, 0x17
        /*006a*/ 	.short	(.L_211 - .L_210)
.L_210:
        /*006c*/ 	.word	0x00000000
        /*0070*/ 	.short	0x000a
        /*0072*/ 	.short	0x0048
        /*0074*/ 	.byte	0x00, 0xf0, 0x11, 0x00


	//----- nvinfo : EIATTR_KPARAM_INFO
	.align		4
.L_211:
        /*0078*/ 	.byte	0x04, 0x17
        /*007a*/ 	.short	(.L_213 - .L_212)
.L_212:
        /*007c*/ 	.word	0x00000000
        /*0080*/ 	.short	0x0009
        /*0082*/ 	.short	0x0044
        /*0084*/ 	.byte	0x00, 0xf0, 0x11, 0x00


	//----- nvinfo : EIATTR_KPARAM_INFO
	.align		4
.L_213:
        /*0088*/ 	.byte	0x04, 0x17
        /*008a*/ 	.short	(.L_215 - .L_214)
.L_214:
        /*008c*/ 	.word	0x00000000
        /*0090*/ 	.short	0x0008
        /*0092*/ 	.short	0x0040
        /*0094*/ 	.byte	0x00, 0xf0, 0x11, 0x00


	//----- nvinfo : EIATTR_KPARAM_INFO
	.align		4
.L_215:
        /*0098*/ 	.byte	0x04, 0x17
        /*009a*/ 	.short	(.L_217 - .L_216)
.L_216:
        /*009c*/ 	.word	0x00000000
        /*00a0*/ 	.short	0x0007
        /*00a2*/ 	.short	0x0038
        /*00a4*/ 	.byte	0x00, 0xf5, 0x21, 0x00


	//----- nvinfo : EIATTR_KPARAM_INFO
	.align		4
.L_217:
        /*00a8*/ 	.byte	0x04, 0x17
        /*00aa*/ 	.short	(.L_219 - .L_218)
.L_218:
        /*00ac*/ 	.word	0x00000000
        /*00b0*/ 	.short	0x0006
        /*00b2*/ 	.short	0x0030
        /*00b4*/ 	.byte	0x00, 0xf5, 0x21, 0x00


	//----- nvinfo : EIATTR_KPARAM_INFO
	.align		4
.L_219:
        /*00b8*/ 	.byte	0x04, 0x17
        /*00ba*/ 	.short	(.L_221 - .L_220)
.L_220:
        /*00bc*/ 	.word	0x00000000
        /*00c0*/ 	.short	0x0005
        /*00c2*/ 	.short	0x0028
        /*00c4*/ 	.byte	0x00, 0xf5, 0x21, 0x00


	//----- nvinfo : EIATTR_KPARAM_INFO
	.align		4
.L_221:
        /*00c8*/ 	.byte	0x04, 0x17
        /*00ca*/ 	.short	(.L_223 - .L_222)
.L_222:
        /*00cc*/ 	.word	0x00000000
        /*00d0*/ 	.short	0x0004
        /*00d2*/ 	.short	0x0020
        /*00d4*/ 	.byte	0x00, 0xf5, 0x21, 0x00


	//----- nvinfo : EIATTR_KPARAM_INFO
	.align		4
.L_223:
        /*00d8*/ 	.byte	0x04, 0x17
        /*00da*/ 	.short	(.L_225 - .L_224)
.L_224:
        /*00dc*/ 	.word	0x00000000
        /*00e0*/ 	.short	0x0003
        /*00e2*/ 	.short	0x0018
        /*00e4*/ 	.byte	0x00, 0xf5, 0x21, 0x00


	//----- nvinfo : EIATTR_KPARAM_INFO
	.align		4
.L_225:
        /*00e8*/ 	.byte	0x04, 0x17
        /*00ea*/ 	.short	(.L_227 - .L_226)
.L_226:
        /*00ec*/ 	.word	0x00000000
        /*00f0*/ 	.short	0x0002
        /*00f2*/ 	.short	0x0010
        /*00f4*/ 	.byte	0x00, 0xf5, 0x21, 0x00


	//----- nvinfo : EIATTR_KPARAM_INFO
	.align		4
.L_227:
        /*00f8*/ 	.byte	0x04, 0x17
        /*00fa*/ 	.short	(.L_229 - .L_228)
.L_228:
        /*00fc*/ 	.word	0x00000000
        /*0100*/ 	.short	0x0001
        /*0102*/ 	.short	0x0008
        /*0104*/ 	.byte	0x00, 0xf5, 0x21, 0x00


	//----- nvinfo : EIATTR_KPARAM_INFO
	.align		4
.L_229:
        /*0108*/ 	.byte	0x04, 0x17
        /*010a*/ 	.short	(.L_231 - .L_230)
.L_230:
        /*010c*/ 	.word	0x00000000
        /*0110*/ 	.short	0x0000
        /*0112*/ 	.short	0x0000
        /*0114*/ 	.byte	0x00, 0xf5, 0x21, 0x00


	//----- nvinfo : EIATTR_SPARSE_MMA_MASK
	.align		4
.L_231:
        /*0118*/ 	.byte	0x03, 0x50
        /*011a*/ 	.short	0x0000


	//----- nvinfo : EIATTR_MAXREG_COUNT
	.align		4
        /*011c*/ 	.byte	0x03, 0x1b
        /*011e*/ 	.short	0x00ff


	//----- nvinfo : EIATTR_MERCURY_ISA_VERSION
	.align		4
        /*0120*/ 	.byte	0x03, 0x5f
        /*0122*/ 	.short	0x0101


	//----- nvinfo : EIATTR_VRC_CTA_INIT_COUNT
	.align		4
        /*0124*/ 	.byte	0x02, 0x4a
	.zero		1
	.zero		1


	//----- nvinfo : EIATTR_EXIT_INSTR_OFFSETS
	.align		4
        /*0128*/ 	.byte	0x04, 0x1c
        /*012a*/ 	.short	(.L_233 - .L_232)


	//   ....[0]....
.L_232:
        /*012c*/ 	.word	0x00000070


	//   ....[1]....
        /*0130*/ 	.word	0x000015b0


	//----- nvinfo : EIATTR_CRS_STACK_SIZE
	.align		4
.L_233:
        /*0134*/ 	.byte	0x04, 0x1e
        /*0136*/ 	.short	(.L_235 - .L_234)
.L_234:
        /*0138*/ 	.word	0x00000000


	//----- nvinfo : EIATTR_CBANK_PARAM_SIZE
	.align		4
.L_235:
        /*013c*/ 	.byte	0x03, 0x19
        /*013e*/ 	.short	0x0064


	//----- nvinfo : EIATTR_PARAM_CBANK
	.align		4
        /*0140*/ 	.byte	0x04, 0x0a
        /*0142*/ 	.short	(.L_237 - .L_236)
	.align		4
.L_236:
        /*0144*/ 	.word	index@(.nv.constant0._Z25gpuTemplatePutFaceNodesV1IdEvPT_S1_PiS2_S2_S2_S2_S2_iiiiiiiii)
        /*0148*/ 	.short	0x0380
        /*014a*/ 	.short	0x0064


	//----- nvinfo : EIATTR_SW_WAR
	.align		4
.L_237:
        /*014c*/ 	.byte	0x04, 0x36
        /*014e*/ 	.short	(.L_239 - .L_238)
.L_238:
        /*0150*/ 	.word	0x00000008
.L_239:


//--------------------- .nv.info._Z25gpuTemplatePutFaceNodesV0IdEvPT_S1_PiS2_S2_S2_S2_S2_iiiiiiiii --------------------------
	.section	.nv.info._Z25gpuTemplatePutFaceNodesV0IdEvPT_S1_PiS2_S2_S2_S2_S2_iiiiiiiii,"",@"SHT_CUDA_INFO"
	.sectionflags	@""
	.align	4


	//----- nvinfo : EIATTR_CUDA_API_VERSION
	.align		4
        /*0000*/ 	.byte	0x04, 0x37
        /*0002*/ 	.short	(.L_241 - .L_240)
.L_240:
        /*0004*/ 	.word	0x00000082


	//----- nvinfo : EIATTR_KPARAM_INFO
	.align		4
.L_241:
        /*0008*/ 	.byte	0x04, 0x17
        /*000a*/ 	.short	(.L_243 - .L_242)
.L_242:
        /*000c*/ 	.word	0x00000000
        /*0010*/ 	.short	0x0010
        /*0012*/ 	.short	0x0060
        /*0014*/ 	.byte	0x00, 0xf0, 0x11, 0x00


	//----- nvinfo : EIATTR_KPARAM_INFO
	.align		4
.L_243:
        /*0018*/ 	.byte	0x04, 0x17
        /*001a*/ 	.short	(.L_245 - .L_244)
.L_244:
        /*001c*/ 	.word	0x00000000
        /*0020*/ 	.short	0x000f
        /*0022*/ 	.short	0x005c
        /*0024*/ 	.byte	0x00, 0xf0, 0x11, 0x00


	//----- nvinfo : EIATTR_KPARAM_INFO
	.align		4
.L_245:
        /*0028*/ 	.byte	0x04, 0x17
        /*002a*/ 	.short	(.L_247 - .L_246)
.L_246:
        /*002c*/ 	.word	0x00000000
        /*0030*/ 	.short	0x000e
        /*0032*/ 	.short	0x0058
        /*0034*/ 	.byte	0x00, 0xf0, 0x11, 0x00


	//----- nvinfo : EIATTR_KPARAM_INFO
	.align		4
.L_247:
        /*0038*/ 	.byte	0x04, 0x17
        /*003a*/ 	.short	(.L_249 - .L_248)
.L_248:
        /*003c*/ 	.word	0x00000000
        /*0040*/ 	.short	0x000d
        /*0042*/ 	.short	0x0054
        /*0044*/ 	.byte	0x00, 0xf0, 0x11, 0x00


	//----- nvinfo : EIATTR_KPARAM_INFO
	.align		4
.L_249:
        /*0048*/ 	.byte	0x04, 0x17
        /*004a*/ 	.short	(.L_251 - .L_250)
.L_250:
        /*004c*/ 	.word	0x00000000
        /*0050*/ 	.short	0x000c
        /*0052*/ 	.short	0x0050
        /*0054*/ 	.byte	0x00, 0xf0, 0x11, 0x00


	//----- nvinfo : EIATTR_KPARAM_INFO
	.align		4
.L_251:
        /*0058*/ 	.byte	0x04, 0x17
        /*005a*/ 	.short	(.L_253 - .L_252)
.L_252:
        /*005c*/ 	.word	0x00000000
        /*0060*/ 	.short	0x000b
        /*0062*/ 	.short	0x004c
        /*0064*/ 	.byte	0x00, 0xf0, 0x11, 0x00


	//----- nvinfo : EIATTR_KPARAM_INFO
	.align		4
.L_253:
        /*0068*/ 	.byte	0x04, 0x17
        /*006a*/ 	.short	(.L_255 - .L_254)
.L_254:
        /*006c*/ 	.word	0x00000000
        /*0070*/ 	.short	0x000a
        /*0072*/ 	.short	0x0048
        /*0074*/ 	.byte	0x00, 0xf0, 0x11, 0x00


	//----- nvinfo : EIATTR_KPARAM_INFO
	.align		4
.L_255:
        /*0078*/ 	.byte	0x04, 0x17
        /*007a*/ 	.short	(.L_257 - .L_256)
.L_256:
        /*007c*/ 	.word	0x00000000
        /*0080*/ 	.short	0x0009
        /*0082*/ 	.short	0x0044
        /*0084*/ 	.byte	0x00, 0xf0, 0x11, 0x00


	//----- nvinfo : EIATTR_KPARAM_INFO
	.align		4
.L_257:
        /*0088*/ 	.byte	0x04, 0x17
        /*008a*/ 	.short	(.L_259 - .L_258)
.L_258:
        /*008c*/ 	.word	0x00000000
        /*0090*/ 	.short	0x0008
        /*0092*/ 	.short	0x0040
        /*0094*/ 	.byte	0x00, 0xf0, 0x11, 0x00


	//----- nvinfo : EIATTR_KPARAM_INFO
	.align		4
.L_259:
        /*0098*/ 	.byte	0x04, 0x17
        /*009a*/ 	.short	(.L_261 - .L_260)
.L_260:
        /*009c*/ 	.word	0x00000000
        /*00a0*/ 	.short	0x0007
        /*00a2*/ 	.short	0x0038
        /*00a4*/ 	.byte	0x00, 0xf5, 0x21, 0x00


	//----- nvinfo : EIATTR_KPARAM_INFO
	.align		4
.L_261:
        /*00a8*/ 	.byte	0x04, 0x17
        /*00aa*/ 	.short	(.L_263 - .L_262)
.L_262:
        /*00ac*/ 	.word	0x00000000
        /*00b0*/ 	.short	0x0006
        /*00b2*/ 	.short	0x0030
        /*00b4*/ 	.byte	0x00, 0xf5, 0x21, 0x00


	//----- nvinfo : EIATTR_KPARAM_INFO
	.align		4
.L_263:
        /*00b8*/ 	.byte	0x04, 0x17
        /*00ba*/ 	.short	(.L_265 - .L_264)
.L_264:
        /*00bc*/ 	.word	0x00000000
        /*00c0*/ 	.short	0x0005
        /*00c2*/ 	.short	0x0028
        /*00c4*/ 	.byte	0x00, 0xf5, 0x21, 0x00


	//----- nvinfo : EIATTR_KPARAM_INFO
	.align		4
.L_265:
        /*00c8*/ 	.byte	0x04, 0x17
        /*00ca*/ 	.short	(.L_267 - .L_266)
.L_266:
        /*00cc*/ 	.word	0x00000000
        /*00d0*/ 	.short	0x0004
        /*00d2*/ 	.short	0x0020
        /*00d4*/ 	.byte	0x00, 0xf5, 0x21, 0x00


	//----- nvinfo : EIATTR_KPARAM_INFO
	.align		4
.L_267:
        /*00d8*/ 	.byte	0x04, 0x17
        /*00da*/ 	.short	(.L_269 - .L_268)
.L_268:
        /*00dc*/ 	.word	0x00000000
        /*00e0*/ 	.short	0x0003
        /*00e2*/ 	.short	0x0018
        /*00e4*/ 	.byte	0x00, 0xf5, 0x21, 0x00


	//----- nvinfo : EIATTR_KPARAM_INFO
	.align		4
.L_269:
        /*00e8*/ 	.byte	0x04, 0x17
        /*00ea*/ 	.short	(.L_271 - .L_270)
.L_270:
        /*00ec*/ 	.word	0x00000000
        /*00f0*/ 	.short	0x0002
        /*00f2*/ 	.short	0x0010
        /*00f4*/ 	.byte	0x00, 0xf5, 0x21, 0x00


	//----- nvinfo : EIATTR_KPARAM_INFO
	.align		4
.L_271:
        /*00f8*/ 	.byte	0x04, 0x17
        /*00fa*/ 	.short	(.L_273 - .L_272)
.L_272:
        /*00fc*/ 	.word	0x00000000
        /*0100*/ 	.short	0x0001
        /*0102*/ 	.short	0x0008
        /*0104*/ 	.byte	0x00, 0xf5, 0x21, 0x00


	//----- nvinfo : EIATTR_KPARAM_INFO
	.align		4
.L_273:
        /*0108*/ 	.byte	0x04, 0x17
        /*010a*/ 	.short	(.L_275 - .L_274)
.L_274:
        /*010c*/ 	.word	0x00000000
        /*0110*/ 	.short	0x0000
        /*0112*/ 	.short	0x0000
        /*0114*/ 	.byte	0x00, 0xf5, 0x21, 0x00


	//----- nvinfo : EIATTR_SPARSE_MMA_MASK
	.align		4
.L_275:
        /*0118*/ 	.byte	0x03, 0x50
        /*011a*/ 	.short	0x0000


	//----- nvinfo : EIATTR_MAXREG_COUNT
	.align		4
        /*011c*/ 	.byte	0x03, 0x1b
        /*011e*/ 	.short	0x00ff


	//----- nvinfo : EIATTR_MERCURY_ISA_VERSION
	.align		4
        /*0120*/ 	.byte	0x03, 0x5f
        /*0122*/ 	.short	0x0101


	//----- nvinfo : EIATTR_VRC_CTA_INIT_COUNT
	.align		4
        /*0124*/ 	.byte	0x02, 0x4a
	.zero		1
	.zero		1


	//----- nvinfo : EIATTR_EXIT_INSTR_OFFSETS
	.align		4
        /*0128*/ 	.byte	0x04, 0x1c
        /*012a*/ 	.short	(.L_277 - .L_276)


	//   ....[0]....
.L_276:
        /*012c*/ 	.word	0x00000070


	//   ....[1]....
        /*0130*/ 	.word	0x00002600


	//----- nvinfo : EIATTR_CRS_STACK_SIZE
	.align		4
.L_277:
        /*0134*/ 	.byte	0x04, 0x1e
        /*0136*/ 	.short	(.L_279 - .L_278)
.L_278:
        /*0138*/ 	.word	0x00000000


	//----- nvinfo : EIATTR_CBANK_PARAM_SIZE
	.align		4
.L_279:
        /*013c*/ 	.byte	0x03, 0x19
        /*013e*/ 	.short	0x0064


	//----- nvinfo : EIATTR_PARAM_CBANK
	.align		4
        /*0140*/ 	.byte	0x04, 0x0a
        /*0142*/ 	.short	(.L_281 - .L_280)
	.align		4
.L_280:
        /*0144*/ 	.word	index@(.nv.constant0._Z25gpuTemplatePutFaceNodesV0IdEvPT_S1_PiS2_S2_S2_S2_S2_iiiiiiiii)
        /*0148*/ 	.short	0x0380
        /*014a*/ 	.short	0x0064


	//----- nvinfo : EIATTR_SW_WAR
	.align		4
.L_281:
        /*014c*/ 	.byte	0x04, 0x36
        /*014e*/ 	.short	(.L_283 - .L_282)
.L_282:
        /*0150*/ 	.word	0x00000008
.L_283:


//--------------------- .nv.info._Z24gpuTemplatePutFaceNodes1IfEvPT_S1_Piiiiiii --------------------------
	.section	.nv.info._Z24gpuTemplatePutFaceNodes1IfEvPT_S1_Piiiiiii,"",@"SHT_CUDA_INFO"
	.sectionflags	@""
	.align	4


	//----- nvinfo : EIATTR_CUDA_API_VERSION
	.align		4
        /*0000*/ 	.byte	0x04, 0x37
        /*0002*/ 	.short	(.L_285 - .L_284)
.L_284:
        /*0004*/ 	.word	0x00000082


	//----- nvinfo : EIATTR_KPARAM_INFO
	.align		4
.L_285:
        /*0008*/ 	.byte	0x04, 0x17
        /*000a*/ 	.short	(.L_287 - .L_286)
.L_286:
        /*000c*/ 	.word	0x00000000
        /*0010*/ 	.short	0x0008
        /*0012*/ 	.short	0x002c
        /*0014*/ 	.byte	0x00, 0xf0, 0x11, 0x00


	//----- nvinfo : EIATTR_KPARAM_INFO
	.align		4
.L_287:
        /*0018*/ 	.byte	0x04, 0x17
        /*001a*/ 	.short	(.L_289 - .L_288)
.L_288:
        /*001c*/ 	.word	0x00000000
        /*0020*/ 	.short	0x0007
        /*0022*/ 	.short	0x0028
        /*0024*/ 	.byte	0x00, 0xf0, 0x11, 0x00


	//----- nvinfo : EIATTR_KPARAM_INFO
	.align		4
.L_289:
        /*0028*/ 	.byte	0x04, 0x17
        /*002a*/ 	.short	(.L_291 - .L_290)
.L_290:
        /*002c*/ 	.word	0x00000000
        /*0030*/ 	.short	0x0006
        /*0032*/ 	.short	0x0024
        /*0034*/ 	.byte	0x00, 0xf0, 0x11, 0x00


	//----- nvinfo : EIATTR_KPARAM_INFO
	.align		4
.L_291:
        /*0038*/ 	.byte	0x04, 0x17
        /*003a*/ 	.short	(.L_293 - .L_292)
.L_292:
        /*003c*/ 	.word	0x00000000
        /*0040*/ 	.short	0x0005
        /*0042*/ 	.short	0x0020
        /*0044*/ 	.byte	0x00, 0xf0, 0x11, 0x00


	//----- nvinfo : EIATTR_KPARAM_INFO
	.align		4
.L_293:
        /*0048*/ 	.byte	0x04, 0x17
        /*004a*/ 	.short	(.L_295 - .L_294)
.L_294:
        /*004c*/ 	.word	0x00000000
        /*0050*/ 	.short	0x0004
        /*0052*/ 	.short	0x001c
        /*0054*/ 	.byte	0x00, 0xf0, 0x11, 0x00


	//----- nvinfo : EIATTR_KPARAM_INFO
	.align		4
.L_295:
        /*0058*/ 	.byte	0x04, 0x17
        /*005a*/ 	.short	(.L_297 - .L_296)
.L_296:
        /*005c*/ 	.word	0x00000000
        /*0060*/ 	.short	0x0003
        /*0062*/ 	.short	0x0018
        /*0064*/ 	.byte	0x00, 0xf0, 0x11, 0x00


	//----- nvinfo : EIATTR_KPARAM_INFO
	.align		4
.L_297:
        /*0068*/ 	.byte	0x04, 0x17
        /*006a*/ 	.short	(.L_299 - .L_298)
.L_298:
        /*006c*/ 	.word	0x00000000
        /*0070*/ 	.short	0x0002
        /*0072*/ 	.short	0x0010
        /*0074*/ 	.byte	0x00, 0xf5, 0x21, 0x00


	//----- nvinfo : EIATTR_KPARAM_INFO
	.align		4
.L_299:
        /*0078*/ 	.byte	0x04, 0x17
        /*007a*/ 	.short	(.L_301 - .L_300)
.L_300:
        /*007c*/ 	.word	0x00000000
        /*0080*/ 	.short	0x0001
        /*0082*/ 	.short	0x0008
        /*0084*/ 	.byte	0x00, 0xf5, 0x21, 0x00


	//----- nvinfo : EIATTR_KPARAM_INFO
	.align		4
.L_301:
        /*0088*/ 	.byte	0x04, 0x17
        /*008a*/ 	.short	(.L_303 - .L_302)
.L_302:
        /*008c*/ 	.word	0x00000000
        /*0090*/ 	.short	0x0000
        /*0092*/ 	.short	0x0000
        /*0094*/ 	.byte	0x00, 0xf5, 0x21, 0x00


	//----- nvinfo : EIATTR_SPARSE_MMA_MASK
	.align		4
.L_303:
        /*0098*/ 	.byte	0x03, 0x50
        /*009a*/ 	.short	0x0000


	//----- nvinfo : EIATTR_MAXREG_COUNT
	.align		4
        /*009c*/ 	.byte	0x03, 0x1b
        /*009e*/ 	.short	0x00ff


	//----- nvinfo : EIATTR_MERCURY_ISA_VERSION
	.align		4
        /*00a0*/ 	.byte	0x03, 0x5f
        /*00a2*/ 	.short	0x0101


	//----- nvinfo : EIATTR_VRC_CTA_INIT_COUNT
	.align		4
        /*00a4*/ 	.byte	0x02, 0x4a
	.zero		1
	.zero		1


	//----- nvinfo : EIATTR_EXIT_INSTR_OFFSETS
	.align		4
        /*00a8*/ 	.byte	0x04, 0x1c
        /*00aa*/ 	.short	(.L_305 - .L_304)


	//   ....[0]....
.L_304:
        /*00ac*/ 	.word	0x00000070


	//   ....[1]....
        /*00b0*/ 	.word	0x00000550


	//----- nvinfo : EIATTR_CRS_STACK_SIZE
	.align		4
.L_305:
        /*00b4*/ 	.byte	0x04, 0x1e
        /*00b6*/ 	.short	(.L_307 - .L_306)
.L_306:
        /*00b8*/ 	.word	0x00000000


	//----- nvinfo : EIATTR_CBANK_PARAM_SIZE
	.align		4
.L_307:
        /*00bc*/ 	.byte	0x03, 0x19
        /*00be*/ 	.short	0x0030


	//----- nvinfo : EIATTR_PARAM_CBANK
	.align		4
        /*00c0*/ 	.byte	0x04, 0x0a
        /*00c2*/ 	.short	(.L_309 - .L_308)
	.align		4
.L_308:
        /*00c4*/ 	.word	index@(.nv.constant0._Z24gpuTemplatePutFaceNodes1IfEvPT_S1_Piiiiiii)
        /*00c8*/ 	.short	0x0380
        /*00ca*/ 	.short	0x0030


	//----- nvinfo : EIATTR_SW_WAR
	.align		4
.L_309:
        /*00cc*/ 	.byte	0x04, 0x36
        /*00ce*/ 	.short	(.L_311 - .L_310)
.L_310:
        /*00d0*/ 	.word	0x00000008
.L_311:


//--------------------- .nv.info._Z24gpuTemplatePutFaceNodes1IdEvPT_S1_Piiiiiii --------------------------
	.section	.nv.info._Z24gpuTemplatePutFaceNodes1IdEvPT_S1_Piiiiiii,"",@"SHT_CUDA_INFO"
	.sectionflags	@""
	.align	4


	//----- nvinfo : EIATTR_CUDA_API_VERSION
	.align		4
        /*0000*/ 	.byte	0x04, 0x37
        /*0002*/ 	.short	(.L_313 - .L_312)
.L_312:
        /*0004*/ 	.word	0x00000082


	//----- nvinfo : EIATTR_KPARAM_INFO
	.align		4
.L_313:
        /*0008*/ 	.byte	0x04, 0x17
        /*000a*/ 	.short	(.L_315 - .L_314)
.L_314:
        /*000c*/ 	.word	0x00000000
        /*0010*/ 	.short	0x0008
        /*0012*/ 	.short	0x002c
        /*0014*/ 	.byte	0x00, 0xf0, 0x11, 0x00


	//----- nvinfo : EIATTR_KPARAM_INFO
	.align		4
.L_315:
        /*0018*/ 	.byte	0x04, 0x17
        /*001a*/ 	.short	(.L_317 - .L_316)
.L_316:
        /*001c*/ 	.word	0x00000000
        /*0020*/ 	.short	0x0007
        /*0022*/ 	.short	0x0028
        /*0024*/ 	.byte	0x00, 0xf0, 0x11, 0x00


	//----- nvinfo : EIATTR_KPARAM_INFO
	.align		4
.L_317:
        /*0028*/ 	.byte	0x04, 0x17
        /*002a*/ 	.short	(.L_319 - .L_318)
.L_318:
        /*002c*/ 	.word	0x00000000
        /*0030*/ 	.short	0x0006
        /*0032*/ 	.short	0x0024
        /*0034*/ 	.byte	0x00, 0xf0, 0x11, 0x00


	//----- nvinfo : EIATTR_KPARAM_INFO
	.align		4
.L_319:
        /*0038*/ 	.byte	0x04, 0x17
        /*003a*/ 	.short	(.L_321 - .L_320)
.L_320:
        /*003c*/ 	.word	0x00000000
        /*0040*/ 	.short	0x0005
        /*0042*/ 	.short	0x0020
        /*0044*/ 	.byte	0x00, 0xf0, 0x11, 0x00


	//----- nvinfo : EIATTR_KPARAM_INFO
	.align		4
.L_321:
        /*0048*/ 	.byte	0x04, 0x17
        /*004a*/ 	.short	(.L_323 - .L_322)
.L_322:
        /*004c*/ 	.word	0x00000000
        /*0050*/ 	.short	0x0004
        /*0052*/ 	.short	0x001c
        /*0054*/ 	.byte	0x00, 0xf0, 0x11, 0x00


	//----- nvinfo : EIATTR_KPARAM_INFO
	.align		4
.L_323:
        /*0058*/ 	.byte	0x04, 0x17
        /*005a*/ 	.short	(.L_325 - .L_324)
.L_324:
        /*005c*/ 	.word	0x00000000
        /*0060*/ 	.short	0x0003
        /*0062*/ 	.short	0x0018
        /*0064*/ 	.byte	0x00, 0xf0, 0x11, 0x00


	//----- nvinfo : EIATTR_KPARAM_INFO
	.align		4
.L_325:
        /*0068*/ 	.byte	0x04, 0x17
        /*006a*/ 	.short	(.L_327 - .L_326)
.L_326:
        /*006c*/ 	.word	0x00000000
        /*0070*/ 	.short	0x0002
        /*0072*/ 	.short	0x0010
        /*0074*/ 	.byte	0x00, 0xf5, 0x21, 0x00


	//----- nvinfo : EIATTR_KPARAM_INFO
	.align		4
.L_327:
        /*0078*/ 	.byte	0x04, 0x17
        /*007a*/ 	.short	(.L_329 - .L_328)
.L_328:
        /*007c*/ 	.word	0x00000000
        /*0080*/ 	.short	0x0001
        /*0082*/ 	.short	0x0008
        /*0084*/ 	.byte	0x00, 0xf5, 0x21, 0x00


	//----- nvinfo : EIATTR_KPARAM_INFO
	.align		4
.L_329:
        /*0088*/ 	.byte	0x04, 0x17
        /*008a*/ 	.short	(.L_331 - .L_330)
.L_330:
        /*008c*/ 	.word	0x00000000
        /*0090*/ 	.short	0x0000
        /*0092*/ 	.short	0x0000
        /*0094*/ 	.byte	0x00, 0xf5, 0x21, 0x00


	//----- nvinfo : EIATTR_SPARSE_MMA_MASK
	.align		4
.L_331:
        /*0098*/ 	.byte	0x03, 0x50
        /*009a*/ 	.short	0x0000


	//----- nvinfo : EIATTR_MAXREG_COUNT
	.align		4
        /*009c*/ 	.byte	0x03, 0x1b
        /*009e*/ 	.short	0x00ff


	//----- nvinfo : EIATTR_MERCURY_ISA_VERSION
	.align		4
        /*00a0*/ 	.byte	0x03, 0x5f
        /*00a2*/ 	.short	0x0101


	//----- nvinfo : EIATTR_VRC_CTA_INIT_COUNT
	.align		4
        /*00a4*/ 	.byte	0x02, 0x4a
	.zero		1
	.zero		1


	//----- nvinfo : EIATTR_EXIT_INSTR_OFFSETS
	.align		4
        /*00a8*/ 	.byte	0x04, 0x1c
        /*00aa*/ 	.short	(.L_333 - .L_332)


	//   ....[0]....
.L_332:
        /*00ac*/ 	.word	0x00000070


	//   ....[1]....
        /*00b0*/ 	.word	0x00000550


	//----- nvinfo : EIATTR_CRS_STACK_SIZE
	.align		4
.L_333:
        /*00b4*/ 	.byte	0x04, 0x1e
        /*00b6*/ 	.short	(.L_335 - .L_334)
.L_334:
        /*00b8*/ 	.word	0x00000000


	//----- nvinfo : EIATTR_CBANK_PARAM_SIZE
	.align		4
.L_335:
        /*00bc*/ 	.byte	0x03, 0x19
        /*00be*/ 	.short	0x0030


	//----- nvinfo : EIATTR_PARAM_CBANK
	.align		4
        /*00c0*/ 	.byte	0x04, 0x0a
        /*00c2*/ 	.short	(.L_337 - .L_336)
	.align		4
.L_336:
        /*00c4*/ 	.word	index@(.nv.constant0._Z24gpuTemplatePutFaceNodes1IdEvPT_S1_Piiiiiii)
        /*00c8*/ 	.short	0x0380
        /*00ca*/ 	.short	0x0030


	//----- nvinfo : EIATTR_SW_WAR
	.align		4
.L_337:
        /*00cc*/ 	.byte	0x04, 0x36
        /*00ce*/ 	.short	(.L_339 - .L_338)
.L_338:
        /*00d0*/ 	.word	0x00000008
.L_339:


//--------------------- .nv.info._Z24gpuTemplatePutFaceNodes0IfEvPT_S1_Piiiiiii --------------------------
	.section	.nv.info._Z24gpuTemplatePutFaceNodes0IfEvPT_S1_Piiiiiii,"",@"SHT_CUDA_INFO"
	.sectionflags	@""
	.align	4


	//----- nvinfo : EIATTR_CUDA_API_VERSION
	.align		4
        /*0000*/ 	.byte	0x04, 0x37
        /*0002*/ 	.short	(.L_341 - .L_340)
.L_340:
        /*0004*/ 	.word	0x00000082


	//----- nvinfo : EIATTR_KPARAM_INFO
	.align		4
.L_341:
        /*0008*/ 	.byte	0x04, 0x17
        /*000a*/ 	.short	(.L_343 - .L_342)
.L_342:
        /*000c*/ 	.word	0x00000000
        /*0010*/ 	.short	0x0008
        /*0012*/ 	.short	0x002c
        /*0014*/ 	.byte	0x00, 0xf0, 0x11, 0x00


	//----- nvinfo : EIATTR_KPARAM_INFO
	.align		4
.L_343:
        /*0018*/ 	.byte	0x04, 0x17
        /*001a*/ 	.short	(.L_345 - .L_344)
.L_344:
        /*001c*/ 	.word	0x00000000
        /*0020*/ 	.short	0x0007
        /*0022*/ 	.short	0x0028
        /*0024*/ 	.byte	0x00, 0xf0, 0x11, 0x00


	//----- nvinfo : EIATTR_KPARAM_INFO
	.align		4
.L_345:
        /*0028*/ 	.byte	0x04, 0x17
        /*002a*/ 	.short	(.L_347 - .L_346)
.L_346:
        /*002c*/ 	.word	0x00000000
        /*0030*/ 	.short	0x0006
        /*0032*/ 	.short	0x0024
        /*0034*/ 	.byte	0x00, 0xf0, 0x11, 0x00


	//----- nvinfo : EIATTR_KPARAM_INFO
	.align		4
.L_347:
        /*0038*/ 	.byte	0x04, 0x17
        /*003a*/ 	.short	(.L_349 - .L_348)
.L_348:
        /*003c*/ 	.word	0x00000000
        /*0040*/ 	.short	0x0005
        /*0042*/ 	.short	0x0020
        /*0044*/ 	.byte	0x00, 0xf0, 0x11, 0x00


	//----- nvinfo : EIATTR_KPARAM_INFO
	.align		4
.L_349:
        /*0048*/ 	.byte	0x04, 0x17
        /*004a*/ 	.short	(.L_351 - .L_350)
.L_350:
        /*004c*/ 	.word	0x00000000
        /*0050*/ 	.short	0x0004
        /*0052*/ 	.short	0x001c
        /*0054*/ 	.byte	0x00, 0xf0, 0x11, 0x00


	//----- nvinfo : EIATTR_KPARAM_INFO
	.align		4
.L_351:
        /*0058*/ 	.byte	0x04, 0x17
        /*005a*/ 	.short	(.L_353 - .L_352)
.L_352:
        /*005c*/ 	.word	0x00000000
        /*0060*/ 	.short	0x0003
        /*0062*/ 	.short	0x0018
        /*0064*/ 	.byte	0x00, 0xf0, 0x11, 0x00


	//----- nvinfo : EIATTR_KPARAM_INFO
	.align		4
.L_353:
        /*0068*/ 	.byte	0x04, 0x17
        /*006a*/ 	.short	(.L_355 - .L_354)
.L_354:
        /*006c*/ 	.word	0x00000000
        /*0070*/ 	.short	0x0002
        /*0072*/ 	.short	0x0010
        /*0074*/ 	.byte	0x00, 0xf5, 0x21, 0x00


	//----- nvinfo : EIATTR_KPARAM_INFO
	.align		4
.L_355:
        /*0078*/ 	.byte	0x04, 0x17
        /*007a*/ 	.short	(.L_357 - .L_356)
.L_356:
        /*007c*/ 	.word	0x00000000
        /*0080*/ 	.short	0x0001
        /*0082*/ 	.short	0x0008
        /*0084*/ 	.byte	0x00, 0xf5, 0x21, 0x00


	//----- nvinfo : EIATTR_KPARAM_INFO
	.align		4
.L_357:
        /*0088*/ 	.byte	0x04, 0x17
        /*008a*/ 	.short	(.L_359 - .L_358)
.L_358:
        /*008c*/ 	.word	0x00000000
        /*0090*/ 	.short	0x0000
        /*0092*/ 	.short	0x0000
        /*0094*/ 	.byte	0x00, 0xf5, 0x21, 0x00


	//----- nvinfo : EIATTR_SPARSE_MMA_MASK
	.align		4
.L_359:
        /*0098*/ 	.byte	0x03, 0x50
        /*009a*/ 	.short	0x0000


	//----- nvinfo : EIATTR_MAXREG_COUNT
	.align		4
        /*009c*/ 	.byte	0x03, 0x1b
        /*009e*/ 	.short	0x00ff


	//----- nvinfo : EIATTR_MERCURY_ISA_VERSION
	.align		4
        /*00a0*/ 	.byte	0x03, 0x5f
        /*00a2*/ 	.short	0x0101


	//----- nvinfo : EIATTR_VRC_CTA_INIT_COUNT
	.align		4
        /*00a4*/ 	.byte	0x02, 0x4a
	.zero		1
	.zero		1


	//----- nvinfo : EIATTR_EXIT_INSTR_OFFSETS
	.align		4
        /*00a8*/ 	.byte	0x04, 0x1c
        /*00aa*/ 	.short	(.L_361 - .L_360)


	//   ....[0]....
.L_360:
        /*00ac*/ 	.word	0x00000070


	//   ....[1]....
        /*00b0*/ 	.word	0x000006a0


	//----- nvinfo : EIATTR_CRS_STACK_SIZE
	.align		4
.L_361:
        /*00b4*/ 	.byte	0x04, 0x1e
        /*00b6*/ 	.short	(.L_363 - .L_362)
.L_362:
        /*00b8*/ 	.word	0x00000000


	//----- nvinfo : EIATTR_CBANK_PARAM_SIZE
	.align		4
.L_363:
        /*00bc*/ 	.byte	0x03, 0x19
        /*00be*/ 	.short	0x0030


	//----- nvinfo : EIATTR_PARAM_CBANK
	.align		4
        /*00c0*/ 	.byte	0x04, 0x0a
        /*00c2*/ 	.short	(.L_365 - .L_364)
	.align		4
.L_364:
        /*00c4*/ 	.word	index@(.nv.constant0._Z24gpuTemplatePutFaceNodes0IfEvPT_S1_Piiiiiii)
        /*00c8*/ 	.short	0x0380
        /*00ca*/ 	.short	0x0030


	//----- nvinfo : EIATTR_SW_WAR
	.align		4
.L_365:
        /*00cc*/ 	.byte	0x04, 0x36
        /*00ce*/ 	.short	(.L_367 - .L_366)
.L_366:
        /*00d0*/ 	.word	0x00000008
.L_367:


//--------------------- .nv.info._Z24gpuTemplatePutFaceNodes0IdEvPT_S1_Piiiiiii --------------------------
	.section	.nv.info._Z24gpuTemplatePutFaceNodes0IdEvPT_S1_Piiiiiii,"",@"SHT_CUDA_INFO"
	.sectionflags	@""
	.align	4


	//----- nvinfo : EIATTR_CUDA_API_VERSION
	.align		4
        /*0000*/ 	.byte	0x04, 0x37
        /*0002*/ 	.short	(.L_369 - .L_368)
.L_368:
        /*0004*/ 	.word	0x00000082


	//----- nvinfo : EIATTR_KPARAM_INFO
	.align		4
.L_369:
        /*0008*/ 	.byte	0x04, 0x17
        /*000a*/ 	.short	(.L_371 - .L_370)
.L_370:
        /*000c*/ 	.word	0x00000000
        /*0010*/ 	.short	0x0008
        /*0012*/ 	.short	0x002c
        /*0014*/ 	.byte	0x00, 0xf0, 0x11, 0x00


	//----- nvinfo : EIATTR_KPARAM_INFO
	.align		4
.L_371:
        /*0018*/ 	.byte	0x04, 0x17
        /*001a*/ 	.short	(.L_373 - .L_372)
.L_372:
        /*001c*/ 	.word	0x00000000
        /*0020*/ 	.short	0x0007
        /*0022*/ 	.short	0x0028
        /*0024*/ 	.byte	0x00, 0xf0, 0x11, 0x00


	//----- nvinfo : EIATTR_KPARAM_INFO
	.align		4
.L_373:
        /*0028*/ 	.byte	0x04, 0x17
        /*002a*/ 	.short	(.L_375 - .L_374)
.L_374:
        /*002c*/ 	.word	0x00000000
        /*0030*/ 	.short	0x0006
        /*0032*/ 	.short	0x0024
        /*0034*/ 	.byte	0x00, 0xf0, 0x11, 0x00


	//----- nvinfo : EIATTR_KPARAM_INFO
	.align		4
.L_375:
        /*0038*/ 	.byte	0x04, 0x17
        /*003a*/ 	.short	(.L_377 - .L_376)
.L_376:
        /*003c*/ 	.word	0x00000000
        /*0040*/ 	.short	0x0005
        /*0042*/ 	.short	0x0020
        /*0044*/ 	.byte	0x00, 0xf0, 0x11, 0x00


	//----- nvinfo : EIATTR_KPARAM_INFO
	.align		4
.L_377:
        /*0048*/ 	.byte	0x04, 0x17
        /*004a*/ 	.short	(.L_379 - .L_378)
.L_378:
        /*004c*/ 	.word	0x00000000
        /*0050*/ 	.short	0x0004
        /*0052*/ 	.short	0x001c
        /*0054*/ 	.byte	0x00, 0xf0, 0x11, 0x00


	//----- nvinfo : EIATTR_KPARAM_INFO
	.align		4
.L_379:
        /*0058*/ 	.byte	0x04, 0x17
        /*005a*/ 	.short	(.L_381 - .L_380)
.L_380:
        /*005c*/ 	.word	0x00000000
        /*0060*/ 	.short	0x0003
        /*0062*/ 	.short	0x0018
        /*0064*/ 	.byte	0x00, 0xf0, 0x11, 0x00


	//----- nvinfo : EIATTR_KPARAM_INFO
	.align		4
.L_381:
        /*0068*/ 	.byte	0x04, 0x17
        /*006a*/ 	.short	(.L_383 - .L_382)
.L_382:
        /*006c*/ 	.word	0x00000000
        /*0070*/ 	.short	0x0002
        /*0072*/ 	.short	0x0010
        /*0074*/ 	.byte	0x00, 0xf5, 0x21, 0x00


	//----- nvinfo : EIATTR_KPARAM_INFO
	.align		4
.L_383:
        /*0078*/ 	.byte	0x04, 0x17
        /*007a*/ 	.short	(.L_385 - .L_384)
.L_384:
        /*007c*/ 	.word	0x00000000
        /*0080*/ 	.short	0x0001
        /*0082*/ 	.short	0x0008
        /*0084*/ 	.byte	0x00, 0xf5, 0x21, 0x00


	//----- nvinfo : EIATTR_KPARAM_INFO
	.align		4
.L_385:
        /*0088*/ 	.byte	0x04, 0x17
        /*008a*/ 	.short	(.L_387 - .L_386)
.L_386:
        /*008c*/ 	.word	0x00000000
        /*0090*/ 	.short	0x0000
        /*0092*/ 	.short	0x0000
        /*0094*/ 	.byte	0x00, 0xf5, 0x21, 0x00


	//----- nvinfo : EIATTR_SPARSE_MMA_MASK
	.align		4
.L_387:
        /*0098*/ 	.byte	0x03, 0x50
        /*009a*/ 	.short	0x0000


	//----- nvinfo : EIATTR_MAXREG_COUNT
	.align		4
        /*009c*/ 	.byte	0x03, 0x1b
        /*009e*/ 	.short	0x00ff


	//----- nvinfo : EIATTR_MERCURY_ISA_VERSION
	.align		4
        /*00a0*/ 	.byte	0x03, 0x5f
        /*00a2*/ 	.short	0x0101


	//----- nvinfo : EIATTR_VRC_CTA_INIT_COUNT
	.align		4
        /*00a4*/ 	.byte	0x02, 0x4a
	.zero		1
	.zero		1


	//----- nvinfo : EIATTR_EXIT_INSTR_OFFSETS
	.align		4
        /*00a8*/ 	.byte	0x04, 0x1c
        /*00aa*/ 	.short	(.L_389 - .L_388)


	//   ....[0]....
.L_388:
        /*00ac*/ 	.word	0x00000070


	//   ....[1]....
        /*00b0*/ 	.word	0x00000690


	//----- nvinfo : EIATTR_CRS_STACK_SIZE
	.align		4
.L_389:
        /*00b4*/ 	.byte	0x04, 0x1e
        /*00b6*/ 	.short	(.L_391 - .L_390)
.L_390:
        /*00b8*/ 	.word	0x00000000


	//----- nvinfo : EIATTR_CBANK_PARAM_SIZE
	.align		4
.L_391:
        /*00bc*/ 	.byte	0x03, 0x19
        /*00be*/ 	.short	0x0030


	//----- nvinfo : EIATTR_PARAM_CBANK
	.align		4
        /*00c0*/ 	.byte	0x04, 0x0a
        /*00c2*/ 	.short	(.L_393 - .L_392)
	.align		4
.L_392:
        /*00c4*/ 	.word	index@(.nv.constant0._Z24gpuTemplatePutFaceNodes0IdEvPT_S1_Piiiiiii)
        /*00c8*/ 	.short	0x0380
        /*00ca*/ 	.short	0x0030


	//----- nvinfo : EIATTR_SW_WAR
	.align		4
.L_393:
        /*00cc*/ 	.byte	0x04, 0x36
        /*00ce*/ 	.short	(.L_395 - .L_394)
.L_394:
        /*00d0*/ 	.word	0x00000008
.L_395:


//--------------------- .nv.info._Z24gpuTemplateGetFaceNodes2IfEvPT_S1_Piiiiiii --------------------------
	.section	.nv.info._Z24gpuTemplateGetFaceNodes2IfEvPT_S1_Piiiiiii,"",@"SHT_CUDA_INFO"
	.sectionflags	@""
	.align	4


	//----- nvinfo : EIATTR_CUDA_API_VERSION
	.align		4
        /*0000*/ 	.byte	0x04, 0x37
        /*0002*/ 	.short	(.L_397 - .L_396)
.L_396:
        /*0004*/ 	.word	0x00000082


	//----- nvinfo : EIATTR_KPARAM_INFO
	.align		4
.L_397:
        /*0008*/ 	.byte	0x04, 0x17
        /*000a*/ 	.short	(.L_399 - .L_398)
.L_398:
        /*000c*/ 	.word	0x00000000
        /*0010*/ 	.short	0x0008
        /*0012*/ 	.short	0x002c
        /*0014*/ 	.byte	0x00, 0xf0, 0x11, 0x00


	//----- nvinfo : EIATTR_KPARAM_INFO
	.align		4
.L_399:
        /*0018*/ 	.byte	0x04, 0x17
        /*001a*/ 	.short	(.L_401 - .L_400)
.L_400:
        /*001c*/ 	.word	0x00000000
        /*0020*/ 	.short	0x0007
        /*0022*/ 	.short	0x0028
        /*0024*/ 	.byte	0x00, 0xf0, 0x11, 0x00


	//----- nvinfo : EIATTR_KPARAM_INFO
	.align		4
.L_401:
        /*0028*/ 	.byte	0x04, 0x17
        /*002a*/ 	.short	(.L_403 - .L_402)
.L_402:
        /*002c*/ 	.word	0x00000000
        /*0030*/ 	.short	0x0006
        /*0032*/ 	.short	0x0024
        /*0034*/ 	.byte	0x00, 0xf0, 0x11, 0x00


	//----- nvinfo : EIATTR_KPARAM_INFO
	.align		4
.L_403:
        /*0038*/ 	.byte	0x04, 0x17
        /*003a*/ 	.short	(.L_405 - .L_404)
.L_404:
        /*003c*/ 	.word	0x00000000
        /*0040*/ 	.short	0x0005
        /*0042*/ 	.short	0x0020
        /*0044*/ 	.byte	0x00, 0xf0, 0x11, 0x00


	//----- nvinfo : EIATTR_KPARAM_INFO
	.align		4
.L_405:
        /*0048*/ 	.byte	0x04, 0x17
        /*004a*/ 	.short	(.L_407 - .L_406)
.L_406:
        /*004c*/ 	.word	0x00000000
        /*0050*/ 	.short	0x0004
        /*0052*/ 	.short	0x001c
        /*0054*/ 	.byte	0x00, 0xf0, 0x11, 0x00


	//----- nvinfo : EIATTR_KPARAM_INFO
	.align		4
.L_407:
        /*0058*/ 	.byte	0x04, 0x17
        /*005a*/ 	.short	(.L_409 - .L_408)
.L_408:
        /*005c*/ 	.word	0x00000000
        /*0060*/ 	.short	0x0003
        /*0062*/ 	.short	0x0018
        /*0064*/ 	.byte	0x00, 0xf0, 0x11, 0x00


	//----- nvinfo : EIATTR_KPARAM_INFO
	.align		4
.L_409:
        /*0068*/ 	.byte	0x04, 0x17
        /*006a*/ 	.short	(.L_411 - .L_410)
.L_410:
        /*006c*/ 	.word	0x00000000
        /*0070*/ 	.short	0x0002
        /*0072*/ 	.short	0x0010
        /*0074*/ 	.byte	0x00, 0xf5, 0x21, 0x00


	//----- nvinfo : EIATTR_KPARAM_INFO
	.align		4
.L_411:
        /*0078*/ 	.byte	0x04, 0x17
        /*007a*/ 	.short	(.L_413 - .L_412)
.L_412:
        /*007c*/ 	.word	0x00000000
        /*0080*/ 	.short	0x0001
        /*0082*/ 	.short	0x0008
        /*0084*/ 	.byte	0x00, 0xf5, 0x21, 0x00


	//----- nvinfo : EIATTR_KPARAM_INFO
	.align		4
.L_413:
        /*0088*/ 	.byte	0x04, 0x17
        /*008a*/ 	.short	(.L_415 - .L_414)
.L_414:
        /*008c*/ 	.word	0x00000000
        /*0090*/ 	.short	0x0000
        /*0092*/ 	.short	0x0000
        /*0094*/ 	.byte	0x00, 0xf5, 0x21, 0x00


	//----- nvinfo : EIATTR_SPARSE_MMA_MASK
	.align		4
.L_415:
        /*0098*/ 	.byte	0x03, 0x50
        /*009a*/ 	.short	0x0000


	//----- nvinfo : EIATTR_MAXREG_COUNT
	.align		4
        /*009c*/ 	.byte	0x03, 0x1b
        /*009e*/ 	.short	0x00ff


	//----- nvinfo : EIATTR_MERCURY_ISA_VERSION
	.align		4
        /*00a0*/ 	.byte	0x03, 0x5f
        /*00a2*/ 	.short	0x0101


	//----- nvinfo : EIATTR_VRC_CTA_INIT_COUNT
	.align		4
        /*00a4*/ 	.byte	0x02, 0x4a
	.zero		1
	.zero		1


	//----- nvinfo : EIATTR_EXIT_INSTR_OFFSETS
	.align		4
        /*00a8*/ 	.byte	0x04, 0x1c
        /*00aa*/ 	.short	(.L_417 - .L_416)


	//   ....[0]....
.L_416:
        /*00ac*/ 	.word	0x00000070


	//   ....[1]....
        /*00b0*/ 	.word	0x00000530


	//----- nvinfo : EIATTR_CRS_STACK_SIZE
	.align		4
.L_417:
        /*00b4*/ 	.byte	0x04, 0x1e
        /*00b6*/ 	.short	(.L_419 - .L_418)
.L_418:
        /*00b8*/ 	.word	0x00000000


	//----- nvinfo : EIATTR_CBANK_PARAM_SIZE
	.align		4
.L_419:
        /*00bc*/ 	.byte	0x03, 0x19
        /*00be*/ 	.short	0x0030


	//----- nvinfo : EIATTR_PARAM_CBANK
	.align		4
        /*00c0*/ 	.byte	0x04, 0x0a
        /*00c2*/ 	.short	(.L_421 - .L_420)
	.align		4
.L_420:
        /*00c4*/ 	.word	index@(.nv.constant0._Z24gpuTemplateGetFaceNodes2IfEvPT_S1_Piiiiiii)
        /*00c8*/ 	.short	0x0380
        /*00ca*/ 	.short	0x0030


	//----- nvinfo : EIATTR_SW_WAR
	.align		4
.L_421:
        /*00cc*/ 	.byte	0x04, 0x36
        /*00ce*/ 	.short	(.L_423 - .L_422)
.L_422:
        /*00d0*/ 	.word	0x00000008
.L_423:


//--------------------- .nv.info._Z24gpuTemplateGetFaceNodes2IdEvPT_S1_Piiiiiii --------------------------
	.section	.nv.info._Z24gpuTemplateGetFaceNodes2IdEvPT_S1_Piiiiiii,"",@"SHT_CUDA_INFO"
	.sectionflags	@""
	.align	4


	//----- nvinfo : EIATTR_CUDA_API_VERSION
	.align		4
        /*0000*/ 	.byte	0x04, 0x37
        /*0002*/ 	.short	(.L_425 - .L_424)
.L_424:
        /*0004*/ 	.word	0x00000082


	//----- nvinfo : EIATTR_KPARAM_INFO
	.align		4
.L_425:
        /*0008*/ 	.byte	0x04, 0x17
        /*000a*/ 	.short	(.L_427 - .L_426)
.L_426:
        /*000c*/ 	.word	0x00000000
        /*0010*/ 	.short	0x0008
        /*0012*/ 	.short	0x002c
        /*0014*/ 	.byte	0x00, 0xf0, 0x11, 0x00


	//----- nvinfo : EIATTR_KPARAM_INFO
	.align		4
.L_427:
        /*0018*/ 	.byte	0x04, 0x17
        /*001a*/ 	.short	(.L_429 - .L_428)
.L_428:
        /*001c*/ 	.word	0x00000000
        /*0020*/ 	.short	0x0007
        /*0022*/ 	.short	0x0028
        /*0024*/ 	.byte	0x00, 0xf0, 0x11, 0x00


	//----- nvinfo : EIATTR_KPARAM_INFO
	.align		4
.L_429:
        /*0028*/ 	.byte	0x04, 0x17
        /*002a*/ 	.short	(.L_431 - .L_430)
.L_430:
        /*002c*/ 	.word	0x00000000
        /*0030*/ 	.short	0x0006
        /*0032*/ 	.short	0x0024
        /*0034*/ 	.byte	0x00, 0xf0, 0x11, 0x00


	//----- nvinfo : EIATTR_KPARAM_INFO
	.align		4
.L_431:
        /*0038*/ 	.byte	0x04, 0x17
        /*003a*/ 	.short	(.L_433 - .L_432)
.L_432:
        /*003c*/ 	.word	0x00000000
        /*0040*/ 	.short	0x0005
        /*0042*/ 	.short	0x0020
        /*0044*/ 	.byte	0x00, 0xf0, 0x11, 0x00


	//----- nvinfo : EIATTR_KPARAM_INFO
	.align		4
.L_433:
        /*0048*/ 	.byte	0x04, 0x17
        /*004a*/ 	.short	(.L_435 - .L_434)
.L_434:
        /*004c*/ 	.word	0x00000000
        /*0050*/ 	.short	0x0004
        /*0052*/ 	.short	0x001c
        /*0054*/ 	.byte	0x00, 0xf0, 0x11, 0x00


	//----- nvinfo : EIATTR_KPARAM_INFO
	.align		4
.L_435:
        /*0058*/ 	.byte	0x04, 0x17
        /*005a*/ 	.short	(.L_437 - .L_436)
.L_436:
        /*005c*/ 	.word	0x00000000
        /*0060*/ 	.short	0x0003
        /*0062*/ 	.short	0x0018
        /*0064*/ 	.byte	0x00, 0xf0, 0x11, 0x00


	//----- nvinfo : EIATTR_KPARAM_INFO
	.align		4
.L_437:
        /*0068*/ 	.byte	0x04, 0x17
        /*006a*/ 	.short	(.L_439 - .L_438)
.L_438:
        /*006c*/ 	.word	0x00000000
        /*0070*/ 	.short	0x0002
        /*0072*/ 	.short	0x0010
        /*0074*/ 	.byte	0x00, 0xf5, 0x21, 0x00


	//----- nvinfo : EIATTR_KPARAM_INFO
	.align		4
.L_439:
        /*0078*/ 	.byte	0x04, 0x17
        /*007a*/ 	.short	(.L_441 - .L_440)
.L_440:
        /*007c*/ 	.word	0x00000000
        /*0080*/ 	.short	0x0001
        /*0082*/ 	.short	0x0008
        /*0084*/ 	.byte	0x00, 0xf5, 0x21, 0x00


	//----- nvinfo : EIATTR_KPARAM_INFO
	.align		4
.L_441:
        /*0088*/ 	.byte	0x04, 0x17
        /*008a*/ 	.short	(.L_443 - .L_442)
.L_442:
        /*008c*/ 	.word	0x00000000
        /*0090*/ 	.short	0x0000
        /*0092*/ 	.short	0x0000
        /*0094*/ 	.byte	0x00, 0xf5, 0x21, 0x00


	//----- nvinfo : EIATTR_SPARSE_MMA_MASK
	.align		4
.L_443:
        /*0098*/ 	.byte	0x03, 0x50
        /*009a*/ 	.short	0x0000


	//----- nvinfo : EIATTR_MAXREG_COUNT
	.align		4
        /*009c*/ 	.byte	0x03, 0x1b
        /*009e*/ 	.short	0x00ff


	//----- nvinfo : EIATTR_MERCURY_ISA_VERSION
	.align		4
        /*00a0*/ 	.byte	0x03, 0x5f
        /*00a2*/ 	.short	0x0101


	//----- nvinfo : EIATTR_VRC_CTA_INIT_COUNT
	.align		4
        /*00a4*/ 	.byte	0x02, 0x4a
	.zero		1
	.zero		1


	//----- nvinfo : EIATTR_EXIT_INSTR_OFFSETS
	.align		4
        /*00a8*/ 	.byte	0x04, 0x1c
        /*00aa*/ 	.short	(.L_445 - .L_444)


	//   ....[0]....
.L_444:
        /*00ac*/ 	.word	0x00000070


	//   ....[1]....
        /*00b0*/ 	.word	0x00000530


	//----- nvinfo : EIATTR_CRS_STACK_SIZE
	.align		4
.L_445:
        /*00b4*/ 	.byte	0x04, 0x1e
        /*00b6*/ 	.short	(.L_447 - .L_446)
.L_446:
        /*00b8*/ 	.word	0x00000000


	//----- nvinfo : EIATTR_CBANK_PARAM_SIZE
	.align		4
.L_447:
        /*00bc*/ 	.byte	0x03, 0x19
        /*00be*/ 	.short	0x0030


	//----- nvinfo : EIATTR_PARAM_CBANK
	.align		4
        /*00c0*/ 	.byte	0x04, 0x0a
        /*00c2*/ 	.short	(.L_449 - .L_448)
	.align		4
.L_448:
        /*00c4*/ 	.word	index@(.nv.constant0._Z24gpuTemplateGetFaceNodes2IdEvPT_S1_Piiiiiii)
        /*00c8*/ 	.short	0x0380
        /*00ca*/ 	.short	0x0030


	//----- nvinfo : EIATTR_SW_WAR
	.align		4
.L_449:
        /*00cc*/ 	.byte	0x04, 0x36
        /*00ce*/ 	.short	(.L_451 - .L_450)
.L_450:
        /*00d0*/ 	.word	0x00000008
.L_451:


//--------------------- .nv.info._Z24gpuTemplateGetFaceNodes1IfEvPT_S1_Piiiiiii --------------------------
	.section	.nv.info._Z24gpuTemplateGetFaceNodes1IfEvPT_S1_Piiiiiii,"",@"SHT_CUDA_INFO"
	.sectionflags	@""
	.align	4


	//----- nvinfo : EIATTR_CUDA_API_VERSION
	.align		4
        /*0000*/ 	.byte	0x04, 0x37
        /*0002*/ 	.short	(.L_453 - .L_452)
.L_452:
        /*0004*/ 	.word	0x00000082


	//----- nvinfo : EIATTR_KPARAM_INFO
	.align		4
.L_453:
        /*0008*/ 	.byte	0x04, 0x17
        /*000a*/ 	.short	(.L_455 - .L_454)
.L_454:
        /*000c*/ 	.word	0x00000000
        /*0010*/ 	.short	0x0008
        /*0012*/ 	.short	0x002c
        /*0014*/ 	.byte	0x00, 0xf0, 0x11, 0x00


	//----- nvinfo : EIATTR_KPARAM_INFO
	.align		4
.L_455:
        /*0018*/ 	.byte	0x04, 0x17
        /*001a*/ 	.short	(.L_457 - .L_456)
.L_456:
        /*001c*/ 	.word	0x00000000
        /*0020*/ 	.short	0x0007
        /*0022*/ 	.short	0x0028
        /*0024*/ 	.byte	0x00, 0xf0, 0x11, 0x00


	//----- nvinfo : EIATTR_KPARAM_INFO
	.align		4
.L_457:
        /*0028*/ 	.byte	0x04, 0x17
        /*002a*/ 	.short	(.L_459 - .L_458)
.L_458:
        /*002c*/ 	.word	0x00000000
        /*0030*/ 	.short	0x0006
        /*0032*/ 	.short	0x0024
        /*0034*/ 	.byte	0x00, 0xf0, 0x11, 0x00


	//----- nvinfo : EIATTR_KPARAM_INFO
	.align		4
.L_459:
        /*0038*/ 	.byte	0x04, 0x17
        /*003a*/ 	.short	(.L_461 - .L_460)
.L_460:
        /*003c*/ 	.word	0x00000000
        /*0040*/ 	.short	0x0005
        /*0042*/ 	.short	0x0020
        /*0044*/ 	.byte	0x00, 0xf0, 0x11, 0x00


	//----- nvinfo : EIATTR_KPARAM_INFO
	.align		4
.L_461:
        /*0048*/ 	.byte	0x04, 0x17
        /*004a*/ 	.short	(.L_463 - .L_462)
.L_462:
        /*004c*/ 	.word	0x00000000
        /*0050*/ 	.short	0x0004
        /*0052*/ 	.short	0x001c
        /*0054*/ 	.byte	0x00, 0xf0, 0x11, 0x00


	//----- nvinfo : EIATTR_KPARAM_INFO
	.align		4
.L_463:
        /*0058*/ 	.byte	0x04, 0x17
        /*005a*/ 	.short	(.L_465 - .L_464)
.L_464:
        /*005c*/ 	.word	0x00000000
        /*0060*/ 	.short	0x0003
        /*0062*/ 	.short	0x0018
        /*0064*/ 	.byte	0x00, 0xf0, 0x11, 0x00


	//----- nvinfo : EIATTR_KPARAM_INFO
	.align		4
.L_465:
        /*0068*/ 	.byte	0x04, 0x17
        /*006a*/ 	.short	(.L_467 - .L_466)
.L_466:
        /*006c*/ 	.word	0x00000000
        /*0070*/ 	.short	0x0002
        /*0072*/ 	.short	0x0010
        /*0074*/ 	.byte	0x00, 0xf5, 0x21, 0x00


	//----- nvinfo : EIATTR_KPARAM_INFO
	.align		4
.L_467:
        /*0078*/ 	.byte	0x04, 0x17
        /*007a*/ 	.short	(.L_469 - .L_468)
.L_468:
        /*007c*/ 	.word	0x00000000
        /*0080*/ 	.short	0x0001
        /*0082*/ 	.short	0x0008
        /*0084*/ 	.byte	0x00, 0xf5, 0x21, 0x00


	//----- nvinfo : EIATTR_KPARAM_INFO
	.align		4
.L_469:
        /*0088*/ 	.byte	0x04, 0x17
        /*008a*/ 	.short	(.L_471 - .L_470)
.L_470:
        /*008c*/ 	.word	0x00000000
        /*0090*/ 	.short	0x0000
        /*0092*/ 	.short	0x0000
        /*0094*/ 	.byte	0x00, 0xf5, 0x21, 0x00


	//----- nvinfo : EIATTR_SPARSE_MMA_MASK
	.align		4
.L_471:
        /*0098*/ 	.byte	0x03, 0x50
        /*009a*/ 	.short	0x0000


	//----- nvinfo : EIATTR_MAXREG_COUNT
	.align		4
        /*009c*/ 	.byte	0x03, 0x1b
        /*009e*/ 	.short	0x00ff


	//----- nvinfo : EIATTR_MERCURY_ISA_VERSION
	.align		4
        /*00a0*/ 	.byte	0x03, 0x5f
        /*00a2*/ 	.short	0x0101


	//----- nvinfo : EIATTR_VRC_CTA_INIT_COUNT
	.align		4
        /*00a4*/ 	.byte	0x02, 0x4a
	.zero		1
	.zero		1


	//----- nvinfo : EIATTR_EXIT_INSTR_OFFSETS
	.align		4
        /*00a8*/ 	.byte	0x04, 0x1c
        /*00aa*/ 	.short	(.L_473 - .L_472)


	//   ....[0]....
.L_472:
        /*00ac*/ 	.word	0x00000070


	//   ....[1]....
        /*00b0*/ 	.word	0x00000530


	//----- nvinfo : EIATTR_CRS_STACK_SIZE
	.align		4
.L_473:
        /*00b4*/ 	.byte	0x04, 0x1e
        /*00b6*/ 	.short	(.L_475 - .L_474)
.L_474:
        /*00b8*/ 	.word	0x00000000


	//----- nvinfo : EIATTR_CBANK_PARAM_SIZE
	.align		4
.L_475:
        /*00bc*/ 	.byte	0x03, 0x19
        /*00be*/ 	.short	0x0030


	//----- nvinfo : EIATTR_PARAM_CBANK
	.align		4
        /*00c0*/ 	.byte	0x04, 0x0a
        /*00c2*/ 	.short	(.L_477 - .L_476)
	.align		4
.L_476:
        /*00c4*/ 	.word	index@(.nv.constant0._Z24gpuTemplateGetFaceNodes1IfEvPT_S1_Piiiiiii)
        /*00c8*/ 	.short	0x0380
        /*00ca*/ 	.short	0x0030


	//----- nvinfo : EIATTR_SW_WAR
	.align		4
.L_477:
        /*00cc*/ 	.byte	0x04, 0x36
        /*00ce*/ 	.short	(.L_479 - .L_478)
.L_478:
        /*00d0*/ 	.word	0x00000008
.L_479:


//--------------------- .nv.info._Z24gpuTemplateGetFaceNodes1IdEvPT_S1_Piiiiiii --------------------------
	.section	.nv.info._Z24gpuTemplateGetFaceNodes1IdEvPT_S1_Piiiiiii,"",@"SHT_CUDA_INFO"
	.sectionflags	@""
	.align	4


	//----- nvinfo : EIATTR_CUDA_API_VERSION
	.align		4
        /*0000*/ 	.byte	0x04, 0x37
        /*0002*/ 	.short	(.L_481 - .L_480)
.L_480:
        /*0004*/ 	.word	0x00000082


	//----- nvinfo : EIATTR_KPARAM_INFO
	.align		4
.L_481:
        /*0008*/ 	.byte	0x04, 0x17
        /*000a*/ 	.short	(.L_483 - .L_482)
.L_482:
        /*000c*/ 	.word	0x00000000
        /*0010*/ 	.short	0x0008
        /*0012*/ 	.short	0x002c
        /*0014*/ 	.byte	0x00, 0xf0, 0x11, 0x00


	//----- nvinfo : EIATTR_KPARAM_INFO
	.align		4
.L_483:
        /*0018*/ 	.byte	0x04, 0x17
        /*001a*/ 	.short	(.L_485 - .L_484)
.L_484:
        /*001c*/ 	.word	0x00000000
        /*0020*/ 	.short	0x0007
        /*0022*/ 	.short	0x0028
        /*0024*/ 	.byte	0x00, 0xf0, 0x11, 0x00


	//----- nvinfo : EIATTR_KPARAM_INFO
	.align		4
.L_485:
        /*0028*/ 	.byte	0x04, 0x17
        /*002a*/ 	.short	(.L_487 - .L_486)
.L_486:
        /*002c*/ 	.word	0x00000000
        /*0030*/ 	.short	0x0006
        /*0032*/ 	.short	0x0024
        /*0034*/ 	.byte	0x00, 0xf0, 0x11, 0x00


	//----- nvinfo : EIATTR_KPARAM_INFO
	.align		4
.L_487:
        /*0038*/ 	.byte	0x04, 0x17
        /*003a*/ 	.short	(.L_489 - .L_488)
.L_488:
        /*003c*/ 	.word	0x00000000
        /*0040*/ 	.short	0x0005
        /*0042*/ 	.short	0x0020
        /*0044*/ 	.byte	0x00, 0xf0, 0x11, 0x00


	//----- nvinfo : EIATTR_KPARAM_INFO
	.align		4
.L_489:
        /*0048*/ 	.byte	0x04, 0x17
        /*004a*/ 	.short	(.L_491 - .L_490)
.L_490:
        /*004c*/ 	.word	0x00000000
        /*0050*/ 	.short	0x0004
        /*0052*/ 	.short	0x001c
        /*0054*/ 	.byte	0x00, 0xf0, 0x11, 0x00


	//----- nvinfo : EIATTR_KPARAM_INFO
	.align		4
.L_491:
        /*0058*/ 	.byte	0x04, 0x17
        /*005a*/ 	.short	(.L_493 - .L_492)
.L_492:
        /*005c*/ 	.word	0x00000000
        /*0060*/ 	.short	0x0003
        /*0062*/ 	.short	0x0018
        /*0064*/ 	.byte	0x00, 0xf0, 0x11, 0x00


	//----- nvinfo : EIATTR_KPARAM_INFO
	.align		4
.L_493:
        /*0068*/ 	.byte	0x04, 0x17
        /*006a*/ 	.short	(.L_495 - .L_494)
.L_494:
        /*006c*/ 	.word	0x00000000
        /*0070*/ 	.short	0x0002
        /*0072*/ 	.short	0x0010
        /*0074*/ 	.byte	0x00, 0xf5, 0x21, 0x00


	//----- nvinfo : EIATTR_KPARAM_INFO
	.align		4
.L_495:
        /*0078*/ 	.byte	0x04, 0x17
        /*007a*/ 	.short	(.L_497 - .L_496)
.L_496:
        /*007c*/ 	.word	0x00000000
        /*0080*/ 	.short	0x0001
        /*0082*/ 	.short	0x0008
        /*0084*/ 	.byte	0x00, 0xf5, 0x21, 0x00


	//----- nvinfo : EIATTR_KPARAM_INFO
	.align		4
.L_497:
        /*0088*/ 	.byte	0x04, 0x17
        /*008a*/ 	.short	(.L_499 - .L_498)
.L_498:
        /*008c*/ 	.word	0x00000000
        /*0090*/ 	.short	0x0000
        /*0092*/ 	.short	0x0000
        /*0094*/ 	.byte	0x00, 0xf5, 0x21, 0x00


	//----- nvinfo : EIATTR_SPARSE_MMA_MASK
	.align		4
.L_499:
        /*0098*/ 	.byte	0x03, 0x50
        /*009a*/ 	.short	0x0000


	//----- nvinfo : EIATTR_MAXREG_COUNT
	.align		4
        /*009c*/ 	.byte	0x03, 0x1b
        /*009e*/ 	.short	0x00ff


	//----- nvinfo : EIATTR_MERCURY_ISA_VERSION
	.align		4
        /*00a0*/ 	.byte	0x03, 0x5f
        /*00a2*/ 	.short	0x0101


	//----- nvinfo : EIATTR_VRC_CTA_INIT_COUNT
	.align		4
        /*00a4*/ 	.byte	0x02, 0x4a
	.zero		1
	.zero		1


	//----- nvinfo : EIATTR_EXIT_INSTR_OFFSETS
	.align		4
        /*00a8*/ 	.byte	0x04, 0x1c
        /*00aa*/ 	.short	(.L_501 - .L_500)


	//   ....[0]....
.L_500:
        /*00ac*/ 	.word	0x00000070


	//   ....[1]....
        /*00b0*/ 	.word	0x00000530


	//----- nvinfo : EIATTR_CRS_STACK_SIZE
	.align		4
.L_501:
        /*00b4*/ 	.byte	0x04, 0x1e
        /*00b6*/ 	.short	(.L_503 - .L_502)
.L_502:
        /*00b8*/ 	.word	0x00000000


	//----- nvinfo : EIATTR_CBANK_PARAM_SIZE
	.align		4
.L_503:
        /*00bc*/ 	.byte	0x03, 0x19
        /*00be*/ 	.short	0x0030


	//----- nvinfo : EIATTR_PARAM_CBANK
	.align		4
        /*00c0*/ 	.byte	0x04, 0x0a
        /*00c2*/ 	.short	(.L_505 - .L_504)
	.align		4
.L_504:
        /*00c4*/ 	.word	index@(.nv.constant0._Z24gpuTemplateGetFaceNodes1IdEvPT_S1_Piiiiiii)
        /*00c8*/ 	.short	0x0380
        /*00ca*/ 	.short	0x0030


	//----- nvinfo : EIATTR_SW_WAR
	.align		4
.L_505:
        /*00cc*/ 	.byte	0x04, 0x36
        /*00ce*/ 	.short	(.L_507 - .L_506)
.L_506:
        /*00d0*/ 	.word	0x00000008
.L_507:


//--------------------- .nv.info._Z24gpuTemplateGetFaceNodes0IfEvPT_S1_Piiiiiii --------------------------
	.section	.nv.info._Z24gpuTemplateGetFaceNodes0IfEvPT_S1_Piiiiiii,"",@"SHT_CUDA_INFO"
	.sectionflags	@""
	.align	4


	//----- nvinfo : EIATTR_CUDA_API_VERSION
	.align		4
        /*0000*/ 	.byte	0x04, 0x37
        /*0002*/ 	.short	(.L_509 - .L_508)
.L_508:
        /*0004*/ 	.word	0x00000082


	//----- nvinfo : EIATTR_KPARAM_INFO
	.align		4
.L_509:
        /*0008*/ 	.byte	0x04, 0x17
        /*000a*/ 	.short	(.L_511 - .L_510)
.L_510:
        /*000c*/ 	.word	0x00000000
        /*0010*/ 	.short	0x0008
        /*0012*/ 	.short	0x002c
        /*0014*/ 	.byte	0x00, 0xf0, 0x11, 0x00


	//----- nvinfo : EIATTR_KPARAM_INFO
	.align		4
.L_511:
        /*0018*/ 	.byte	0x04, 0x17
        /*001a*/ 	.short	(.L_513 - .L_512)
.L_512:
        /*001c*/ 	.word	0x00000000
        /*0020*/ 	.short	0x0007
        /*0022*/ 	.short	0x0028
        /*0024*/ 	.byte	0x00, 0xf0, 0x11, 0x00


	//----- nvinfo : EIATTR_KPARAM_INFO
	.align		4
.L_513:
        /*0028*/ 	.byte	0x04, 0x17
        /*002a*/ 	.short	(.L_515 - .L_514)
.L_514:
        /*002c*/ 	.word	0x00000000
        /*0030*/ 	.short	0x0006
        /*0032*/ 	.short	0x0024
        /*0034*/ 	.byte	0x00, 0xf0, 0x11, 0x00


	//----- nvinfo : EIATTR_KPARAM_INFO
	.align		4
.L_515:
        /*0038*/ 	.byte	0x04, 0x17
        /*003a*/ 	.short	(.L_517 - .L_516)
.L_516:
        /*003c*/ 	.word	0x00000000
        /*0040*/ 	.short	0x0005
        /*0042*/ 	.short	0x0020
        /*0044*/ 	.byte	0x00, 0xf0, 0x11, 0x00


	//----- nvinfo : EIATTR_KPARAM_INFO
	.align		4
.L_517:
        /*0048*/ 	.byte	0x04, 0x17
        /*004a*/ 	.short	(.L_519 - .L_518)
.L_518:
        /*004c*/ 	.word	0x00000000
        /*0050*/ 	.short	0x0004
        /*0052*/ 	.short	0x001c
        /*0054*/ 	.byte	0x00, 0xf0, 0x11, 0x00


	//----- nvinfo : EIATTR_KPARAM_INFO
	.align		4
.L_519:
        /*0058*/ 	.byte	0x04, 0x17
        /*005a*/ 	.short	(.L_521 - .L_520)
.L_520:
        /*005c*/ 	.word	0x00000000
        /*0060*/ 	.short	0x0003
        /*0062*/ 	.short	0x0018
        /*0064*/ 	.byte	0x00, 0xf0, 0x11, 0x00


	//----- nvinfo : EIATTR_KPARAM_INFO
	.align		4
.L_521:
        /*0068*/ 	.byte	0x04, 0x17
        /*006a*/ 	.short	(.L_523 - .L_522)
.L_522:
        /*006c*/ 	.word	0x00000000
        /*0070*/ 	.short	0x0002
        /*0072*/ 	.short	0x0010
        /*0074*/ 	.byte	0x00, 0xf5, 0x21, 0x00


	//----- nvinfo : EIATTR_KPARAM_INFO
	.align		4
.L_523:
        /*0078*/ 	.byte	0x04, 0x17
        /*007a*/ 	.short	(.L_525 - .L_524)
.L_524:
        /*007c*/ 	.word	0x00000000
        /*0080*/ 	.short	0x0001
        /*0082*/ 	.short	0x0008
        /*0084*/ 	.byte	0x00, 0xf5, 0x21, 0x00


	//----- nvinfo : EIATTR_KPARAM_INFO
	.align		4
.L_525:
        /*0088*/ 	.byte	0x04, 0x17
        /*008a*/ 	.short	(.L_527 - .L_526)
.L_526:
        /*008c*/ 	.word	0x00000000
        /*0090*/ 	.short	0x0000
        /*0092*/ 	.short	0x0000
        /*0094*/ 	.byte	0x00, 0xf5, 0x21, 0x00


	//----- nvinfo : EIATTR_SPARSE_MMA_MASK
	.align		4
.L_527:
        /*0098*/ 	.byte	0x03, 0x50
        /*009a*/ 	.short	0x0000


	//----- nvinfo : EIATTR_MAXREG_COUNT
	.align		4
        /*009c*/ 	.byte	0x03, 0x1b
        /*009e*/ 	.short	0x00ff


	//----- nvinfo : EIATTR_MERCURY_ISA_VERSION
	.align		4
        /*00a0*/ 	.byte	0x03, 0x5f
        /*00a2*/ 	.short	0x0101


	//----- nvinfo : EIATTR_VRC_CTA_INIT_COUNT
	.align		4
        /*00a4*/ 	.byte	0x02, 0x4a
	.zero		1
	.zero		1


	//----- nvinfo : EIATTR_EXIT_INSTR_OFFSETS
	.align		4
        /*00a8*/ 	.byte	0x04, 0x1c
        /*00aa*/ 	.short	(.L_529 - .L_528)


	//   ....[0]....
.L_528:
        /*00ac*/ 	.word	0x00000070


	//   ....[1]....
        /*00b0*/ 	.word	0x00000660


	//----- nvinfo : EIATTR_CRS_STACK_SIZE
	.align		4
.L_529:
        /*00b4*/ 	.byte	0x04, 0x1e
        /*00b6*/ 	.short	(.L_531 - .L_530)
.L_530:
        /*00b8*/ 	.word	0x00000000


	//----- nvinfo : EIATTR_CBANK_PARAM_SIZE
	.align		4
.L_531:
        /*00bc*/ 	.byte	0x03, 0x19
        /*00be*/ 	.short	0x0030


	//----- nvinfo : EIATTR_PARAM_CBANK
	.align		4
        /*00c0*/ 	.byte	0x04, 0x0a
        /*00c2*/ 	.short	(.L_533 - .L_532)
	.align		4
.L_532:
        /*00c4*/ 	.word	index@(.nv.constant0._Z24gpuTemplateGetFaceNodes0IfEvPT_S1_Piiiiiii)
        /*00c8*/ 	.short	0x0380
        /*00ca*/ 	.short	0x0030


	//----- nvinfo : EIATTR_SW_WAR
	.align		4
.L_533:
        /*00cc*/ 	.byte	0x04, 0x36
        /*00ce*/ 	.short	(.L_535 - .L_534)
.L_534:
        /*00d0*/ 	.word	0x00000008
.L_535:


//--------------------- .nv.info._Z24gpuTemplateGetFaceNodes0IdEvPT_S1_Piiiiiii --------------------------
	.section	.nv.info._Z24gpuTemplateGetFaceNodes0IdEvPT_S1_Piiiiiii,"",@"SHT_CUDA_INFO"
	.sectionflags	@""
	.align	4


	//----- nvinfo : EIATTR_CUDA_API_VERSION
	.align		4
        /*0000*/ 	.byte	0x04, 0x37
        /*0002*/ 	.short	(.L_537 - .L_536)
.L_536:
        /*0004*/ 	.word	0x00000082


	//----- nvinfo : EIATTR_KPARAM_INFO
	.align		4
.L_537:
        /*0008*/ 	.byte	0x04, 0x17
        /*000a*/ 	.short	(.L_539 - .L_538)
.L_538:
        /*000c*/ 	.word	0x00000000
        /*0010*/ 	.short	0x0008
        /*0012*/ 	.short	0x002c
        /*0014*/ 	.byte	0x00, 0xf0, 0x11, 0x00


	//----- nvinfo : EIATTR_KPARAM_INFO
	.align		4
.L_539:
        /*0018*/ 	.byte	0x04, 0x17
        /*001a*/ 	.short	(.L_541 - .L_540)
.L_540:
        /*001c*/ 	.word	0x00000000
        /*0020*/ 	.short	0x0007
        /*0022*/ 	.short	0x0028
        /*0024*/ 	.byte	0x00, 0xf0, 0x11, 0x00


	//----- nvinfo : EIATTR_KPARAM_INFO
	.align		4
.L_541:
        /*0028*/ 	.byte	0x04, 0x17
        /*002a*/ 	.short	(.L_543 - .L_542)
.L_542:
        /*002c*/ 	.word	0x00000000
        /*0030*/ 	.short	0x0006
        /*0032*/ 	.short	0x0024
        /*0034*/ 	.byte	0x00, 0xf0, 0x11, 0x00


	//----- nvinfo : EIATTR_KPARAM_INFO
	.align		4
.L_543:
        /*0038*/ 	.byte	0x04, 0x17
        /*003a*/ 	.short	(.L_545 - .L_544)
.L_544:
        /*003c*/ 	.word	0x00000000
        /*0040*/ 	.short	0x0005
        /*0042*/ 	.short	0x0020
        /*0044*/ 	.byte	0x00, 0xf0, 0x11, 0x00


	//----- nvinfo : EIATTR_KPARAM_INFO
	.align		4
.L_545:
        /*0048*/ 	.byte	0x04, 0x17
        /*004a*/ 	.short	(.L_547 - .L_546)
.L_546:
        /*004c*/ 	.word	0x00000000
        /*0050*/ 	.short	0x0004
        /*0052*/ 	.short	0x001c
        /*0054*/ 	.byte	0x00, 0xf0, 0x11, 0x00


	//----- nvinfo : EIATTR_KPARAM_INFO
	.align		4
.L_547:
        /*0058*/ 	.byte	0x04, 0x17
        /*005a*/ 	.short	(.L_549 - .L_548)
.L_548:
        /*005c*/ 	.word	0x00000000
        /*0060*/ 	.short	0x0003
        /*0062*/ 	.short	0x0018
        /*0064*/ 	.byte	0x00, 0xf0, 0x11, 0x00


	//----- nvinfo : EIATTR_KPARAM_INFO
	.align		4
.L_549:
        /*0068*/ 	.byte	0x04, 0x17
        /*006a*/ 	.short	(.L_551 - .L_550)
.L_550:
        /*006c*/ 	.word	0x00000000
        /*0070*/ 	.short	0x0002
        /*0072*/ 	.short	0x0010
        /*0074*/ 	.byte	0x00, 0xf5, 0x21, 0x00


	//----- nvinfo : EIATTR_KPARAM_INFO
	.align		4
.L_551:
        /*0078*/ 	.byte	0x04, 0x17
        /*007a*/ 	.short	(.L_553 - .L_552)
.L_552:
        /*007c*/ 	.word	0x00000000
        /*0080*/ 	.short	0x0001
        /*0082*/ 	.short	0x0008
        /*0084*/ 	.byte	0x00, 0xf5, 0x21, 0x00


	//----- nvinfo : EIATTR_KPARAM_INFO
	.align		4
.L_553:
        /*0088*/ 	.byte	0x04, 0x17
        /*008a*/ 	.short	(.L_555 - .L_554)
.L_554:
        /*008c*/ 	.word	0x00000000
        /*0090*/ 	.short	0x0000
        /*0092*/ 	.short	0x0000
        /*0094*/ 	.byte	0x00, 0xf5, 0x21, 0x00


	//----- nvinfo : EIATTR_SPARSE_MMA_MASK
	.align		4
.L_555:
        /*0098*/ 	.byte	0x03, 0x50
        /*009a*/ 	.short	0x0000


	//----- nvinfo : EIATTR_MAXREG_COUNT
	.align		4
        /*009c*/ 	.byte	0x03, 0x1b
        /*009e*/ 	.short	0x00ff


	//----- nvinfo : EIATTR_MERCURY_ISA_VERSION
	.align		4
        /*00a0*/ 	.byte	0x03, 0x5f
        /*00a2*/ 	.short	0x0101


	//----- nvinfo : EIATTR_VRC_CTA_INIT_COUNT
	.align		4
        /*00a4*/ 	.byte	0x02, 0x4a
	.zero		1
	.zero		1


	//----- nvinfo : EIATTR_EXIT_INSTR_OFFSETS
	.align		4
        /*00a8*/ 	.byte	0x04, 0x1c
        /*00aa*/ 	.short	(.L_557 - .L_556)


	//   ....[0]....
.L_556:
        /*00ac*/ 	.word	0x00000070


	//   ....[1]....
        /*00b0*/ 	.word	0x00000660


	//----- nvinfo : EIATTR_CRS_STACK_SIZE
	.align		4
.L_557:
        /*00b4*/ 	.byte	0x04, 0x1e
        /*00b6*/ 	.short	(.L_559 - .L_558)
.L_558:
        /*00b8*/ 	.word	0x00000000


	//----- nvinfo : EIATTR_CBANK_PARAM_SIZE
	.align		4
.L_559:
        /*00bc*/ 	.byte	0x03, 0x19
        /*00be*/ 	.short	0x0030


	//----- nvinfo : EIATTR_PARAM_CBANK
	.align		4
        /*00c0*/ 	.byte	0x04, 0x0a
        /*00c2*/ 	.short	(.L_561 - .L_560)
	.align		4
.L_560:
        /*00c4*/ 	.word	index@(.nv.constant0._Z24gpuTemplateGetFaceNodes0IdEvPT_S1_Piiiiiii)
        /*00c8*/ 	.short	0x0380
        /*00ca*/ 	.short	0x0030


	//----- nvinfo : EIATTR_SW_WAR
	.align		4
.L_561:
        /*00cc*/ 	.byte	0x04, 0x36
        /*00ce*/ 	.short	(.L_563 - .L_562)
.L_562:
        /*00d0*/ 	.word	0x00000008
.L_563:


//--------------------- .nv.info._Z23gpuTemplatePutElemNodesIfEvPT_S1_iiiiii --------------------------
	.section	.nv.info._Z23gpuTemplatePutElemNodesIfEvPT_S1_iiiiii,"",@"SHT_CUDA_INFO"
	.sectionflags	@""
	.align	4


	//----- nvinfo : EIATTR_CUDA_API_VERSION
	.align		4
        /*0000*/ 	.byte	0x04, 0x37
        /*0002*/ 	.short	(.L_565 - .L_564)
.L_564:
        /*0004*/ 	.word	0x00000082


	//----- nvinfo : EIATTR_KPARAM_INFO
	.align		4
.L_565:
        /*0008*/ 	.byte	0x04, 0x17
        /*000a*/ 	.short	(.L_567 - .L_566)
.L_566:
        /*000c*/ 	.word	0x00000000
        /*0010*/ 	.short	0x0007
        /*0012*/ 	.short	0x0024
        /*0014*/ 	.byte	0x00, 0xf0, 0x11, 0x00


	//----- nvinfo : EIATTR_KPARAM_INFO
	.align		4
.L_567:
        /*0018*/ 	.byte	0x04, 0x17
        /*001a*/ 	.short	(.L_569 - .L_568)
.L_568:
        /*001c*/ 	.word	0x00000000
        /*0020*/ 	.short	0x0006
        /*0022*/ 	.short	0x0020
        /*0024*/ 	.byte	0x00, 0xf0, 0x11, 0x00


	//----- nvinfo : EIATTR_KPARAM_INFO
	.align		4
.L_569:
        /*0028*/ 	.byte	0x04, 0x17
        /*002a*/ 	.short	(.L_571 - .L_570)
.L_570:
        /*002c*/ 	.word	0x00000000
        /*0030*/ 	.short	0x0005
        /*0032*/ 	.short	0x001c
        /*0034*/ 	.byte	0x00, 0xf0, 0x11, 0x00


	//----- nvinfo : EIATTR_KPARAM_INFO
	.align		4
.L_571:
        /*0038*/ 	.byte	0x04, 0x17
        /*003a*/ 	.short	(.L_573 - .L_572)
.L_572:
        /*003c*/ 	.word	0x00000000
        /*0040*/ 	.short	0x0004
        /*0042*/ 	.short	0x0018
        /*0044*/ 	.byte	0x00, 0xf0, 0x11, 0x00


	//----- nvinfo : EIATTR_KPARAM_INFO
	.align		4
.L_573:
        /*0048*/ 	.byte	0x04, 0x17
        /*004a*/ 	.short	(.L_575 - .L_574)
.L_574:
        /*004c*/ 	.word	0x00000000
        /*0050*/ 	.short	0x0003
        /*0052*/ 	.short	0x0014
        /*0054*/ 	.byte	0x00, 0xf0, 0x11, 0x00


	//----- nvinfo : EIATTR_KPARAM_INFO
	.align		4
.L_575:
        /*0058*/ 	.byte	0x04, 0x17
        /*005a*/ 	.short	(.L_577 - .L_576)
.L_576:
        /*005c*/ 	.word	0x00000000
        /*0060*/ 	.short	0x0002
        /*0062*/ 	.short	0x0010
        /*0064*/ 	.byte	0x00, 0xf0, 0x11, 0x00


	//----- nvinfo : EIATTR_KPARAM_INFO
	.align		4
.L_577:
        /*0068*/ 	.byte	0x04, 0x17
        /*006a*/ 	.short	(.L_579 - .L_578)
.L_578:
        /*006c*/ 	.word	0x00000000
        /*0070*/ 	.short	0x0001
        /*0072*/ 	.short	0x0008
        /*0074*/ 	.byte	0x00, 0xf5, 0x21, 0x00


	//----- nvinfo : EIATTR_KPARAM_INFO
	.align		4
.L_579:
        /*0078*/ 	.byte	0x04, 0x17
        /*007a*/ 	.short	(.L_581 - .L_580)
.L_580:
        /*007c*/ 	.word	0x00000000
        /*0080*/ 	.short	0x0000
        /*0082*/ 	.short	0x0000
        /*0084*/ 	.byte	0x00, 0xf5, 0x21, 0x00


	//----- nvinfo : EIATTR_SPARSE_MMA_MASK
	.align		4
.L_581:
        /*0088*/ 	.byte	0x03, 0x50
        /*008a*/ 	.short	0x0000


	//----- nvinfo : EIATTR_MAXREG_COUNT
	.align		4
        /*008c*/ 	.byte	0x03, 0x1b
        /*008e*/ 	.short	0x00ff


	//----- nvinfo : EIATTR_MERCURY_ISA_VERSION
	.align		4
        /*0090*/ 	.byte	0x03, 0x5f
        /*0092*/ 	.short	0x0101


	//----- nvinfo : EIATTR_VRC_CTA_INIT_COUNT
	.align		4
        /*0094*/ 	.byte	0x02, 0x4a
	.zero		1
	.zero		1


	//----- nvinfo : EIATTR_EXIT_INSTR_OFFSETS
	.align		4
        /*0098*/ 	.byte	0x04, 0x1c
        /*009a*/ 	.short	(.L_583 - .L_582)


	//   ....[0]....
.L_582:
        /*009c*/ 	.word	0x00000070


	//   ....[1]....
        /*00a0*/ 	.word	0x00000530


	//----- nvinfo : EIATTR_CRS_STACK_SIZE
	.align		4
.L_583:
        /*00a4*/ 	.byte	0x04, 0x1e
        /*00a6*/ 	.short	(.L_585 - .L_584)
.L_584:
        /*00a8*/ 	.word	0x00000000


	//----- nvinfo : EIATTR_CBANK_PARAM_SIZE
	.align		4
.L_585:
        /*00ac*/ 	.byte	0x03, 0x19
        /*00ae*/ 	.short	0x0028


	//----- nvinfo : EIATTR_PARAM_CBANK
	.align		4
        /*00b0*/ 	.byte	0x04, 0x0a
        /*00b2*/ 	.short	(.L_587 - .L_586)
	.align		4
.L_586:
        /*00b4*/ 	.word	index@(.nv.constant0._Z23gpuTemplatePutElemNodesIfEvPT_S1_iiiiii)
        /*00b8*/ 	.short	0x0380
        /*00ba*/ 	.short	0x0028


	//----- nvinfo : EIATTR_SW_WAR
	.align		4
.L_587:
        /*00bc*/ 	.byte	0x04, 0x36
        /*00be*/ 	.short	(.L_589 - .L_588)
.L_588:
        /*00c0*/ 	.word	0x00000008
.L_589:


//--------------------- .nv.info._Z23gpuTemplatePutElemNodesIdEvPT_S1_iiiiii --------------------------
	.section	.nv.info._Z23gpuTemplatePutElemNodesIdEvPT_S1_iiiiii,"",@"SHT_CUDA_INFO"
	.sectionflags	@""
	.align	4


	//----- nvinfo : EIATTR_CUDA_API_VERSION
	.align		4
        /*0000*/ 	.byte	0x04, 0x37
        /*0002*/ 	.short	(.L_591 - .L_590)
.L_590:
        /*0004*/ 	.word	0x00000082


	//----- nvinfo : EIATTR_KPARAM_INFO
	.align		4
.L_591:
        /*0008*/ 	.byte	0x04, 0x17
        /*000a*/ 	.short	(.L_593 - .L_592)
.L_592:
        /*000c*/ 	.word	0x00000000
        /*0010*/ 	.short	0x0007
        /*0012*/ 	.short	0x0024
        /*0014*/ 	.byte	0x00, 0xf0, 0x11, 0x00


	//----- nvinfo : EIATTR_KPARAM_INFO
	.align		4
.L_593:
        /*0018*/ 	.byte	0x04, 0x17
        /*001a*/ 	.short	(.L_595 - .L_594)
.L_594:
        /*001c*/ 	.word	0x00000000
        /*0020*/ 	.short	0x0006
        /*0022*/ 	.short	0x0020
        /*0024*/ 	.byte	0x00, 0xf0, 0x11, 0x00


	//----- nvinfo : EIATTR_KPARAM_INFO
	.align		4
.L_595:
        /*0028*/ 	.byte	0x04, 0x17
        /*002a*/ 	.short	(.L_597 - .L_596)
.L_596:
        /*002c*/ 	.word	0x00000000
        /*0030*/ 	.short	0x0005
        /*0032*/ 	.short	0x001c
        /*0034*/ 	.byte	0x00, 0xf0, 0x11, 0x00


	//----- nvinfo : EIATTR_KPARAM_INFO
	.align		4
.L_597:
        /*0038*/ 	.byte	0x04, 0x17
        /*003a*/ 	.short	(.L_599 - .L_598)
.L_598:
        /*003c*/ 	.word	0x00000000
        /*0040*/ 	.short	0x0004
        /*0042*/ 	.short	0x0018
        /*0044*/ 	.byte	0x00, 0xf0, 0x11, 0x00


	//----- nvinfo : EIATTR_KPARAM_INFO
	.align		4
.L_599:
        /*0048*/ 	.byte	0x04, 0x17
        /*004a*/ 	.short	(.L_601 - .L_600)
.L_600:
        /*004c*/ 	.word	0x00000000
        /*0050*/ 	.short	0x0003
        /*0052*/ 	.short	0x0014
        /*0054*/ 	.byte	0x00, 0xf0, 0x11, 0x00


	//----- nvinfo : EIATTR_KPARAM_INFO
	.align		4
.L_601:
        /*0058*/ 	.byte	0x04, 0x17
        /*005a*/ 	.short	(.L_603 - .L_602)
.L_602:
        /*005c*/ 	.word	0x00000000
        /*0060*/ 	.short	0x0002
        /*0062*/ 	.short	0x0010
        /*0064*/ 	.byte	0x00, 0xf0, 0x11, 0x00


	//----- nvinfo : EIATTR_KPARAM_INFO
	.align		4
.L_603:
        /*0068*/ 	.byte	0x04, 0x17
        /*006a*/ 	.short	(.L_605 - .L_604)
.L_604:
        /*006c*/ 	.word	0x00000000
        /*0070*/ 	.short	0x0001
        /*0072*/ 	.short	0x0008
        /*0074*/ 	.byte	0x00, 0xf5, 0x21, 0x00


	//----- nvinfo : EIATTR_KPARAM_INFO
	.align		4
.L_605:
        /*0078*/ 	.byte	0x04, 0x17
        /*007a*/ 	.short	(.L_607 - .L_606)
.L_606:
        /*007c*/ 	.word	0x00000000
        /*0080*/ 	.short	0x0000
        /*0082*/ 	.short	0x0000
        /*0084*/ 	.byte	0x00, 0xf5, 0x21, 0x00


	//----- nvinfo : EIATTR_SPARSE_MMA_MASK
	.align		4
.L_607:
        /*0088*/ 	.byte	0x03, 0x50
        /*008a*/ 	.short	0x0000


	//----- nvinfo : EIATTR_MAXREG_COUNT
	.align		4
        /*008c*/ 	.byte	0x03, 0x1b
        /*008e*/ 	.short	0x00ff


	//----- nvinfo : EIATTR_MERCURY_ISA_VERSION
	.align		4
        /*0090*/ 	.byte	0x03, 0x5f
        /*0092*/ 	.short	0x0101


	//----- nvinfo : EIATTR_VRC_CTA_INIT_COUNT
	.align		4
        /*0094*/ 	.byte	0x02, 0x4a
	.zero		1
	.zero		1


	//----- nvinfo : EIATTR_EXIT_INSTR_OFFSETS
	.align		4
        /*0098*/ 	.byte	0x04, 0x1c
        /*009a*/ 	.short	(.L_609 - .L_608)


	//   ....[0]....
.L_608:
        /*009c*/ 	.word	0x00000070


	//   ....[1]....
        /*00a0*/ 	.word	0x00000540


	//----- nvinfo : EIATTR_CRS_STACK_SIZE
	.align		4
.L_609:
        /*00a4*/ 	.byte	0x04, 0x1e
        /*00a6*/ 	.short	(.L_611 - .L_610)
.L_610:
        /*00a8*/ 	.word	0x00000000


	//----- nvinfo : EIATTR_CBANK_PARAM_SIZE
	.align		4
.L_611:
        /*00ac*/ 	.byte	0x03, 0x19
        /*00ae*/ 	.short	0x0028


	//----- nvinfo : EIATTR_PARAM_CBANK
	.align		4
        /*00b0*/ 	.byte	0x04, 0x0a
        /*00b2*/ 	.short	(.L_613 - .L_612)
	.align		4
.L_612:
        /*00b4*/ 	.word	index@(.nv.constant0._Z23gpuTemplatePutElemNodesIdEvPT_S1_iiiiii)
        /*00b8*/ 	.short	0x0380
        /*00ba*/ 	.short	0x0028


	//----- nvinfo : EIATTR_SW_WAR
	.align		4
.L_613:
        /*00bc*/ 	.byte	0x04, 0x36
        /*00be*/ 	.short	(.L_615 - .L_614)
.L_614:
        /*00c0*/ 	.word	0x00000008
.L_615:


//--------------------- .nv.info._Z23gpuTemplateGetElemNodesIfEvPT_S1_iiiiii --------------------------
	.section	.nv.info._Z23gpuTemplateGetElemNodesIfEvPT_S1_iiiiii,"",@"SHT_CUDA_INFO"
	.sectionflags	@""
	.align	4


	//----- nvinfo : EIATTR_CUDA_API_VERSION
	.align		4
        /*0000*/ 	.byte	0x04, 0x37
        /*0002*/ 	.short	(.L_617 - .L_616)
.L_616:
        /*0004*/ 	.word	0x00000082


	//----- nvinfo : EIATTR_KPARAM_INFO
	.align		4
.L_617:
        /*0008*/ 	.byte	0x04, 0x17
        /*000a*/ 	.short	(.L_619 - .L_618)
.L_618:
        /*000c*/ 	.word	0x00000000
        /*0010*/ 	.short	0x0007
        /*0012*/ 	.short	0x0024
        /*0014*/ 	.byte	0x00, 0xf0, 0x11, 0x00


	//----- nvinfo : EIATTR_KPARAM_INFO
	.align		4
.L_619:
        /*0018*/ 	.byte	0x04, 0x17
        /*001a*/ 	.short	(.L_621 - .L_620)
.L_620:
        /*001c*/ 	.word	0x00000000
        /*0020*/ 	.short	0x0006
        /*0022*/ 	.short	0x0020
        /*0024*/ 	.byte	0x00, 0xf0, 0x11, 0x00


	//----- nvinfo : EIATTR_KPARAM_INFO
	.align		4
.L_621:
        /*0028*/ 	.byte	0x04, 0x17
        /*002a*/ 	.short	(.L_623 - .L_622)
.L_622:
        /*002c*/ 	.word	0x00000000
        /*0030*/ 	.short	0x0005
        /*0032*/ 	.short	0x001c
        /*0034*/ 	.byte	0x00, 0xf0, 0x11, 0x00


	//----- nvinfo : EIATTR_KPARAM_INFO
	.align		4
.L_623:
        /*0038*/ 	.byte	0x04, 0x17
        /*003a*/ 	.short	(.L_625 - .L_624)
.L_624:
        /*003c*/ 	.word	0x00000000
        /*0040*/ 	.short	0x0004
        /*0042*/ 	.short	0x0018
        /*0044*/ 	.byte	0x00, 0xf0, 0x11, 0x00


	//----- nvinfo : EIATTR_KPARAM_INFO
	.align		4
.L_625:
        /*0048*/ 	.byte	0x04, 0x17
        /*004a*/ 	.short	(.L_627 - .L_626)
.L_626:
        /*004c*/ 	.word	0x00000000
        /*0050*/ 	.short	0x0003
        /*0052*/ 	.short	0x0014
        /*0054*/ 	.byte	0x00, 0xf0, 0x11, 0x00


	//----- nvinfo : EIATTR_KPARAM_INFO
	.align		4
.L_627:
        /*0058*/ 	.byte	0x04, 0x17
        /*005a*/ 	.short	(.L_629 - .L_628)
.L_628:
        /*005c*/ 	.word	0x00000000
        /*0060*/ 	.short	0x0002
        /*0062*/ 	.short	0x0010
        /*0064*/ 	.byte	0x00, 0xf0, 0x11, 0x00


	//----- nvinfo : EIATTR_KPARAM_INFO
	.align		4
.L_629:
        /*0068*/ 	.byte	0x04, 0x17
        /*006a*/ 	.short	(.L_631 - .L_630)
.L_630:
        /*006c*/ 	.word	0x00000000
        /*0070*/ 	.short	0x0001
        /*0072*/ 	.short	0x0008
        /*0074*/ 	.byte	0x00, 0xf5, 0x21, 0x00


	//----- nvinfo : EIATTR_KPARAM_INFO
	.align		4
.L_631:
        /*0078*/ 	.byte	0x04, 0x17
        /*007a*/ 	.short	(.L_633 - .L_632)
.L_632:
        /*007c*/ 	.word	0x00000000
        /*0080*/ 	.short	0x0000
        /*0082*/ 	.short	0x0000
        /*0084*/ 	.byte	0x00, 0xf5, 0x21, 0x00


	//----- nvinfo : EIATTR_SPARSE_MMA_MASK
	.align		4
.L_633:
        /*0088*/ 	.byte	0x03, 0x50
        /*008a*/ 	.short	0x0000


	//----- nvinfo : EIATTR_MAXREG_COUNT
	.align		4
        /*008c*/ 	.byte	0x03, 0x1b
        /*008e*/ 	.short	0x00ff


	//----- nvinfo : EIATTR_MERCURY_ISA_VERSION
	.align		4
        /*0090*/ 	.byte	0x03, 0x5f
        /*0092*/ 	.short	0x0101


	//----- nvinfo : EIATTR_VRC_CTA_INIT_COUNT
	.align		4
        /*0094*/ 	.byte	0x02, 0x4a
	.zero		1
	.zero		1


	//----- nvinfo : EIATTR_EXIT_INSTR_OFFSETS
	.align		4
        /*0098*/ 	.byte	0x04, 0x1c
        /*009a*/ 	.short	(.L_635 - .L_634)


	//   ....[0]....
.L_634:
        /*009c*/ 	.word	0x00000070


	//   ....[1]....
        /*00a0*/ 	.word	0x00000550


	//----- nvinfo : EIATTR_CRS_STACK_SIZE
	.align		4
.L_635:
        /*00a4*/ 	.byte	0x04, 0x1e
        /*00a6*/ 	.short	(.L_637 - .L_636)
.L_636:
        /*00a8*/ 	.word	0x00000000


	//----- nvinfo : EIATTR_CBANK_PARAM_SIZE
	.align		4
.L_637:
        /*00ac*/ 	.byte	0x03, 0x19
        /*00ae*/ 	.short	0x0028


	//----- nvinfo : EIATTR_PARAM_CBANK
	.align		4
        /*00b0*/ 	.byte	0x04, 0x0a
        /*00b2*/ 	.short	(.L_639 - .L_638)
	.align		4
.L_638:
        /*00b4*/ 	.word	index@(.nv.constant0._Z23gpuTemplateGetElemNodesIfEvPT_S1_iiiiii)
        /*00b8*/ 	.short	0x0380
        /*00ba*/ 	.short	0x0028


	//----- nvinfo : EIATTR_SW_WAR
	.align		4
.L_639:
        /*00bc*/ 	.byte	0x04, 0x36
        /*00be*/ 	.short	(.L_641 - .L_640)
.L_640:
        /*00c0*/ 	.word	0x00000008
.L_641:


//--------------------- .nv.info._Z23gpuTemplateGetElemNodesIdEvPT_S1_iiiiii --------------------------
	.section	.nv.info._Z23gpuTemplateGetElemNodesIdEvPT_S1_iiiiii,"",@"SHT_CUDA_INFO"
	.sectionflags	@""
	.align	4


	//----- nvinfo : EIATTR_CUDA_API_VERSION
	.align		4
        /*0000*/ 	.byte	0x04, 0x37
        /*0002*/ 	.short	(.L_643 - .L_642)
.L_642:
        /*0004*/ 	.word	0x00000082


	//----- nvinfo : EIATTR_KPARAM_INFO
	.align		4
.L_643:
        /*0008*/ 	.byte	0x04, 0x17
        /*000a*/ 	.short	(.L_645 - .L_644)
.L_644:
        /*000c*/ 	.word	0x00000000
        /*0010*/ 	.short	0x0007
        /*0012*/ 	.short	0x0024
        /*0014*/ 	.byte	0x00, 0xf0, 0x11, 0x00


	//----- nvinfo : EIATTR_KPARAM_INFO
	.align		4
.L_645:
        /*0018*/ 	.byte	0x04, 0x17
        /*001a*/ 	.short	(.L_647 - .L_646)
.L_646:
        /*001c*/ 	.word	0x00000000
        /*0020*/ 	.short	0x0006
        /*0022*/ 	.short	0x0020
        /*0024*/ 	.byte	0x00, 0xf0, 0x11, 0x00


	//----- nvinfo : EIATTR_KPARAM_INFO
	.align		4
.L_647:
        /*0028*/ 	.byte	0x04, 0x17
        /*002a*/ 	.short	(.L_649 - .L_648)
.L_648:
        /*002c*/ 	.word	0x00000000
        /*0030*/ 	.short	0x0005
        /*0032*/ 	.short	0x001c
        /*0034*/ 	.byte	0x00, 0xf0, 0x11, 0x00


	//----- nvinfo : EIATTR_KPARAM_INFO
	.align		4
.L_649:
        /*0038*/ 	.byte	0x04, 0x17
        /*003a*/ 	.short	(.L_651 - .L_650)
.L_650:
        /*003c*/ 	.word	0x00000000
        /*0040*/ 	.short	0x0004
        /*0042*/ 	.short	0x0018
        /*0044*/ 	.byte	0x00, 0xf0, 0x11, 0x00


	//----- nvinfo : EIATTR_KPARAM_INFO
	.align		4
.L_651:
        /*0048*/ 	.byte	0x04, 0x17
        /*004a*/ 	.short	(.L_653 - .L_652)
.L_652:
        /*004c*/ 	.word	0x00000000
        /*0050*/ 	.short	0x0003
        /*0052*/ 	.short	0x0014
        /*0054*/ 	.byte	0x00, 0xf0, 0x11, 0x00


	//----- nvinfo : EIATTR_KPARAM_INFO
	.align		4
.L_653:
        /*0058*/ 	.byte	0x04, 0x17
        /*005a*/ 	.short	(.L_655 - .L_654)
.L_654:
        /*005c*/ 	.word	0x00000000
        /*0060*/ 	.short	0x0002
        /*0062*/ 	.short	0x0010
        /*0064*/ 	.byte	0x00, 0xf0, 0x11, 0x00


	//----- nvinfo : EIATTR_KPARAM_INFO
	.align		4
.L_655:
        /*0068*/ 	.byte	0x04, 0x17
        /*006a*/ 	.short	(.L_657 - .L_656)
.L_656:
        /*006c*/ 	.word	0x00000000
        /*0070*/ 	.short	0x0001
        /*0072*/ 	.short	0x0008
        /*0074*/ 	.byte	0x00, 0xf5, 0x21, 0x00


	//----- nvinfo : EIATTR_KPARAM_INFO
	.align		4
.L_657:
        /*0078*/ 	.byte	0x04, 0x17
        /*007a*/ 	.short	(.L_659 - .L_658)
.L_658:
        /*007c*/ 	.word	0x00000000
        /*0080*/ 	.short	0x0000
        /*0082*/ 	.short	0x0000
        /*0084*/ 	.byte	0x00, 0xf5, 0x21, 0x00


	//----- nvinfo : EIATTR_SPARSE_MMA_MASK
	.align		4
.L_659:
        /*0088*/ 	.byte	0x03, 0x50
        /*008a*/ 	.short	0x0000


	//----- nvinfo : EIATTR_MAXREG_COUNT
	.align		4
        /*008c*/ 	.byte	0x03, 0x1b
        /*008e*/ 	.short	0x00ff


	//----- nvinfo : EIATTR_MERCURY_ISA_VERSION
	.align		4
        /*0090*/ 	.byte	0x03, 0x5f
        /*0092*/ 	.short	0x0101


	//----- nvinfo : EIATTR_VRC_CTA_INIT_COUNT
	.align		4
        /*0094*/ 	.byte	0x02, 0x4a
	.zero		1
	.zero		1


	//----- nvinfo : EIATTR_EXIT_INSTR_OFFSETS
	.align		4
        /*0098*/ 	.byte	0x04, 0x1c
        /*009a*/ 	.short	(.L_661 - .L_660)


	//   ....[0]....
.L_660:
        /*009c*/ 	.word	0x00000070


	//   ....[1]....
        /*00a0*/ 	.word	0x00000550


	//----- nvinfo : EIATTR_CRS_STACK_SIZE
	.align		4
.L_661:
        /*00a4*/ 	.byte	0x04, 0x1e
        /*00a6*/ 	.short	(.L_663 - .L_662)
.L_662:
        /*00a8*/ 	.word	0x00000000


	//----- nvinfo : EIATTR_CBANK_PARAM_SIZE
	.align		4
.L_663:
        /*00ac*/ 	.byte	0x03, 0x19
        /*00ae*/ 	.short	0x0028


	//----- nvinfo : EIATTR_PARAM_CBANK
	.align		4
        /*00b0*/ 	.byte	0x04, 0x0a
        /*00b2*/ 	.short	(.L_665 - .L_664)
	.align		4
.L_664:
        /*00b4*/ 	.word	index@(.nv.constant0._Z23gpuTemplateGetElemNodesIdEvPT_S1_iiiiii)
        /*00b8*/ 	.short	0x0380
        /*00ba*/ 	.short	0x0028


	//----- nvinfo : EIATTR_SW_WAR
	.align		4
.L_665:
        /*00bc*/ 	.byte	0x04, 0x36
        /*00be*/ 	.short	(.L_667 - .L_666)
.L_666:
        /*00c0*/ 	.word	0x00000008
.L_667:


//--------------------- .nv.callgraph             --------------------------
	.section	.nv.callgraph,"",@"SHT_CUDA_CALLGRAPH"
	.align	4
	.sectionentsize	8
	.align		4
        /*0000*/ 	.word	0x00000000
	.align		4
        /*0004*/ 	.word	0xffffffff
	.align		4
        /*0008*/ 	.word	0x00000000
	.align		4
        /*000c*/ 	.word	0xfffffffe
	.align		4
        /*0010*/ 	.word	0x00000000
	.align		4
        /*0014*/ 	.word	0xfffffffd
	.align		4
        /*0018*/ 	.word	0x00000000
	.align		4
        /*001c*/ 	.word	0xfffffffc


//--------------------- .text._Z25gpuTemplatePutFaceNodesV1IfEvPT_S1_PiS2_S2_S2_S2_S2_iiiiiiiii --------------------------
	.section	.text._Z25gpuTemplatePutFaceNodesV1IfEvPT_S1_PiS2_S2_S2_S2_S2_iiiiiiiii,"ax",@progbits
	.align	128
        .global         _Z25gpuTemplatePutFaceNodesV1IfEvPT_S1_PiS2_S2_S2_S2_S2_iiiiiiiii
        .type           _Z25gpuTemplatePutFaceNodesV1IfEvPT_S1_PiS2_S2_S2_S2_S2_iiiiiiiii,@function
        .size           _Z25gpuTemplatePutFaceNodesV1IfEvPT_S1_PiS2_S2_S2_S2_S2_iiiiiiiii,(.L_x_66 - _Z25gpuTemplatePutFaceNodesV1IfEvPT_S1_PiS2_S2_S2_S2_S2_iiiiiiiii)
        .other          _Z25gpuTemplatePutFaceNodesV1IfEvPT_S1_PiS2_S2_S2_S2_S2_iiiiiiiii,@"STO_CUDA_ENTRY STV_DEFAULT"
_Z25gpuTemplatePutFaceNodesV1IfEvPT_S1_PiS2_S2_S2_S2_S2_iiiiiiiii:
.text._Z25gpuTemplatePutFaceNodesV1IfEvPT_S1_PiS2_S2_S2_S2_S2_iiiiiiiii:
[----:B------:R-:W-:Y:S01]  /*0000*/  LDC R1, c[0x0][0x37c] ;  /* 0x0000df00ff017b82 */ /* 0x000fe20000000800 */
[----:B------:R-:W0:Y:S07]  /*0010*/  S2R R0, SR_TID.X ;  /* 0x0000000000007919 */ /* 0x000e2e0000002100 */
[----:B------:R-:W0:Y:S01]  /*0020*/  S2UR UR4, SR_CTAID.X ;  /* 0x00000000000479c3 */ /* 0x000e220000002500 */
[----:B------:R-:W1:Y:S07]  /*0030*/  LDCU UR5, c[0x0][0x3d8] ;  /* 0x00007b00ff0577ac */ /* 0x000e6e0008000800 */
[----:B------:R-:W0:Y:S02]  /*0040*/  LDC R3, c[0x0][0x360] ;  /* 0x0000d800ff037b82 */ /* 0x000e240000000800 */
[----:B0-----:R-:W-:-:S05]  /*0050*/  IMAD R0, R3, UR4, R0 ;  /* 0x0000000403007c24 */ /* 0x001fca000f8e0200 */
[----:B-1----:R-:W-:-:S13]  /*0060*/  ISETP.GE.AND P0, PT, R0, UR5, PT ;  /* 0x0000000500007c0c */ /* 0x002fda000bf06270 */
[----:B------:R-:W-:Y:S05]  /*0070*/  @P0 EXIT ;  /* 0x000000000000094d */ /* 0x000fea0003800000 */
[----:B------:R-:W0:Y:S01]  /*0080*/  LDCU UR4, c[0x0][0x370] ;  /* 0x00006e00ff0477ac */ /* 0x000e220008000800 */
[----:B------:R-:W1:Y:S01]  /*0090*/  LDCU.64 UR6, c[0x0][0x358] ;  /* 0x00006b00ff0677ac */ /* 0x000e620008000a00 */
[----:B------:R-:W2:Y:S01]  /*00a0*/  LDCU UR5, c[0x0][0x3dc] ;  /* 0x00007b80ff0577ac */ /* 0x000ea20008000800 */
[----:B------:R-:W3:Y:S01]  /*00b0*/  LDCU.64 UR8, c[0x0][0x398] ;  /* 0x00007300ff0877ac */ /* 0x000ee20008000a00 */
[----:B0-----:R-:W-:-:S07]  /*00c0*/  IMAD R3, R3, UR4, RZ ;  /* 0x0000000403037c24 */ /* 0x001fce000f8e02ff */
.L_x_5:
[----:B0-----:R-:W0:Y:S01]  /*00d0*/  LDC R5, c[0x0][0x3d4] ;  /* 0x0000f500ff057b82 */ /* 0x001e220000000800 */
[----:B------:R-:W-:Y:S01]  /*00e0*/  IABS R10, R0 ;  /* 0x00000000000a7213 */ /* 0x000fe20000000000 */
[----:B----4-:R-:W4:Y:S06]  /*00f0*/  LDCU UR4, c[0x0][0x3cc] ;  /* 0x00007980ff0477ac */ /* 0x010f2c0008000800 */
[----:B------:R-:W5:Y:S08]  /*0100*/  LDC R2, c[0x0][0x3c4] ;  /* 0x0000f100ff027b82 */ /* 0x000f700000000800 */
[----:B--2---:R-:W2:Y:S01]  /*0110*/  LDC.64 R14, c[0x0][0x390] ;  /* 0x0000e400ff0e7b82 */ /* 0x004ea20000000a00 */
[----:B0-----:R-:W-:-:S04]  /*0120*/  IABS R11, R5 ;  /* 0x00000005000b7213 */ /* 0x001fc80000000000 */
[----:B------:R-:W0:Y:S08]  /*0130*/  I2F.RP R4, R11 ;  /* 0x0000000b00047306 */ /* 0x000e300000209400 */
[----:B0-----:R-:W0:Y:S02]  /*0140*/  MUFU.RCP R4, R4 ;  /* 0x0000000400047308 */ /* 0x001e240000001000 */
[----:B0-----:R-:W-:Y:S01]  /*0150*/  VIADD R6, R4, 0xffffffe ;  /* 0x0ffffffe04067836 */ /* 0x001fe20000000000 */
[----:B-----5:R-:W-:-:S05]  /*0160*/  IABS R4, R2 ;  /* 0x0000000200047213 */ /* 0x020fca0000000000 */
[----:B------:R0:W5:Y:S02]  /*0170*/  F2I.FTZ.U32.TRUNC.NTZ R7, R6 ;  /* 0x0000000600077305 */ /* 0x000164000021f000 */
[----:B0-----:R-:W-:Y:S02]  /*0180*/  HFMA2 R6, -RZ, RZ, 0, 0 ;  /* 0x00000000ff067431 */ /* 0x001fe400000001ff */
[----:B-----5:R-:W-:-:S04]  /*0190*/  IMAD.MOV R8, RZ, RZ, -R7 ;  /* 0x000000ffff087224 */ /* 0x020fc800078e0a07 */
[----:B------:R-:W-:-:S04]  /*01a0*/  IMAD R9, R8, R11, RZ ;  /* 0x0000000b08097224 */ /* 0x000fc800078e02ff */
[----:B------:R-:W-:Y:S02]  /*01b0*/  IMAD.HI.U32 R7, R7, R9, R6 ;  /* 0x0000000907077227 */ /* 0x000fe400078e0006 */
[----:B------:R-:W0:Y:S04]  /*01c0*/  I2F.RP R9, R4 ;  /* 0x0000000400097306 */ /* 0x000e280000209400 */
[----:B------:R-:W-:-:S04]  /*01d0*/  IMAD.HI.U32 R8, R7, R10, RZ ;  /* 0x0000000a07087227 */ /* 0x000fc800078e00ff */
[----:B------:R-:W-:-:S04]  /*01e0*/  IMAD.MOV R6, RZ, RZ, -R8 ;  /* 0x000000ffff067224 */ /* 0x000fc800078e0a08 */
[C---:B------:R-:W-:Y:S01]  /*01f0*/  IMAD R6, R11.reuse, R6, R10 ;  /* 0x000000060b067224 */ /* 0x040fe200078e020a */
[----:B0-----:R-:W0:Y:S04]  /*0200*/  MUFU.RCP R9, R9 ;  /* 0x0000000900097308 */ /* 0x001e280000001000 */
[----:B------:R-:W-:-:S13]  /*0210*/  ISETP.GT.U32.AND P1, PT, R11, R6, PT ;  /* 0x000000060b00720c */ /* 0x000fda0003f24070 */
[----:B------:R-:W-:Y:S02]  /*0220*/  @!P1 IMAD.IADD R6, R6, 0x1, -R11 ;  /* 0x0000000106069824 */ /* 0x000fe400078e0a0b */
[----:B------:R-:W-:Y:S01]  /*0230*/  @!P1 VIADD R8, R8, 0x1 ;  /* 0x0000000108089836 */ /* 0x000fe20000000000 */
[----:B------:R-:W-:Y:S02]  /*0240*/  ISETP.NE.AND P1, PT, R5, RZ, PT ;  /* 0x000000ff0500720c */ /* 0x000fe40003f25270 */
[----:B------:R-:W-:Y:S02]  /*0250*/  ISETP.GE.U32.AND P0, PT, R6, R11, PT ;  /* 0x0000000b0600720c */ /* 0x000fe40003f06070 */
[----:B------:R-:W-:-:S04]  /*0260*/  LOP3.LUT R6, R0, R5, RZ, 0x3c, !PT ;  /* 0x0000000500067212 */ /* 0x000fc800078e3cff */
[----:B------:R-:W-:Y:S02]  /*0270*/  ISETP.GE.AND P2, PT, R6, RZ, PT ;  /* 0x000000ff0600720c */ /* 0x000fe40003f46270 */
[----:B0-----:R-:W-:-:S04]  /*0280*/  IADD3 R6, PT, PT, R9, 0xffffffe, RZ ;  /* 0x0ffffffe09067810 */ /* 0x001fc80007ffe0ff */
[----:B------:R0:W5:Y:S01]  /*0290*/  F2I.FTZ.U32.TRUNC.NTZ R7, R6 ;  /* 0x0000000600077305 */ /* 0x000162000021f000 */
[----:B------:R-:W-:-:S05]  /*02a0*/  @P0 VIADD R8, R8, 0x1 ;  /* 0x0000000108080836 */ /* 0x000fca0000000000 */
[----:B------:R-:W-:Y:S01]  /*02b0*/  MOV R10, R8 ;  /* 0x00000008000a7202 */ /* 0x000fe20000000f00 */
[----:B0-----:R-:W-:-:S04]  /*02c0*/  IMAD.MOV.U32 R6, RZ, RZ, RZ ;  /* 0x000000ffff067224 */ /* 0x001fc800078e00ff */
[----:B------:R-:W-:Y:S01]  /*02d0*/  @!P2 IMAD.MOV R10, RZ, RZ, -R10 ;  /* 0x000000ffff0aa224 */ /* 0x000fe200078e0a0a */
[----:B------:R-:W-:Y:S01]  /*02e0*/  @!P1 LOP3.LUT R10, RZ, R5, RZ, 0x33, !PT ;  /* 0x00000005ff0a9212 */ /* 0x000fe200078e33ff */
[----:B-----5:R-:W-:-:S03]  /*02f0*/  IMAD.MOV R9, RZ, RZ, -R7 ;  /* 0x000000ffff097224 */ /* 0x020fc600078e0a07 */
[C---:B------:R-:W-:Y:S02]  /*0300*/  IADD3 R8, PT, PT, -R10.reuse, RZ, RZ ;  /* 0x000000ff0a087210 */ /* 0x040fe40007ffe1ff */
[----:B----4-:R-:W-:Y:S01]  /*0310*/  IADD3 R10, PT, PT, R10, UR4, RZ ;  /* 0x000000040a0a7c10 */ /* 0x010fe2000fffe0ff */
[----:B------:R-:W-:Y:S02]  /*0320*/  IMAD R9, R9, R4, RZ ;  /* 0x0000000409097224 */ /* 0x000fe400078e02ff */
[----:B------:R-:W-:Y:S02]  /*0330*/  IMAD R5, R5, R8, R0 ;  /* 0x0000000805057224 */ /* 0x000fe400078e0200 */
[----:B------:R-:W-:Y:S02]  /*0340*/  IMAD.HI.U32 R6, R7, R9, R6 ;  /* 0x0000000907067227 */ /* 0x000fe400078e0006 */
[----:B------:R-:W0:Y:S01]  /*0350*/  LDC.64 R8, c[0x0][0x3a0] ;  /* 0x0000e800ff087b82 */ /* 0x000e220000000a00 */
[----:B------:R-:W-:-:S02]  /*0360*/  IABS R17, R5 ;  /* 0x0000000500117213 */ /* 0x000fc40000000000 */
[----:B------:R-:W-:-:S03]  /*0370*/  ISETP.GE.AND P2, PT, R5, RZ, PT ;  /* 0x000000ff0500720c */ /* 0x000fc60003f46270 */
[----:B------:R-:W-:-:S04]  /*0380*/  IMAD.HI.U32 R6, R6, R17, RZ ;  /* 0x0000001106067227 */ /* 0x000fc800078e00ff */
[----:B------:R-:W-:-:S04]  /*0390*/  IMAD.MOV R7, RZ, RZ, -R6 ;  /* 0x000000ffff077224 */ /* 0x000fc800078e0a06 */
[----:B------:R-:W-:Y:S01]  /*03a0*/  IMAD R17, R4, R7, R17 ;  /* 0x0000000704117224 */ /* 0x000fe200078e0211 */
[----:B------:R-:W-:-:S04]  /*03b0*/  LOP3.LUT R7, RZ, R2, RZ, 0x33, !PT ;  /* 0x00000002ff077212 */ /* 0x000fc800078e33ff */
[----:B------:R-:W-:-:S13]  /*03c0*/  ISETP.GT.U32.AND P0, PT, R4, R17, PT ;  /* 0x000000110400720c */ /* 0x000fda0003f04070 */
[----:B------:R-:W-:-:S04]  /*03d0*/  @!P0 IADD3 R17, PT, PT, R17, -R4, RZ ;  /* 0x8000000411118210 */ /* 0x000fc80007ffe0ff */
[----:B------:R-:W-:Y:S01]  /*03e0*/  ISETP.GT.U32.AND P1, PT, R4, R17, PT ;  /* 0x000000110400720c */ /* 0x000fe20003f24070 */
[----:B-1----:R-:W-:-:S05]  /*03f0*/  IMAD.IADD R12, R17, 0x1, -R4 ;  /* 0x00000001110c7824 */ /* 0x002fca00078e0a04 */
[----:B------:R-:W-:Y:S02]  /*0400*/  SEL R12, R12, R17, !P1 ;  /* 0x000000110c0c7207 */ /* 0x000fe40004800000 */
[----:B------:R-:W-:-:S03]  /*0410*/  ISETP.NE.AND P1, PT, R2, RZ, PT ;  /* 0x000000ff0200720c */ /* 0x000fc60003f25270 */
[----:B------:R-:W-:-:S05]  /*0420*/  @!P2 IMAD.MOV R12, RZ, RZ, -R12 ;  /* 0x000000ffff0ca224 */ /* 0x000fca00078e0a0c */
[----:B------:R-:W-:-:S05]  /*0430*/  SEL R11, R7, R12, !P1 ;  /* 0x0000000c070b7207 */ /* 0x000fca0004800000 */
[----:B------:R-:W-:-:S04]  /*0440*/  IMAD R11, R10, R2, R11 ;  /* 0x000000020a0b7224 */ /* 0x000fc800078e020b */
[----:B0-----:R-:W-:-:S06]  /*0450*/  IMAD.WIDE R12, R11, 0x4, R8 ;  /* 0x000000040b0c7825 */ /* 0x001fcc00078e0208 */
[----:B-1----:R-:W4:Y:S02]  /*0460*/  LDG.E R13, desc[UR6][R12.64] ;  /* 0x000000060c0d7981 */ /* 0x002f24000c1e1900 */
[----:B----4-:R-:W-:Y:S01]  /*0470*/  VIMNMX R9, PT, PT, RZ, R13, !PT ;  /* 0x0000000dff097248 */ /* 0x010fe20007fe0100 */
[----:B--2---:R-:W-:-:S04]  /*0480*/  IMAD.WIDE R10, R13, 0x4, R14 ;  /* 0x000000040d0a7825 */ /* 0x004fc800078e020e */
[----:B------:R-:W-:Y:S02]  /*0490*/  IMAD.WIDE.U32 R14, R9, 0x4, R14 ;  /* 0x00000004090e7825 */ /* 0x000fe400078e000e */
[----:B------:R-:W2:Y:S04]  /*04a0*/  LDG.E R9, desc[UR6][R10.64+0x4] ;  /* 0x000004060a097981 */ /* 0x000ea8000c1e1900 */
[----:B------:R-:W2:Y:S01]  /*04b0*/  LDG.E R14, desc[UR6][R14.64] ;  /* 0x000000060e0e7981 */ /* 0x000ea2000c1e1900 */
[----:B------:R-:W-:Y:S01]  /*04c0*/  BSSY.RECONVERGENT B0, `(.L_x_0) ;  /* 0x000010a000007945 */ /* 0x000fe20003800200 */
[----:B--2---:R-:W-:-:S05]  /*04d0*/  IMAD.IADD R8, R9, 0x1, -R14 ;  /* 0x0000000109087824 */ /* 0x004fca00078e0a0e */
[----:B------:R-:W-:-:S13]  /*04e0*/  ISETP.GE.AND P2, PT, R8, 0x1, PT ;  /* 0x000000010800780c */ /* 0x000fda0003f46270 */
[----:B------:R-:W-:Y:S05]  /*04f0*/  @!P2 BRA `(.L_x_1) ;  /* 0x000000100018a947 */ /* 0x000fea0003800000 */
[----:B------:R-:W-:Y:S01]  /*0500*/  ISETP.GE.U32.AND P3, PT, R17, R4, PT ;  /* 0x000000041100720c */ /* 0x000fe20003f66070 */
[----:B------:R-:W0:Y:S01]  /*0510*/  LDC.64 R12, c[0x0][0x380] ;  /* 0x0000e000ff0c7b82 */ /* 0x000e220000000a00 */
[----:B------:R-:W1:Y:S01]  /*0520*/  LDCU UR4, c[0x0][0x3e0] ;  /* 0x00007c00ff0477ac */ /* 0x000e620008000800 */
[----:B------:R-:W-:Y:S01]  /*0530*/  LOP3.LUT R2, R5, R2, RZ, 0x3c, !PT ;  /* 0x0000000205027212 */ /* 0x000fe200078e3cff */
[----:B------:R-:W-:Y:S01]  /*0540*/  @!P0 VIADD R6, R6, 0x1 ;  /* 0x0000000106068836 */ /* 0x000fe20000000000 */
[----:B------:R-:W-:Y:S01]  /*0550*/  BSSY.RECONVERGENT B1, `(.L_x_2) ;  /* 0x0000099000017945 */ /* 0x000fe20003800200 */
[----:B------:R-:W-:Y:S01]  /*0560*/  IMAD.IADD R4, R14, 0x1, -R9 ;  /* 0x000000010e047824 */ /* 0x000fe200078e0a09 */
[----:B------:R-:W-:Y:S02]  /*0570*/  ISETP.GE.AND P2, PT, R2, RZ, PT ;  /* 0x000000ff0200720c */ /* 0x000fe40003f46270 */
[----:B------:R-:W-:-:S04]  /*0580*/  LOP3.LUT R2, R8, 0x3, RZ, 0xc0, !PT ;  /* 0x0000000308027812 */ /* 0x000fc800078ec0ff */
[----:B------:R-:W-:Y:S02]  /*0590*/  @P3 IADD3 R6, PT, PT, R6, 0x1, RZ ;  /* 0x0000000106063810 */ /* 0x000fe40007ffe0ff */
[----:B------:R-:W-:Y:S02]  /*05a0*/  ISETP.GT.U32.AND P3, PT, R4, -0x4, PT ;  /* 0xfffffffc0400780c */ /* 0x000fe40003f64070 */
[----:B------:R-:W-:Y:S01]  /*05b0*/  ISETP.NE.AND P0, PT, R2, RZ, PT ;  /* 0x000000ff0200720c */ /* 0x000fe20003f05270 */
[----:B-1----:R-:W-:Y:S02]  /*05c0*/  VIADD R5, R0, UR4 ;  /* 0x0000000400057c36 */ /* 0x002fe40008000000 */
[----:B------:R-:W-:Y:S02]  /*05d0*/  @!P2 IADD3 R6, PT, PT, -R6, RZ, RZ ;  /* 0x000000ff0606a210 */ /* 0x000fe40007ffe1ff */
[----:B0-----:R-:W-:Y:S02]  /*05e0*/  IMAD.WIDE R12, R5, 0x4, R12 ;  /* 0x00000004050c7825 */ /* 0x001fe400078e020c */
[----:B------:R-:W-:-:S02]  /*05f0*/  SEL R4, R7, R6, !P1 ;  /* 0x0000000607047207 */ /* 0x000fc40004800000 */
[----:B------:R-:W-:Y:S02]  /*0600*/  IMAD.MOV.U32 R5, RZ, RZ, RZ ;  /* 0x000000ffff057224 */ /* 0x000fe400078e00ff */
[----:B------:R-:W-:Y:S05]  /*0610*/  @P3 BRA `(.L_x_3) ;  /* 0x0000000800303947 */ /* 0x000fea0003800000 */
[----:B------:R0:W5:Y:S01]  /*0620*/  LDG.E R27, desc[UR6][R12.64] ;  /* 0x000000060c1b7981 */ /* 0x000162000c1e1900 */
[----:B------:R-:W1:Y:S08]  /*0630*/  LDC R5, c[0x0][0x3c0] ;  /* 0x0000f000ff057b82 */ /* 0x000e700000000800 */
[----:B------:R-:W2:Y:S08]  /*0640*/  LDC R7, c[0x0][0x3c0] ;  /* 0x0000f000ff077b82 */ /* 0x000eb00000000800 */
[----:B------:R-:W4:Y:S01]  /*0650*/  LDC.64 R14, c[0x0][0x398] ;  /* 0x0000e600ff0e7b82 */ /* 0x000f220000000a00 */
[----:B-1----:R-:W-:-:S07]  /*0660*/  IABS R24, R5 ;  /* 0x0000000500187213 */ /* 0x002fce0000000000 */
[----:B------:R-:W1:Y:S01]  /*0670*/  LDC.64 R16, c[0x0][0x388] ;  /* 0x0000e200ff107b82 */ /* 0x000e620000000a00 */
[----:B------:R-:W-:Y:S01]  /*0680*/  LOP3.LUT R5, R8, 0x7ffffffc, RZ, 0xc0, !PT ;  /* 0x7ffffffc08057812 */ /* 0x000fe200078ec0ff */
[----:B------:R-:W-:Y:S01]  /*0690*/  IMAD.MOV.U32 R8, RZ, RZ, RZ ;  /* 0x000000ffff087224 */ /* 0x000fe200078e00ff */
[----:B------:R-:W3:Y:S08]  /*06a0*/  I2F.RP R6, R24 ;  /* 0x0000001800067306 */ /* 0x000ef00000209400 */
[----:B---3--:R-:W3:Y:S02]  /*06b0*/  MUFU.RCP R6, R6 ;  /* 0x0000000600067308 */ /* 0x008ee40000001000 */
[----:B---3--:R-:W-:Y:S01]  /*06c0*/  VIADD R18, R6, 0xffffffe ;  /* 0x0ffffffe06127836 */ /* 0x008fe20000000000 */
[----:B------:R-:W-:-:S05]  /*06d0*/  IADD3 R6, PT, PT, -R5, RZ, RZ ;  /* 0x000000ff05067210 */ /* 0x000fca0007ffe1ff */
[----:B------:R-:W3:Y:S02]  /*06e0*/  F2I.FTZ.U32.TRUNC.NTZ R9, R18 ;  /* 0x0000001200097305 */ /* 0x000ee4000021f000 */
[----:B---3--:R-:W-:-:S05]  /*06f0*/  IADD3 R25, PT, PT, RZ, -R9, RZ ;  /* 0x80000009ff197210 */ /* 0x008fca0007ffe0ff */
[----:B------:R-:W-:-:S04]  /*0700*/  IMAD R25, R25, R24, RZ ;  /* 0x0000001819197224 */ /* 0x000fc800078e02ff */
[----:B------:R-:W-:-:S04]  /*0710*/  IMAD.HI.U32 R25, R9, R25, R8 ;  /* 0x0000001909197227 */ /* 0x000fc800078e0008 */
[----:B012-4-:R-:W-:-:S07]  /*0720*/  IMAD.MOV.U32 R9, RZ, RZ, RZ ;  /* 0x000000ffff097224 */ /* 0x017fce00078e00ff */
.L_x_4:
[----:B------:R-:W2:Y:S02]  /*0730*/  LDG.E R18, desc[UR6][R10.64] ;  /* 0x000000060a127981 */ /* 0x000ea4000c1e1900 */
[----:B--2---:R-:W-:-:S04]  /*0740*/  IMAD.IADD R19, R18, 0x1, R9 ;  /* 0x0000000112137824 */ /* 0x004fc800078e0209 */
[----:B------:R-:W-:-:S06]  /*0750*/  IMAD.WIDE R18, R19, 0x4, R14 ;  /* 0x0000000413127825 */ /* 0x000fcc00078e020e */
[----:B------:R-:W2:Y:S01]  /*0760*/  LDG.E R18, desc[UR6][R18.64] ;  /* 0x0000000612127981 */ /* 0x000ea2000c1e1900 */
[-C--:B------:R-:W-:Y:S02]  /*0770*/  IABS R23, R7.reuse ;  /* 0x0000000700177213 */ /* 0x080fe40000000000 */
[-C--:B------:R-:W-:Y:S02]  /*0780*/  LOP3.LUT R22, RZ, R7.reuse, RZ, 0x33, !PT ;  /* 0x00000007ff167212 */ /* 0x080fe400078e33ff */
[----:B--2---:R-:W-:Y:S02]  /*0790*/  IABS R20, R18 ;  /* 0x0000001200147213 */ /* 0x004fe40000000000 */
[----:B------:R-:W-:-:S03]  /*07a0*/  LOP3.LUT R19, R18, R7, RZ, 0x3c, !PT ;  /* 0x0000000712137212 */ /* 0x000fc600078e3cff */
[----:B------:R-:W-:Y:S01]  /*07b0*/  IMAD.HI.U32 R25, R25, R20, RZ ;  /* 0x0000001419197227 */ /* 0x000fe200078e00ff */
[----:B------:R-:W-:-:S03]  /*07c0*/  ISETP.GE.AND P3, PT, R19, RZ, PT ;  /* 0x000000ff1300720c */ /* 0x000fc60003f66270 */
[----:B------:R-:W-:-:S04]  /*07d0*/  IMAD.MOV R21, RZ, RZ, -R25 ;  /* 0x000000ffff157224 */ /* 0x000fc800078e0a19 */
[----:B------:R-:W-:-:S05]  /*07e0*/  IMAD R21, R23, R21, R20 ;  /* 0x0000001517157224 */ /* 0x000fca00078e0214 */
[----:B------:R-:W-:-:S13]  /*07f0*/  ISETP.GT.U32.AND P2, PT, R24, R21, PT ;  /* 0x000000151800720c */ /* 0x000fda0003f44070 */
[----:B------:R-:W-:Y:S01]  /*0800*/  @!P2 IADD3 R21, PT, PT, R21, -R23, RZ ;  /* 0x800000171515a210 */ /* 0x000fe20007ffe0ff */
[----:B------:R-:W-:-:S03]  /*0810*/  @!P2 VIADD R25, R25, 0x1 ;  /* 0x000000011919a836 */ /* 0x000fc60000000000 */
[----:B------:R-:W-:-:S13]  /*0820*/  ISETP.GE.U32.AND P1, PT, R21, R24, PT ;  /* 0x000000181500720c */ /* 0x000fda0003f26070 */
[----:B------:R-:W-:Y:S01]  /*0830*/  @P1 VIADD R25, R25, 0x1 ;  /* 0x0000000119191836 */ /* 0x000fe20000000000 */
[----:B------:R-:W-:-:S04]  /*0840*/  ISETP.NE.AND P1, PT, R7, RZ, PT ;  /* 0x000000ff0700720c */ /* 0x000fc80003f25270 */
[----:B------:R-:W-:-:S04]  /*0850*/  @!P3 IADD3 R25, PT, PT, -R25, RZ, RZ ;  /* 0x000000ff1919b210 */ /* 0x000fc80007ffe1ff */
[----:B------:R-:W-:-:S05]  /*0860*/  SEL R25, R22, R25, !P1 ;  /* 0x0000001916197207 */ /* 0x000fca0004800000 */
[----:B------:R-:W-:-:S04]  /*0870*/  IMAD.MOV R19, RZ, RZ, -R25 ;  /* 0x000000ffff137224 */ /* 0x000fc800078e0a19 */
[----:B------:R-:W-:-:S04]  /*0880*/  IMAD R18, R7, R19, R18 ;  /* 0x0000001307127224 */ /* 0x000fc800078e0212 */
[----:B------:R-:W-:-:S04]  /*0890*/  IMAD R18, R4, R7, R18 ;  /* 0x0000000704127224 */ /* 0x000fc800078e0212 */
[----:B------:R-:W-:-:S04]  /*08a0*/  IMAD R21, R25, UR5, R18 ;  /* 0x0000000519157c24 */ /* 0x000fc8000f8e0212 */
[----:B------:R-:W-:-:S06]  /*08b0*/  IMAD.WIDE R20, R21, 0x4, R16 ;  /* 0x0000000415147825 */ /* 0x000fcc00078e0210 */
[----:B------:R-:W2:Y:S02]  /*08c0*/  LDG.E R20, desc[UR6][R20.64] ;  /* 0x0000000614147981 */ /* 0x000ea4000c1e1900 */
[----:B0-2--5:R-:W-:-:S05]  /*08d0*/  FADD R27, -R20, R27 ;  /* 0x0000001b141b7221 */ /* 0x025fca0000000100 */
[----:B------:R0:W-:Y:S04]  /*08e0*/  STG.E desc[UR6][R12.64], R27 ;  /* 0x0000001b0c007986 */ /* 0x0001e8000c101906 */
[----:B------:R-:W2:Y:S02]  /*08f0*/  LDG.E R18, desc[UR6][R10.64] ;  /* 0x000000060a127981 */ /* 0x000ea4000c1e1900 */
[----:B--2---:R-:W-:-:S04]  /*0900*/  IADD3 R19, P2, PT, R18, R9, RZ ;  /* 0x0000000912137210 */ /* 0x004fc80007f5e0ff */
[----:B------:R-:W-:Y:S02]  /*0910*/  LEA.HI.X.SX32 R24, R18, R8, 0x1, P2 ;  /* 0x0000000812187211 */ /* 0x000fe400010f0eff */
[----:B------:R-:W-:-:S04]  /*0920*/  LEA R18, P2, R19, UR8, 0x2 ;  /* 0x0000000813127c11 */ /* 0x000fc8000f8410ff */
[----:B------:R-:W-:-:S05]  /*0930*/  LEA.HI.X R19, R19, UR9, R24, 0x2, P2 ;  /* 0x0000000913137c11 */ /* 0x000fca00090f1418 */
[----:B------:R-:W2:Y:S01]  /*0940*/  LDG.E R18, desc[UR6][R18.64+0x4] ;  /* 0x0000040612127981 */ /* 0x000ea2000c1e1900 */
[----:B------:R-:W1:Y:S08]  /*0950*/  I2F.RP R24, R23 ;  /* 0x0000001700187306 */ /* 0x000e700000209400 */
[----:B-1----:R-:W1:Y:S02]  /*0960*/  MUFU.RCP R24, R24 ;  /* 0x0000001800187308 */ /* 0x002e640000001000 */
[----:B-1----:R-:W-:Y:S01]  /*0970*/  VIADD R26, R24, 0xffffffe ;  /* 0x0ffffffe181a7836 */ /* 0x002fe20000000000 */
[----:B------:R-:W-:-:S05]  /*0980*/  MOV R24, R23 ;  /* 0x0000001700187202 */ /* 0x000fca0000000f00 */
[----:B------:R-:W1:Y:S02]  /*0990*/  F2I.FTZ.U32.TRUNC.NTZ R21, R26 ;  /* 0x0000001a00157305 */ /* 0x000e64000021f000 */
[----:B-1----:R-:W-:-:S05]  /*09a0*/  IADD3 R20, PT, PT, RZ, -R21, RZ ;  /* 0x80000015ff147210 */ /* 0x002fca0007ffe0ff */
[----:B------:R-:W-:Y:S02]  /*09b0*/  IMAD R25, R20, R23, RZ ;  /* 0x0000001714197224 */ /* 0x000fe400078e02ff */
[----:B------:R-:W-:-:S04]  /*09c0*/  IMAD.MOV.U32 R20, RZ, RZ, RZ ;  /* 0x000000ffff147224 */ /* 0x000fc800078e00ff */
[----:B------:R-:W-:Y:S01]  /*09d0*/  IMAD.HI.U32 R25, R21, R25, R20 ;  /* 0x0000001915197227 */ /* 0x000fe200078e0014 */
[----:B--2---:R-:W-:-:S05]  /*09e0*/  IABS R20, R18 ;  /* 0x0000001200147213 */ /* 0x004fca0000000000 */
[----:B------:R-:W-:-:S04]  /*09f0*/  IMAD.HI.U32 R19, R25, R20, RZ ;  /* 0x0000001419137227 */ /* 0x000fc800078e00ff */
[----:B------:R-:W-:-:S04]  /*0a00*/  IMAD.MOV R21, RZ, RZ, -R19 ;  /* 0x000000ffff157224 */ /* 0x000fc800078e0a13 */
[----:B------:R-:W-:Y:S01]  /*0a10*/  IMAD R21, R23, R21, R20 ;  /* 0x0000001517157224 */ /* 0x000fe200078e0214 */
[----:B------:R-:W-:-:S04]  /*0a20*/  LOP3.LUT R20, R18, R7, RZ, 0x3c, !PT ;  /* 0x0000000712147212 */ /* 0x000fc800078e3cff */
[----:B------:R-:W-:Y:S02]  /*0a30*/  ISETP.GT.U32.AND P3, PT, R24, R21, PT ;  /* 0x000000151800720c */ /* 0x000fe40003f64070 */
[----:B------:R-:W-:-:S11]  /*0a40*/  ISETP.GE.AND P4, PT, R20, RZ, PT ;  /* 0x000000ff1400720c */ /* 0x000fd60003f86270 */
[----:B------:R-:W-:Y:S02]  /*0a50*/  @!P3 IMAD.IADD R21, R21, 0x1, -R23 ;  /* 0x000000011515b824 */ /* 0x000fe400078e0a17 */
[----:B------:R-:W-:-:S03]  /*0a60*/  @!P3 VIADD R19, R19, 0x1 ;  /* 0x000000011313b836 */ /* 0x000fc60000000000 */
[----:B------:R-:W-:-:S13]  /*0a70*/  ISETP.GE.U32.AND P2, PT, R21, R24, PT ;  /* 0x000000181500720c */ /* 0x000fda0003f46070 */
[----:B------:R-:W-:-:S05]  /*0a80*/  @P2 IADD3 R19, PT, PT, R19, 0x1, RZ ;  /* 0x0000000113132810 */ /* 0x000fca0007ffe0ff */
[----:B------:R-:W-:-:S05]  /*0a90*/  @!P4 IMAD.MOV R19, RZ, RZ, -R19 ;  /* 0x000000ffff13c224 */ /* 0x000fca00078e0a13 */
[----:B------:R-:W-:-:S05]  /*0aa0*/  SEL R19, R22, R19, !P1 ;  /* 0x0000001316137207 */ /* 0x000fca0004800000 */
[----:B------:R-:W-:-:S04]  /*0ab0*/  IMAD.MOV R20, RZ, RZ, -R19 ;  /* 0x000000ffff147224 */ /* 0x000fc800078e0a13 */
[----:B------:R-:W-:-:S04]  /*0ac0*/  IMAD R18, R7, R20, R18 ;  /* 0x0000001407127224 */ /* 0x000fc800078e0212 */
[----:B------:R-:W-:-:S04]  /*0ad0*/  IMAD R18, R4, R7, R18 ;  /* 0x0000000704127224 */ /* 0x000fc800078e0212 */
[----:B------:R-:W-:-:S04]  /*0ae0*/  IMAD R21, R19, UR5, R18 ;  /* 0x0000000513157c24 */ /* 0x000fc8000f8e0212 */
[----:B------:R-:W-:-:S06]  /*0af0*/  IMAD.WIDE R20, R21, 0x4, R16 ;  /* 0x0000000415147825 */ /* 0x000fcc00078e0210 */
[----:B------:R-:W0:Y:S02]  /*0b00*/  LDG.E R20, desc[UR6][R20.64] ;  /* 0x0000000614147981 */ /* 0x000e24000c1e1900 */
[----:B0-----:R-:W-:-:S05]  /*0b10*/  FADD R27, R27, -R20 ;  /* 0x800000141b1b7221 */ /* 0x001fca0000000000 */
[----:B------:R0:W-:Y:S04]  /*0b20*/  STG.E desc[UR6][R12.64], R27 ;  /* 0x0000001b0c007986 */ /* 0x0001e8000c101906 */
[----:B------:R-:W2:Y:S02]  /*0b30*/  LDG.E R18, desc[UR6][R10.64] ;  /* 0x000000060a127981 */ /* 0x000ea4000c1e1900 */
[----:B--2---:R-:W-:-:S04]  /*0b40*/  IADD3 R19, P2, PT, R18, R9, RZ ;  /* 0x0000000912137210 */ /* 0x004fc80007f5e0ff */
[----:B------:R-:W-:Y:S02]  /*0b50*/  LEA.HI.X.SX32 R26, R18, R8, 0x1, P2 ;  /* 0x00000008121a7211 */ /* 0x000fe400010f0eff */
[----:B------:R-:W-:-:S04]  /*0b60*/  LEA R18, P2, R19, UR8, 0x2 ;  /* 0x0000000813127c11 */ /* 0x000fc8000f8410ff */
[----:B------:R-:W-:-:S05]  /*0b70*/  LEA.HI.X R19, R19, UR9, R26, 0x2, P2 ;  /* 0x0000000913137c11 */ /* 0x000fca00090f141a */
[----:B------:R-:W2:Y:S02]  /*0b80*/  LDG.E R18, desc[UR6][R18.64+0x8] ;  /* 0x0000080612127981 */ /* 0x000ea4000c1e1900 */
[----:B--2---:R-:W-:-:S05]  /*0b90*/  IABS R26, R18 ;  /* 0x00000012001a7213 */ /* 0x004fca0000000000 */
[----:B------:R-:W-:-:S05]  /*0ba0*/  IMAD.HI.U32 R20, R25, R26, RZ ;  /* 0x0000001a19147227 */ /* 0x000fca00078e00ff */
[----:B------:R-:W-:-:S05]  /*0bb0*/  IADD3 R21, PT, PT, -R20, RZ, RZ ;  /* 0x000000ff14157210 */ /* 0x000fca0007ffe1ff */
[----:B------:R-:W-:-:S05]  /*0bc0*/  IMAD R21, R23, R21, R26 ;  /* 0x0000001517157224 */ /* 0x000fca00078e021a */
[----:B------:R-:W-:-:S13]  /*0bd0*/  ISETP.GT.U32.AND P3, PT, R24, R21, PT ;  /* 0x000000151800720c */ /* 0x000fda0003f64070 */
[----:B------:R-:W-:Y:S02]  /*0be0*/  @!P3 IMAD.IADD R21, R21, 0x1, -R23 ;  /* 0x000000011515b824 */ /* 0x000fe400078e0a17 */
[----:B------:R-:W-:-:S03]  /*0bf0*/  @!P3 VIADD R20, R20, 0x1 ;  /* 0x000000011414b836 */ /* 0x000fc60000000000 */
[----:B------:R-:W-:Y:S02]  /*0c00*/  ISETP.GE.U32.AND P2, PT, R21, R24, PT ;  /* 0x000000181500720c */ /* 0x000fe40003f46070 */
[----:B------:R-:W-:-:S04]  /*0c10*/  LOP3.LUT R21, R18, R7, RZ, 0x3c, !PT ;  /* 0x0000000712157212 */ /* 0x000fc800078e3cff */
[----:B------:R-:W-:-:S07]  /*0c20*/  ISETP.GE.AND P4, PT, R21, RZ, PT ;  /* 0x000000ff1500720c */ /* 0x000fce0003f86270 */
[----:B------:R-:W-:-:S06]  /*0c30*/  @P2 IADD3 R20, PT, PT, R20, 0x1, RZ ;  /* 0x0000000114142810 */ /* 0x000fcc0007ffe0ff */
        /* <DEDUP_REMOVED lines=34> */
[----:B------:R-:W0:Y:S01]  /*0e60*/  LDG.E R18, desc[UR6][R18.64] ;  /* 0x0000000612127981 */ /* 0x000e22000c1e1900 */
[----:B------:R-:W-:Y:S02]  /*0e70*/  IADD3 R6, PT, PT, R6, 0x4, RZ ;  /* 0x0000000406067810 */ /* 0x000fe40007ffe0ff */
[----:B------:R-:W-:Y:S02]  /*0e80*/  IADD3 R9, P2, PT, R9, 0x4, RZ ;  /* 0x0000000409097810 */ /* 0x000fe40007f5e0ff */
[----:B------:R-:W-:-:S03]  /*0e90*/  ISETP.NE.AND P1, PT, R6, RZ, PT ;  /* 0x000000ff0600720c */ /* 0x000fc60003f25270 */
[----:B------:R-:W-:Y:S02]  /*0ea0*/  IMAD.X R8, RZ, RZ, R8, P2 ;  /* 0x000000ffff087224 */ /* 0x000fe400010e0608 */
[----:B0-----:R-:W-:-:S05]  /*0eb0*/  FADD R27, R27, -R18 ;  /* 0x800000121b1b7221 */ /* 0x001fca0000000000 */
[----:B------:R0:W-:Y:S03]  /*0ec0*/  STG.E desc[UR6][R12.64], R27 ;  /* 0x0000001b0c007986 */ /* 0x0001e6000c101906 */
[----:B------:R-:W-:Y:S05]  /*0ed0*/  @P1 BRA `(.L_x_4) ;  /* 0xfffffff800141947 */ /* 0x000fea000383ffff */
.L_x_3:
[----:B---3--:R-:W-:Y:S05]  /*0ee0*/  BSYNC.RECONVERGENT B1 ;  /* 0x0000000000017941 */ /* 0x008fea0003800200 */
.L_x_2:
[----:B------:R-:W-:Y:S05]  /*0ef0*/  @!P0 BRA `(.L_x_1) ;  /* 0x0000000400988947 */ /* 0x000fea0003800000 */
[----:B------:R-:W2:Y:S01]  /*0f00*/  LDG.E R6, desc[UR6][R10.64] ;  /* 0x000000060a067981 */ /* 0x000ea2000c1e1900 */
[----:B------:R-:W1:Y:S08]  /*0f10*/  LDC.64 R8, c[0x0][0x398] ;  /* 0x0000e600ff087b82 */ /* 0x000e700000000a00 */
[----:B------:R-:W3:Y:S01]  /*0f20*/  LDC R17, c[0x0][0x3c0] ;  /* 0x0000f000ff117b82 */ /* 0x000ee20000000800 */
[----:B------:R-:W-:Y:S01]  /*0f30*/  IMAD.MOV.U32 R18, RZ, RZ, RZ ;  /* 0x000000ffff127224 */ /* 0x000fe200078e00ff */
[----:B------:R-:W4:Y:S01]  /*0f40*/  LDG.E R21, desc[UR6][R12.64] ;  /* 0x000000060c157981 */ /* 0x000f22000c1e1900 */
[----:B---3--:R-:W-:-:S04]  /*0f50*/  IABS R16, R17 ;  /* 0x0000001100107213 */ /* 0x008fc80000000000 */
[----:B------:R-:W3:Y:S01]  /*0f60*/  I2F.RP R14, R16 ;  /* 0x00000010000e7306 */ /* 0x000ee20000209400 */
[----:B--2---:R-:W-:-:S04]  /*0f70*/  IMAD.IADD R7, R6, 0x1, R5 ;  /* 0x0000000106077824 */ /* 0x004fc800078e0205 */
[----:B-1----:R-:W-:-:S06]  /*0f80*/  IMAD.WIDE R8, R7, 0x4, R8 ;  /* 0x0000000407087825 */ /* 0x002fcc00078e0208 */
[----:B------:R-:W2:Y:S01]  /*0f90*/  LDG.E R8, desc[UR6][R8.64] ;  /* 0x0000000608087981 */ /* 0x000ea2000c1e1900 */
[----:B---3--:R-:W1:Y:S01]  /*0fa0*/  MUFU.RCP R14, R14 ;  /* 0x0000000e000e7308 */ /* 0x008e620000001000 */
[----:B------:R-:W-:Y:S02]  /*0fb0*/  LOP3.LUT R20, RZ, R17, RZ, 0x33, !PT ;  /* 0x00000011ff147212 */ /* 0x000fe400078e33ff */
[----:B-1----:R-:W-:-:S06]  /*0fc0*/  IADD3 R19, PT, PT, R14, 0xffffffe, RZ ;  /* 0x0ffffffe0e137810 */ /* 0x002fcc0007ffe0ff */
[----:B------:R-:W1:Y:S02]  /*0fd0*/  F2I.FTZ.U32.TRUNC.NTZ R19, R19 ;  /* 0x0000001300137305 */ /* 0x000e64000021f000 */
[----:B-1----:R-:W-:-:S04]  /*0fe0*/  IMAD.MOV R7, RZ, RZ, -R19 ;  /* 0x000000ffff077224 */ /* 0x002fc800078e0a13 */
[----:B------:R-:W-:-:S04]  /*0ff0*/  IMAD R7, R7, R16, RZ ;  /* 0x0000001007077224 */ /* 0x000fc800078e02ff */
[----:B------:R-:W-:Y:S02]  /*1000*/  IMAD.HI.U32 R18, R19, R7, R18 ;  /* 0x0000000713127227 */ /* 0x000fe400078e0012 */
[----:B------:R-:W1:Y:S01]  /*1010*/  LDC R19, c[0x0][0x3dc] ;  /* 0x0000f700ff137b82 */ /* 0x000e620000000800 */
[----:B--2---:R-:W-:-:S04]  /*1020*/  IABS R6, R8 ;  /* 0x0000000800067213 */ /* 0x004fc80000000000 */
[----:B------:R-:W-:-:S05]  /*1030*/  MOV R7, R6 ;  /* 0x0000000600077202 */ /* 0x000fca0000000f00 */
[----:B------:R-:W-:-:S04]  /*1040*/  IMAD.HI.U32 R6, R18, R7, RZ ;  /* 0x0000000712067227 */ /* 0x000fc800078e00ff */
[----:B------:R-:W-:-:S04]  /*1050*/  IMAD.MOV R9, RZ, RZ, -R6 ;  /* 0x000000ffff097224 */ /* 0x000fc800078e0a06 */
[----:B------:R-:W-:-:S05]  /*1060*/  IMAD R7, R16, R9, R7 ;  /* 0x0000000910077224 */ /* 0x000fca00078e0207 */
[----:B------:R-:W-:-:S13]  /*1070*/  ISETP.GT.U32.AND P1, PT, R16, R7, PT ;  /* 0x000000071000720c */ /* 0x000fda0003f24070 */
[----:B------:R-:W-:Y:S01]  /*1080*/  @!P1 IMAD.IADD R7, R7, 0x1, -R16 ;  /* 0x0000000107079824 */ /* 0x000fe200078e0a10 */
[----:B------:R-:W-:-:S04]  /*1090*/  @!P1 IADD3 R6, PT, PT, R6, 0x1, RZ ;  /* 0x0000000106069810 */ /* 0x000fc80007ffe0ff */
[----:B------:R-:W-:Y:S02]  /*10a0*/  ISETP.GE.U32.AND P0, PT, R7, R16, PT ;  /* 0x000000100700720c */ /* 0x000fe40003f06070 */
[----:B------:R-:W-:-:S04]  /*10b0*/  LOP3.LUT R7, R8, R17, RZ, 0x3c, !PT ;  /* 0x0000001108077212 */ /* 0x000fc800078e3cff */
[----:B------:R-:W-:-:S07]  /*10c0*/  ISETP.GE.AND P2, PT, R7, RZ, PT ;  /* 0x000000ff0700720c */ /* 0x000fce0003f46270 */
[----:B------:R-:W-:Y:S01]  /*10d0*/  @P0 VIADD R6, R6, 0x1 ;  /* 0x0000000106060836 */ /* 0x000fe20000000000 */
[----:B------:R-:W-:-:S03]  /*10e0*/  ISETP.NE.AND P0, PT, R17, RZ, PT ;  /* 0x000000ff1100720c */ /* 0x000fc60003f05270 */
[----:B------:R-:W-:Y:S02]  /*10f0*/  IMAD.MOV.U32 R9, RZ, RZ, R6 ;  /* 0x000000ffff097224 */ /* 0x000fe400078e0006 */
[----:B------:R-:W2:Y:S03]  /*1100*/  LDC.64 R6, c[0x0][0x388] ;  /* 0x0000e200ff067b82 */ /* 0x000ea60000000a00 */
[----:B------:R-:W-:-:S04]  /*1110*/  @!P2 IADD3 R9, PT, PT, -R9, RZ, RZ ;  /* 0x000000ff0909a210 */ /* 0x000fc80007ffe1ff */
[----:B------:R-:W-:-:S05]  /*1120*/  SEL R14, R20, R9, !P0 ;  /* 0x00000009140e7207 */ /* 0x000fca0004000000 */
[----:B------:R-:W-:-:S04]  /*1130*/  IMAD.MOV R9, RZ, RZ, -R14 ;  /* 0x000000ffff097224 */ /* 0x000fc800078e0a0e */
[----:B------:R-:W-:-:S04]  /*1140*/  IMAD R8, R17, R9, R8 ;  /* 0x0000000911087224 */ /* 0x000fc800078e0208 */
[----:B------:R-:W-:-:S04]  /*1150*/  IMAD R8, R4, R17, R8 ;  /* 0x0000001104087224 */ /* 0x000fc800078e0208 */
[----:B-1----:R-:W-:-:S04]  /*1160*/  IMAD R9, R14, R19, R8 ;  /* 0x000000130e097224 */ /* 0x002fc800078e0208 */
[----:B--2---:R-:W-:-:S06]  /*1170*/  IMAD.WIDE R8, R9, 0x4, R6 ;  /* 0x0000000409087825 */ /* 0x004fcc00078e0206 */
[----:B------:R-:W4:Y:S01]  /*1180*/  LDG.E R8, desc[UR6][R8.64] ;  /* 0x0000000608087981 */ /* 0x000f22000c1e1900 */
[----:B------:R-:W-:Y:S01]  /*1190*/  ISETP.NE.AND P1, PT, R2, 0x1, PT ;  /* 0x000000010200780c */ /* 0x000fe20003f25270 */
[----:B----4-:R-:W-:-:S05]  /*11a0*/  FADD R21, -R8, R21 ;  /* 0x0000001508157221 */ /* 0x010fca0000000100 */
[----:B------:R1:W-:Y:S07]  /*11b0*/  STG.E desc[UR6][R12.64], R21 ;  /* 0x000000150c007986 */ /* 0x0003ee000c101906 */
[----:B------:R-:W-:Y:S05]  /*11c0*/  @!P1 BRA `(.L_x_1) ;  /* 0x0000000000e49947 */ /* 0x000fea0003800000 */
[----:B------:R-:W2:Y:S01]  /*11d0*/  LDG.E R14, desc[UR6][R10.64] ;  /* 0x000000060a0e7981 */ /* 0x000ea2000c1e1900 */
[----:B------:R-:W3:Y:S01]  /*11e0*/  LDC.64 R8, c[0x0][0x398] ;  /* 0x0000e600ff087b82 */ /* 0x000ee20000000a00 */
[----:B--2---:R-:W-:-:S04]  /*11f0*/  IADD3 R15, P1, PT, R14, R5, RZ ;  /* 0x000000050e0f7210 */ /* 0x004fc80007f3e0ff */
[----:B------:R-:W-:Y:S02]  /*1200*/  LEA.HI.X.SX32 R22, R14, RZ, 0x1, P1 ;  /* 0x000000ff0e167211 */ /* 0x000fe400008f0eff */
[----:B---3--:R-:W-:-:S04]  /*1210*/  LEA R14, P1, R15, R8, 0x2 ;  /* 0x000000080f0e7211 */ /* 0x008fc800078210ff */
[----:B------:R-:W-:-:S05]  /*1220*/  LEA.HI.X R15, R15, R9, R22, 0x2, P1 ;  /* 0x000000090f0f7211 */ /* 0x000fca00008f1416 */
[----:B------:R-:W2:Y:S02]  /*1230*/  LDG.E R26, desc[UR6][R14.64+0x4] ;  /* 0x000004060e1a7981 */ /* 0x000ea4000c1e1900 */
[----:B--2---:R-:W-:-:S05]  /*1240*/  IABS R23, R26 ;  /* 0x0000001a00177213 */ /* 0x004fca0000000000 */
[----:B------:R-:W-:-:S04]  /*1250*/  IMAD.HI.U32 R22, R18, R23, RZ ;  /* 0x0000001712167227 */ /* 0x000fc800078e00ff */
[----:B------:R-:W-:-:S04]  /*1260*/  IMAD.MOV R24, RZ, RZ, -R22 ;  /* 0x000000ffff187224 */ /* 0x000fc800078e0a16 */
[----:B------:R-:W-:-:S05]  /*1270*/  IMAD R23, R16, R24, R23 ;  /* 0x0000001810177224 */ /* 0x000fca00078e0217 */
[----:B------:R-:W-:-:S13]  /*1280*/  ISETP.GT.U32.AND P2, PT, R16, R23, PT ;  /* 0x000000171000720c */ /* 0x000fda0003f44070 */
[----:B------:R-:W-:Y:S01]  /*1290*/  @!P2 IADD3 R23, PT, PT, R23, -R16, RZ ;  /* 0x800000101717a210 */ /* 0x000fe20007ffe0ff */
[----:B------:R-:W-:-:S03]  /*12a0*/  @!P2 VIADD R22, R22, 0x1 ;  /* 0x000000011616a836 */ /* 0x000fc60000000000 */
[----:B------:R-:W-:Y:S02]  /*12b0*/  ISETP.GE.U32.AND P1, PT, R23, R16, PT ;  /* 0x000000101700720c */ /* 0x000fe40003f26070 */
[----:B------:R-:W-:-:S04]  /*12c0*/  LOP3.LUT R23, R26, R17, RZ, 0x3c, !PT ;  /* 0x000000111a177212 */ /* 0x000fc800078e3cff */
[----:B------:R-:W-:-:S07]  /*12d0*/  ISETP.GE.AND P3, PT, R23, RZ, PT ;  /* 0x000000ff1700720c */ /* 0x000fce0003f66270 */
[----:B------:R-:W-:-:S06]  /*12e0*/  @P1 VIADD R22, R22, 0x1 ;  /* 0x0000000116161836 */ /* 0x000fcc0000000000 */
[----:B------:R-:W-:-:S04]  /*12f0*/  @!P3 IADD3 R22, PT, PT, -R22, RZ, RZ ;  /* 0x000000ff1616b210 */ /* 0x000fc80007ffe1ff */
[----:B------:R-:W-:-:S05]  /*1300*/  SEL R22, R20, R22, !P0 ;  /* 0x0000001614167207 */ /* 0x000fca0004000000 */
[----:B------:R-:W-:-:S04]  /*1310*/  IMAD.MOV R14, RZ, RZ, -R22 ;  /* 0x000000ffff0e7224 */ /* 0x000fc800078e0a16 */
[----:B------:R-:W-:-:S04]  /*1320*/  IMAD R14, R17, R14, R26 ;  /* 0x0000000e110e7224 */ /* 0x000fc800078e021a */
[----:B------:R-:W-:-:S04]  /*1330*/  IMAD R14, R4, R17, R14 ;  /* 0x00000011040e7224 */ /* 0x000fc800078e020e */
[----:B------:R-:W-:-:S04]  /*1340*/  IMAD R15, R22, R19, R14 ;  /* 0x00000013160f7224 */ /* 0x000fc800078e020e */
[----:B------:R-:W-:-:S06]  /*1350*/  IMAD.WIDE R14, R15, 0x4, R6 ;  /* 0x000000040f0e7825 */ /* 0x000fcc00078e0206 */
[----:B------:R-:W1:Y:S01]  /*1360*/  LDG.E R14, desc[UR6][R14.64] ;  /* 0x000000060e0e7981 */ /* 0x000e62000c1e1900 */
[----:B------:R-:W-:Y:S01]  /*1370*/  ISETP.NE.AND P1, PT, R2, 0x2, PT ;  /* 0x000000020200780c */ /* 0x000fe20003f25270 */
[----:B-1----:R-:W-:-:S05]  /*1380*/  FADD R21, R21, -R14 ;  /* 0x8000000e15157221 */ /* 0x002fca0000000000 */
[----:B------:R2:W-:Y:S07]  /*1390*/  STG.E desc[UR6][R12.64], R21 ;  /* 0x000000150c007986 */ /* 0x0005ee000c101906 */
[----:B------:R-:W-:Y:S05]  /*13a0*/  @!P1 BRA `(.L_x_1) ;  /* 0x00000000006c9947 */ /* 0x000fea0003800000 */
[----:B------:R-:W3:Y:S02]  /*13b0*/  LDG.E R10, desc[UR6][R10.64] ;  /* 0x000000060a0a7981 */ /* 0x000ee4000c1e1900 */
[----:B---3--:R-:W-:-:S04]  /*13c0*/  IADD3 R5, P1, PT, R10, R5, RZ ;  /* 0x000000050a057210 */ /* 0x008fc80007f3e0ff */
[----:B------:R-:W-:Y:S02]  /*13d0*/  LEA.HI.X.SX32 R2, R10, RZ, 0x1, P1 ;  /* 0x000000ff0a027211 */ /* 0x000fe400008f0eff */
[----:B------:R-:W-:-:S04]  /*13e0*/  LEA R8, P1, R5, R8, 0x2 ;  /* 0x0000000805087211 */ /* 0x000fc800078210ff */
[----:B------:R-:W-:-:S05]  /*13f0*/  LEA.HI.X R9, R5, R9, R2, 0x2, P1 ;  /* 0x0000000905097211 */ /* 0x000fca00008f1402 */
[----:B------:R-:W3:Y:S02]  /*1400*/  LDG.E R8, desc[UR6][R8.64+0x8] ;  /* 0x0000080608087981 */ /* 0x000ee4000c1e1900 */
[----:B---3--:R-:W-:-:S05]  /*1410*/  IABS R5, R8 ;  /* 0x0000000800057213 */ /* 0x008fca0000000000 */
[----:B------:R-:W-:-:S05]  /*1420*/  IMAD.HI.U32 R18, R18, R5, RZ ;  /* 0x0000000512127227 */ /* 0x000fca00078e00ff */
[----:B------:R-:W-:-:S05]  /*1430*/  IADD3 R2, PT, PT, -R18, RZ, RZ ;  /* 0x000000ff12027210 */ /* 0x000fca0007ffe1ff */
[----:B------:R-:W-:Y:S01]  /*1440*/  IMAD R5, R16, R2, R5 ;  /* 0x0000000210057224 */ /* 0x000fe200078e0205 */
[----:B------:R-:W-:-:S04]  /*1450*/  LOP3.LUT R2, R8, R17, RZ, 0x3c, !PT ;  /* 0x0000001108027212 */ /* 0x000fc800078e3cff */
[----:B------:R-:W-:Y:S02]  /*1460*/  ISETP.GT.U32.AND P2, PT, R16, R5, PT ;  /* 0x000000051000720c */ /* 0x000fe40003f44070 */
[----:B------:R-:W-:-:S11]  /*1470*/  ISETP.GE.AND P3, PT, R2, RZ, PT ;  /* 0x000000ff0200720c */ /* 0x000fd60003f66270 */
[----:B------:R-:W-:Y:S01]  /*1480*/  @!P2 IMAD.IADD R5, R5, 0x1, -R16 ;  /* 0x000000010505a824 */ /* 0x000fe200078e0a10 */
[----:B------:R-:W-:-:S04]  /*1490*/  @!P2 IADD3 R18, PT, PT, R18, 0x1, RZ ;  /* 0x000000011212a810 */ /* 0x000fc80007ffe0ff */
[----:B------:R-:W-:-:S13]  /*14a0*/  ISETP.GE.U32.AND P1, PT, R5, R16, PT ;  /* 0x000000100500720c */ /* 0x000fda0003f26070 */
[----:B------:R-:W-:-:S05]  /*14b0*/  @P1 VIADD R18, R18, 0x1 ;  /* 0x0000000112121836 */ /* 0x000fca0000000000 */
[----:B------:R-:W-:-:S04]  /*14c0*/  @!P3 IADD3 R18, PT, PT, -R18, RZ, RZ ;  /* 0x000000ff1212b210 */ /* 0x000fc80007ffe1ff */
[----:B------:R-:W-:-:S05]  /*14d0*/  SEL R18, R20, R18, !P0 ;  /* 0x0000001214127207 */ /* 0x000fca0004000000 */
[----:B------:R-:W-:-:S04]  /*14e0*/  IMAD.MOV R2, RZ, RZ, -R18 ;  /* 0x000000ffff027224 */ /* 0x000fc800078e0a12 */
[----:B------:R-:W-:-:S04]  /*14f0*/  IMAD R2, R17, R2, R8 ;  /* 0x0000000211027224 */ /* 0x000fc800078e0208 */
[----:B------:R-:W-:-:S04]  /*1500*/  IMAD R2, R4, R17, R2 ;  /* 0x0000001104027224 */ /* 0x000fc800078e0202 */
[----:B------:R-:W-:-:S04]  /*1510*/  IMAD R19, R18, R19, R2 ;  /* 0x0000001312137224 */ /* 0x000fc800078e0202 */
[----:B------:R-:W-:-:S06]  /*1520*/  IMAD.WIDE R6, R19, 0x4, R6 ;  /* 0x0000000413067825 */ /* 0x000fcc00078e0206 */
[----:B------:R-:W2:Y:S02]  /*1530*/  LDG.E R6, desc[UR6][R6.64] ;  /* 0x0000000606067981 */ /* 0x000ea4000c1e1900 */
[----:B--2---:R-:W-:-:S05]  /*1540*/  FADD R21, R21, -R6 ;  /* 0x8000000615157221 */ /* 0x004fca0000000000 */
[----:B------:R4:W-:Y:S02]  /*1550*/  STG.E desc[UR6][R12.64], R21 ;  /* 0x000000150c007986 */ /* 0x0009e4000c101906 */
.L_x_1:
[----:B---3--:R-:W-:Y:S05]  /*1560*/  BSYNC.RECONVERGENT B0 ;  /* 0x0000000000007941 */ /* 0x008fea0003800200 */
.L_x_0:
[----:B------:R-:W3:Y:S01]  /*1570*/  LDCU UR4, c[0x0][0x3d8] ;  /* 0x00007b00ff0477ac */ /* 0x000ee20008000800 */
[----:B------:R-:W-:-:S04]  /*1580*/  IADD3 R0, PT, PT, R3, R0, RZ ;  /* 0x0000000003007210 */ /* 0x000fc80007ffe0ff */
[----:B---3--:R-:W-:-:S13]  /*1590*/  ISETP.GE.AND P0, PT, R0, UR4, PT ;  /* 0x0000000400007c0c */ /* 0x008fda000bf06270 */
[----:B------:R-:W-:Y:S05]  /*15a0*/  @!P0 BRA `(.L_x_5) ;  /* 0xffffffe800c88947 */ /* 0x000fea000383ffff */
[----:B------:R-:W-:Y:S05]  /*15b0*/  EXIT ;  /* 0x000000000000794d */ /* 0x000fea0003800000 */
.L_x_6:
[----:B------:R-:W-:-:S00]  /*15c0*/  BRA `(.L_x_6) ;  /* 0xfffffffc00fc7947 */ /* 0x000fc0000383ffff */
[----:B------:R-:W-:-:S00]  /*15d0*/  NOP ;  /* 0x0000000000007918 */ /* 0x000fc00000000000 */
        /* <DEDUP_REMOVED lines=10> */
.L_x_66:


//--------------------- .text._Z25gpuTemplatePutFaceNodesV0IfEvPT_S1_PiS2_S2_S2_S2_S2_iiiiiiiii --------------------------
	.section	.text._Z25gpuTemplatePutFaceNodesV0IfEvPT_S1_PiS2_S2_S2_S2_S2_iiiiiiiii,"ax",@progbits
	.align	128
        .global         _Z25gpuTemplatePutFaceNodesV0IfEvPT_S1_PiS2_S2_S2_S2_S2_iiiiiiiii
        .type           _Z25gpuTemplatePutFaceNodesV0IfEvPT_S1_PiS2_S2_S2_S2_S2_iiiiiiiii,@function
        .size           _Z25gpuTemplatePutFaceNodesV0IfEvPT_S1_PiS2_S2_S2_S2_S2_iiiiiiiii,(.L_x_67 - _Z25gpuTemplatePutFaceNodesV0IfEvPT_S1_PiS2_S2_S2_S2_S2_iiiiiiiii)
        .other          _Z25gpuTemplatePutFaceNodesV0IfEvPT_S1_PiS2_S2_S2_S2_S2_iiiiiiiii,@"STO_CUDA_ENTRY STV_DEFAULT"
_Z25gpuTemplatePutFaceNodesV0IfEvPT_S1_PiS2_S2_S2_S2_S2_iiiiiiiii:
.text._Z25gpuTemplatePutFaceNodesV0IfEvPT_S1_PiS2_S2_S2_S2_S2_iiiiiiiii:
        /* <DEDUP_REMOVED lines=11> */
[----:B------:R-:W3:Y:S01]  /*00b0*/  LDCU UR12, c[0x0][0x3dc] ;  /* 0x00007b80ff0c77ac */ /* 0x000ee20008000800 */
[----:B------:R-:W4:Y:S01]  /*00c0*/  LDCU.64 UR8, c[0x0][0x398] ;  /* 0x00007300ff0877ac */ /* 0x000f220008000a00 */
[----:B0-----:R-:W-:Y:S01]  /*00d0*/  IMAD R6, R6, UR4, RZ ;  /* 0x0000000406067c24 */ /* 0x001fe2000f8e02ff */
[----:B-1----:R-:W0:Y:S06]  /*00e0*/  LDCU.64 UR10, c[0x0][0x3b0] ;  /* 0x00007600ff0a77ac */ /* 0x002e2c0008000a00 */
.L_x_17:
[----:B-1----:R-:W1:Y:S01]  /*00f0*/  LDC R0, c[0x0][0x3d4] ;  /* 0x0000f500ff007b82 */ /* 0x002e620000000800 */
[----:B------:R-:W5:Y:S07]  /*0100*/  LDCU UR4, c[0x0][0x3cc] ;  /* 0x00007980ff0477ac */ /* 0x000f6e0008000800 */
[----:B--2---:R-:W2:Y:S08]  /*0110*/  LDC R4, c[0x0][0x3c4] ;  /* 0x0000f100ff047b82 */ /* 0x004eb00000000800 */
[----:B0--34-:R-:W3:Y:S01]  /*0120*/  LDC.64 R14, c[0x0][0x380] ;  /* 0x0000e000ff0e7b82 */ /* 0x019ee20000000a00 */
[----:B-1----:R-:W-:-:S04]  /*0130*/  IABS R11, R0 ;  /* 0x00000000000b7213 */ /* 0x002fc80000000000 */
[----:B------:R-:W1:Y:S01]  /*0140*/  I2F.RP R5, R11 ;  /* 0x0000000b00057306 */ /* 0x000e620000209400 */
[----:B--2---:R-:W-:-:S07]  /*0150*/  IABS R13, R4 ;  /* 0x00000004000d7213 */ /* 0x004fce0000000000 */
[----:B-1----:R-:W1:Y:S02]  /*0160*/  MUFU.RCP R5, R5 ;  /* 0x0000000500057308 */ /* 0x002e640000001000 */
[----:B-1----:R-:W-:-:S06]  /*0170*/  VIADD R2, R5, 0xffffffe ;  /* 0x0ffffffe05027836 */ /* 0x002fcc0000000000 */
[----:B------:R1:W2:Y:S02]  /*0180*/  F2I.FTZ.U32.TRUNC.NTZ R3, R2 ;  /* 0x0000000200037305 */ /* 0x0002a4000021f000 */
[----:B-1----:R-:W-:Y:S02]  /*0190*/  HFMA2 R2, -RZ, RZ, 0, 0 ;  /* 0x00000000ff027431 */ /* 0x002fe400000001ff */
[----:B--2---:R-:W-:-:S04]  /*01a0*/  IMAD.MOV R8, RZ, RZ, -R3 ;  /* 0x000000ffff087224 */ /* 0x004fc800078e0a03 */
[----:B------:R-:W-:Y:S01]  /*01b0*/  IMAD R9, R8, R11, RZ ;  /* 0x0000000b08097224 */ /* 0x000fe200078e02ff */
[----:B------:R-:W-:-:S03]  /*01c0*/  IABS R8, R7 ;  /* 0x0000000700087213 */ /* 0x000fc60000000000 */
[----:B------:R-:W-:Y:S02]  /*01d0*/  IMAD.HI.U32 R3, R3, R9, R2 ;  /* 0x0000000903037227 */ /* 0x000fe400078e0002 */
[----:B------:R-:W1:Y:S04]  /*01e0*/  I2F.RP R9, R13 ;  /* 0x0000000d00097306 */ /* 0x000e680000209400 */
[----:B------:R-:W-:-:S04]  /*01f0*/  IMAD.HI.U32 R5, R3, R8, RZ ;  /* 0x0000000803057227 */ /* 0x000fc800078e00ff */
[----:B------:R-:W-:-:S04]  /*0200*/  IMAD.MOV R2, RZ, RZ, -R5 ;  /* 0x000000ffff027224 */ /* 0x000fc800078e0a05 */
[C---:B------:R-:W-:Y:S01]  /*0210*/  IMAD R2, R11.reuse, R2, R8 ;  /* 0x000000020b027224 */ /* 0x040fe200078e0208 */
[----:B-1----:R-:W1:Y:S04]  /*0220*/  MUFU.RCP R9, R9 ;  /* 0x0000000900097308 */ /* 0x002e680000001000 */
[----:B------:R-:W-:-:S13]  /*0230*/  ISETP.GT.U32.AND P1, PT, R11, R2, PT ;  /* 0x000000020b00720c */ /* 0x000fda0003f24070 */
[----:B------:R-:W-:Y:S02]  /*0240*/  @!P1 IMAD.IADD R2, R2, 0x1, -R11 ;  /* 0x0000000102029824 */ /* 0x000fe400078e0a0b */
[----:B------:R-:W-:Y:S01]  /*0250*/  @!P1 VIADD R5, R5, 0x1 ;  /* 0x0000000105059836 */ /* 0x000fe20000000000 */
[----:B------:R-:W-:Y:S02]  /*0260*/  ISETP.NE.AND P1, PT, R0, RZ, PT ;  /* 0x000000ff0000720c */ /* 0x000fe40003f25270 */
[----:B------:R-:W-:Y:S02]  /*0270*/  ISETP.GE.U32.AND P0, PT, R2, R11, PT ;  /* 0x0000000b0200720c */ /* 0x000fe40003f06070 */
[----:B------:R-:W-:-:S04]  /*0280*/  LOP3.LUT R2, R7, R0, RZ, 0x3c, !PT ;  /* 0x0000000007027212 */ /* 0x000fc800078e3cff */
[----:B------:R-:W-:Y:S02]  /*0290*/  ISETP.GE.AND P2, PT, R2, RZ, PT ;  /* 0x000000ff0200720c */ /* 0x000fe40003f46270 */
[----:B-1----:R-:W-:-:S04]  /*02a0*/  IADD3 R2, PT, PT, R9, 0xffffffe, RZ ;  /* 0x0ffffffe09027810 */ /* 0x002fc80007ffe0ff */
[----:B------:R1:W2:Y:S01]  /*02b0*/  F2I.FTZ.U32.TRUNC.NTZ R3, R2 ;  /* 0x0000000200037305 */ /* 0x0002a2000021f000 */
[----:B------:R-:W-:-:S05]  /*02c0*/  @P0 VIADD R5, R5, 0x1 ;  /* 0x0000000105050836 */ /* 0x000fca0000000000 */
[----:B------:R-:W-:Y:S01]  /*02d0*/  MOV R8, R5 ;  /* 0x0000000500087202 */ /* 0x000fe20000000f00 */
[----:B-1----:R-:W-:-:S04]  /*02e0*/  IMAD.MOV.U32 R2, RZ, RZ, RZ ;  /* 0x000000ffff027224 */ /* 0x002fc800078e00ff */
[----:B------:R-:W-:Y:S01]  /*02f0*/  @!P2 IMAD.MOV R8, RZ, RZ, -R8 ;  /* 0x000000ffff08a224 */ /* 0x000fe200078e0a08 */
[----:B------:R-:W-:Y:S01]  /*0300*/  @!P1 LOP3.LUT R8, RZ, R0, RZ, 0x33, !PT ;  /* 0x00000000ff089212 */ /* 0x000fe200078e33ff */
[----:B--2---:R-:W-:-:S03]  /*0310*/  IMAD.MOV R10, RZ, RZ, -R3 ;  /* 0x000000ffff0a7224 */ /* 0x004fc600078e0a03 */
[C---:B------:R-:W-:Y:S01]  /*0320*/  IADD3 R5, PT, PT, -R8.reuse, RZ, RZ ;  /* 0x000000ff08057210 */ /* 0x040fe20007ffe1ff */
[----:B-----5:R-:W-:Y:S01]  /*0330*/  VIADD R8, R8, UR4 ;  /* 0x0000000408087c36 */ /* 0x020fe20008000000 */
[----:B------:R-:W1:Y:S03]  /*0340*/  LDCU UR4, c[0x0][0x3e0] ;  /* 0x00007c00ff0477ac */ /* 0x000e660008000800 */
[----:B------:R-:W-:Y:S02]  /*0350*/  IMAD R11, R0, R5, R7 ;  /* 0x00000005000b7224 */ /* 0x000fe400078e0207 */
[----:B------:R-:W-:-:S03]  /*0360*/  IMAD R5, R10, R13, RZ ;  /* 0x0000000d0a057224 */ /* 0x000fc600078e02ff */
[----:B------:R-:W-:Y:S01]  /*0370*/  IABS R0, R11 ;  /* 0x0000000b00007213 */ /* 0x000fe20000000000 */
[----:B------:R-:W-:-:S06]  /*0380*/  IMAD.HI.U32 R2, R3, R5, R2 ;  /* 0x0000000503027227 */ /* 0x000fcc00078e0002 */
[----:B------:R-:W-:-:S04]  /*0390*/  IMAD.HI.U32 R5, R2, R0, RZ ;  /* 0x0000000002057227 */ /* 0x000fc800078e00ff */
[----:B------:R-:W-:-:S04]  /*03a0*/  IMAD.MOV R2, RZ, RZ, -R5 ;  /* 0x000000ffff027224 */ /* 0x000fc800078e0a05 */
[C---:B------:R-:W-:Y:S02]  /*03b0*/  IMAD R0, R13.reuse, R2, R0 ;  /* 0x000000020d007224 */ /* 0x040fe400078e0200 */
[----:B------:R-:W2:Y:S03]  /*03c0*/  LDC.64 R2, c[0x0][0x3a0] ;  /* 0x0000e800ff027b82 */ /* 0x000ea60000000a00 */
[----:B------:R-:W-:-:S13]  /*03d0*/  ISETP.GT.U32.AND P1, PT, R13, R0, PT ;  /* 0x000000000d00720c */ /* 0x000fda0003f24070 */
[-C--:B------:R-:W-:Y:S01]  /*03e0*/  @!P1 IADD3 R0, PT, PT, R0, -R13.reuse, RZ ;  /* 0x8000000d00009210 */ /* 0x080fe20007ffe0ff */
[----:B------:R-:W-:Y:S01]  /*03f0*/  @!P1 VIADD R5, R5, 0x1 ;  /* 0x0000000105059836 */ /* 0x000fe20000000000 */
[----:B------:R-:W-:Y:S02]  /*0400*/  ISETP.NE.AND P1, PT, R4, RZ, PT ;  /* 0x000000ff0400720c */ /* 0x000fe40003f25270 */
[----:B------:R-:W-:Y:S02]  /*0410*/  ISETP.GE.U32.AND P0, PT, R0, R13, PT ;  /* 0x0000000d0000720c */ /* 0x000fe40003f06070 */
[----:B------:R-:W-:-:S04]  /*0420*/  LOP3.LUT R0, R11, R4, RZ, 0x3c, !PT ;  /* 0x000000040b007212 */ /* 0x000fc800078e3cff */
[----:B------:R-:W-:-:S07]  /*0430*/  ISETP.GE.AND P2, PT, R0, RZ, PT ;  /* 0x000000ff0000720c */ /* 0x000fce0003f46270 */
[----:B------:R-:W-:-:S06]  /*0440*/  @P0 VIADD R5, R5, 0x1 ;  /* 0x0000000105050836 */ /* 0x000fcc0000000000 */
[----:B------:R-:W-:Y:S02]  /*0450*/  @!P2 IADD3 R5, PT, PT, -R5, RZ, RZ ;  /* 0x000000ff0505a210 */ /* 0x000fe40007ffe1ff */
[----:B------:R-:W-:-:S05]  /*0460*/  @!P1 LOP3.LUT R5, RZ, R4, RZ, 0x33, !PT ;  /* 0x00000004ff059212 */ /* 0x000fca00078e33ff */
[----:B------:R-:W-:-:S04]  /*0470*/  IMAD.MOV R9, RZ, RZ, -R5 ;  /* 0x000000ffff097224 */ /* 0x000fc800078e0a05 */
[----:B------:R-:W-:Y:S02]  /*0480*/  IMAD R9, R4, R9, R11 ;  /* 0x0000000904097224 */ /* 0x000fe400078e020b */
[----:B------:R-:W5:Y:S02]  /*0490*/  LDC.64 R10, c[0x0][0x390] ;  /* 0x0000e400ff0a7b82 */ /* 0x000f640000000a00 */
[----:B------:R-:W-:-:S04]  /*04a0*/  IMAD R4, R8, R4, R9 ;  /* 0x0000000408047224 */ /* 0x000fc800078e0209 */
[----:B--2---:R-:W-:-:S06]  /*04b0*/  IMAD.WIDE R2, R4, 0x4, R2 ;  /* 0x0000000404027825 */ /* 0x004fcc00078e0202 */
[----:B------:R-:W2:Y:S02]  /*04c0*/  LDG.E R3, desc[UR6][R2.64] ;  /* 0x0000000602037981 */ /* 0x000ea4000c1e1900 */
[----:B--2---:R-:W-:Y:S01]  /*04d0*/  VIMNMX R9, PT, PT, RZ, R3, !PT ;  /* 0x00000003ff097248 */ /* 0x004fe20007fe0100 */
[----:B-----5:R-:W-:-:S04]  /*04e0*/  IMAD.WIDE R12, R3, 0x4, R10 ;  /* 0x00000004030c7825 */ /* 0x020fc800078e020a */
[----:B------:R-:W-:Y:S01]  /*04f0*/  IMAD.WIDE.U32 R10, R9, 0x4, R10 ;  /* 0x00000004090a7825 */ /* 0x000fe200078e000a */
[----:B------:R-:W2:Y:S05]  /*0500*/  LDG.E R0, desc[UR6][R12.64+0x4] ;  /* 0x000004060c007981 */ /* 0x000eaa000c1e1900 */
[----:B------:R-:W2:Y:S01]  /*0510*/  LDG.E R11, desc[UR6][R10.64] ;  /* 0x000000060a0b7981 */ /* 0x000ea2000c1e1900 */
[----:B-1----:R-:W-:Y:S01]  /*0520*/  VIADD R3, R7, UR4 ;  /* 0x0000000407037c36 */ /* 0x002fe20008000000 */
[----:B------:R-:W-:Y:S03]  /*0530*/  BSSY.RECONVERGENT B0, `(.L_x_7) ;  /* 0x0000100000007945 */ /* 0x000fe60003800200 */
[----:B---3--:R-:W-:Y:S01]  /*0540*/  IMAD.WIDE R14, R3, 0x4, R14 ;  /* 0x00000004030e7825 */ /* 0x008fe200078e020e */
[----:B--2---:R-:W-:-:S04]  /*0550*/  IADD3 R8, PT, PT, R0, -R11, RZ ;  /* 0x8000000b00087210 */ /* 0x004fc80007ffe0ff */
[----:B------:R-:W-:-:S13]  /*0560*/  ISETP.GE.AND P0, PT, R8, 0x1, PT ;  /* 0x000000010800780c */ /* 0x000fda0003f06270 */
[----:B------:R-:W-:Y:S05]  /*0570*/  @!P0 BRA `(.L_x_8) ;  /* 0x0000000c00ec8947 */ /* 0x000fea0003800000 */
[----:B------:R-:W-:Y:S01]  /*0580*/  IMAD.IADD R0, R11, 0x1, -R0 ;  /* 0x000000010b007824 */ /* 0x000fe200078e0a00 */
[----:B------:R-:W-:Y:S01]  /*0590*/  LOP3.LUT R3, R8, 0x3, RZ, 0xc0, !PT ;  /* 0x0000000308037812 */ /* 0x000fe200078ec0ff */
[----:B------:R-:W-:Y:S01]  /*05a0*/  BSSY.RECONVERGENT B1, `(.L_x_9) ;  /* 0x0000091000017945 */ /* 0x000fe20003800200 */
[----:B------:R-:W-:Y:S02]  /*05b0*/  MOV R2, RZ ;  /* 0x000000ff00027202 */ /* 0x000fe40000000f00 */
[----:B------:R-:W-:Y:S02]  /*05c0*/  ISETP.GT.U32.AND P1, PT, R0, -0x4, PT ;  /* 0xfffffffc0000780c */ /* 0x000fe40003f24070 */
[----:B------:R-:W-:-:S11]  /*05d0*/  ISETP.NE.AND P0, PT, R3, RZ, PT ;  /* 0x000000ff0300720c */ /* 0x000fd60003f05270 */
[----:B------:R-:W-:Y:S05]  /*05e0*/  @P1 BRA `(.L_x_10) ;  /* 0x0000000800301947 */ /* 0x000fea0003800000 */
[----:B------:R1:W5:Y:S01]  /*05f0*/  LDG.E R21, desc[UR6][R14.64] ;  /* 0x000000060e157981 */ /* 0x000362000c1e1900 */
[----:B------:R-:W2:Y:S01]  /*0600*/  LDC R0, c[0x0][0x3c0] ;  /* 0x0000f000ff007b82 */ /* 0x000ea20000000800 */
[----:B------:R-:W-:-:S07]  /*0610*/  HFMA2 R24, -RZ, RZ, 0, 0 ;  /* 0x00000000ff187431 */ /* 0x000fce00000001ff */
[----:B------:R-:W3:Y:S01]  /*0620*/  LDC.64 R16, c[0x0][0x388] ;  /* 0x0000e200ff107b82 */ /* 0x000ee20000000a00 */
[----:B--2---:R-:W-:-:S07]  /*0630*/  IABS R23, R0 ;  /* 0x0000000000177213 */ /* 0x004fce0000000000 */
[----:B------:R-:W2:Y:S01]  /*0640*/  LDC R0, c[0x0][0x3c0] ;  /* 0x0000f000ff007b82 */ /* 0x000ea20000000800 */
[----:B------:R-:W0:Y:S08]  /*0650*/  I2F.RP R9, R23 ;  /* 0x0000001700097306 */ /* 0x000e300000209400 */
[----:B0-----:R-:W0:Y:S02]  /*0660*/  MUFU.RCP R9, R9 ;  /* 0x0000000900097308 */ /* 0x001e240000001000 */
[----:B0-----:R-:W-:-:S06]  /*0670*/  VIADD R25, R9, 0xffffffe ;  /* 0x0ffffffe09197836 */ /* 0x001fcc0000000000 */
[----:B------:R-:W0:Y:S02]  /*0680*/  F2I.FTZ.U32.TRUNC.NTZ R25, R25 ;  /* 0x0000001900197305 */ /* 0x000e24000021f000 */
[----:B0-----:R-:W-:-:S04]  /*0690*/  IMAD.MOV R2, RZ, RZ, -R25 ;  /* 0x000000ffff027224 */ /* 0x001fc800078e0a19 */
[----:B------:R-:W-:Y:S01]  /*06a0*/  IMAD R11, R2, R23, RZ ;  /* 0x00000017020b7224 */ /* 0x000fe200078e02ff */
[----:B------:R-:W-:Y:S02]  /*06b0*/  LOP3.LUT R2, R8, 0x7ffffffc, RZ, 0xc0, !PT ;  /* 0x7ffffffc08027812 */ /* 0x000fe400078ec0ff */
[----:B------:R-:W-:Y:S01]  /*06c0*/  CS2R R8, SRZ ;  /* 0x0000000000087805 */ /* 0x000fe2000001ff00 */
[----:B------:R-:W-:-:S04]  /*06d0*/  IMAD.HI.U32 R24, R25, R11, R24 ;  /* 0x0000000b19187227 */ /* 0x000fc800078e0018 */
[----:B-123--:R-:W-:-:S07]  /*06e0*/  IMAD.MOV R10, RZ, RZ, -R2 ;  /* 0x000000ffff0a7224 */ /* 0x00efce00078e0a02 */
.L_x_11:
[----:B------:R-:W2:Y:S01]  /*06f0*/  LDG.E R11, desc[UR6][R12.64] ;  /* 0x000000060c0b7981 */ /* 0x000ea2000c1e1900 */
[----:B------:R-:W0:Y:S01]  /*0700*/  LDC.64 R18, c[0x0][0x398] ;  /* 0x0000e600ff127b82 */ /* 0x000e220000000a00 */
[----:B--2---:R-:W-:-:S04]  /*0710*/  IMAD.IADD R11, R11, 0x1, R8 ;  /* 0x000000010b0b7824 */ /* 0x004fc800078e0208 */
[----:B0-----:R-:W-:-:S06]  /*0720*/  IMAD.WIDE R18, R11, 0x4, R18 ;  /* 0x000000040b127825 */ /* 0x001fcc00078e0212 */
[----:B------:R-:W2:Y:S01]  /*0730*/  LDG.E R19, desc[UR6][R18.64] ;  /* 0x0000000612137981 */ /* 0x000ea2000c1e1900 */
[-C--:B------:R-:W-:Y:S02]  /*0740*/  IABS R11, R0.reuse ;  /* 0x00000000000b7213 */ /* 0x080fe40000000000 */
[----:B--2---:R-:W-:Y:S02]  /*0750*/  IABS R20, R19 ;  /* 0x0000001300147213 */ /* 0x004fe40000000000 */
[----:B------:R-:W-:-:S03]  /*0760*/  LOP3.LUT R18, R19, R0, RZ, 0x3c, !PT ;  /* 0x0000000013127212 */ /* 0x000fc600078e3cff */
[----:B------:R-:W-:Y:S01]  /*0770*/  IMAD.HI.U32 R24, R24, R20, RZ ;  /* 0x0000001418187227 */ /* 0x000fe200078e00ff */
[----:B------:R-:W-:-:S04]  /*0780*/  ISETP.GE.AND P3, PT, R18, RZ, PT ;  /* 0x000000ff1200720c */ /* 0x000fc80003f66270 */
[----:B------:R-:W-:-:S05]  /*0790*/  IADD3 R22, PT, PT, -R24, RZ, RZ ;  /* 0x000000ff18167210 */ /* 0x000fca0007ffe1ff */
[----:B------:R-:W-:Y:S01]  /*07a0*/  IMAD R20, R11, R22, R20 ;  /* 0x000000160b147224 */ /* 0x000fe200078e0214 */
[----:B------:R-:W-:-:S04]  /*07b0*/  LOP3.LUT R22, RZ, R0, RZ, 0x33, !PT ;  /* 0x00000000ff167212 */ /* 0x000fc800078e33ff */
[----:B------:R-:W-:-:S13]  /*07c0*/  ISETP.GT.U32.AND P2, PT, R23, R20, PT ;  /* 0x000000141700720c */ /* 0x000fda0003f44070 */
[----:B------:R-:W-:Y:S02]  /*07d0*/  @!P2 IMAD.IADD R20, R20, 0x1, -R11 ;  /* 0x000000011414a824 */ /* 0x000fe400078e0a0b */
[----:B------:R-:W-:-:S03]  /*07e0*/  @!P2 VIADD R24, R24, 0x1 ;  /* 0x000000011818a836 */ /* 0x000fc60000000000 */
[----:B------:R-:W-:-:S13]  /*07f0*/  ISETP.GE.U32.AND P1, PT, R20, R23, PT ;  /* 0x000000171400720c */ /* 0x000fda0003f26070 */
[----:B------:R-:W-:Y:S02]  /*0800*/  @P1 IADD3 R24, PT, PT, R24, 0x1, RZ ;  /* 0x0000000118181810 */ /* 0x000fe40007ffe0ff */
[----:B------:R-:W-:-:S03]  /*0810*/  ISETP.NE.AND P1, PT, R0, RZ, PT ;  /* 0x000000ff0000720c */ /* 0x000fc60003f25270 */
[----:B------:R-:W-:-:S05]  /*0820*/  @!P3 IMAD.MOV R24, RZ, RZ, -R24 ;  /* 0x000000ffff18b224 */ /* 0x000fca00078e0a18 */
[----:B------:R-:W-:-:S05]  /*0830*/  SEL R24, R22, R24, !P1 ;  /* 0x0000001816187207 */ /* 0x000fca0004800000 */
[----:B------:R-:W-:-:S04]  /*0840*/  IMAD.MOV R18, RZ, RZ, -R24 ;  /* 0x000000ffff127224 */ /* 0x000fc800078e0a18 */
[----:B------:R-:W-:-:S04]  /*0850*/  IMAD R19, R0, R18, R19 ;  /* 0x0000001200137224 */ /* 0x000fc800078e0213 */
[----:B------:R-:W-:-:S04]  /*0860*/  IMAD R19, R5, R0, R19 ;  /* 0x0000000005137224 */ /* 0x000fc800078e0213 */
[----:B------:R-:W-:-:S04]  /*0870*/  IMAD R19, R24, UR5, R19 ;  /* 0x0000000518137c24 */ /* 0x000fc8000f8e0213 */
[----:B------:R-:W-:-:S06]  /*0880*/  IMAD.WIDE R18, R19, 0x4, R16 ;  /* 0x0000000413127825 */ /* 0x000fcc00078e0210 */
[----:B------:R-:W2:Y:S02]  /*0890*/  LDG.E R18, desc[UR6][R18.64] ;  /* 0x0000000612127981 */ /* 0x000ea4000c1e1900 */
[----:B-12--5:R-:W-:-:S05]  /*08a0*/  FADD R25, -R18, R21 ;  /* 0x0000001512197221 */ /* 0x026fca0000000100 */
[----:B------:R0:W-:Y:S04]  /*08b0*/  STG.E desc[UR6][R14.64], R25 ;  /* 0x000000190e007986 */ /* 0x0001e8000c101906 */
[----:B------:R-:W2:Y:S01]  /*08c0*/  LDG.E R20, desc[UR6][R12.64] ;  /* 0x000000060c147981 */ /* 0x000ea2000c1e1900 */
[----:B------:R-:W1:Y:S08]  /*08d0*/  I2F.RP R23, R11 ;  /* 0x0000000b00177306 */ /* 0x000e700000209400 */
[----:B-1----:R-:W1:Y:S01]  /*08e0*/  MUFU.RCP R23, R23 ;  /* 0x0000001700177308 */ /* 0x002e620000001000 */
[----:B--2---:R-:W-:-:S04]  /*08f0*/  IADD3 R21, P2, PT, R20, R8, RZ ;  /* 0x0000000814157210 */ /* 0x004fc80007f5e0ff */
[----:B------:R-:W-:Y:S02]  /*0900*/  LEA.HI.X.SX32 R24, R20, R9, 0x1, P2 ;  /* 0x0000000914187211 */ /* 0x000fe400010f0eff */
[----:B----4-:R-:W-:-:S04]  /*0910*/  LEA R20, P2, R21, UR8, 0x2 ;  /* 0x0000000815147c11 */ /* 0x010fc8000f8410ff */
[----:B------:R-:W-:-:S06]  /*0920*/  LEA.HI.X R21, R21, UR9, R24, 0x2, P2 ;  /* 0x0000000915157c11 */ /* 0x000fcc00090f1418 */
[----:B------:R-:W2:Y:S01]  /*0930*/  LDG.E R21, desc[UR6][R20.64+0x4] ;  /* 0x0000040614157981 */ /* 0x000ea2000c1e1900 */
[----:B-1----:R-:W-:Y:S01]  /*0940*/  IADD3 R26, PT, PT, R23, 0xffffffe, RZ ;  /* 0x0ffffffe171a7810 */ /* 0x002fe20007ffe0ff */
[----:B------:R-:W-:-:S03]  /*0950*/  IMAD.MOV.U32 R23, RZ, RZ, R11 ;  /* 0x000000ffff177224 */ /* 0x000fc600078e000b */
[----:B------:R-:W1:Y:S02]  /*0960*/  F2I.FTZ.U32.TRUNC.NTZ R19, R26 ;  /* 0x0000001a00137305 */ /* 0x000e64000021f000 */
[----:B-1----:R-:W-:-:S04]  /*0970*/  IMAD.MOV R18, RZ, RZ, -R19 ;  /* 0x000000ffff127224 */ /* 0x002fc800078e0a13 */
[----:B------:R-:W-:Y:S02]  /*0980*/  IMAD R27, R18, R11, RZ ;  /* 0x0000000b121b7224 */ /* 0x000fe400078e02ff */
[----:B------:R-:W-:-:S04]  /*0990*/  IMAD.MOV.U32 R18, RZ, RZ, RZ ;  /* 0x000000ffff127224 */ /* 0x000fc800078e00ff */
[----:B------:R-:W-:Y:S01]  /*09a0*/  IMAD.HI.U32 R24, R19, R27, R18 ;  /* 0x0000001b13187227 */ /* 0x000fe200078e0012 */
[----:B--2---:R-:W-:-:S05]  /*09b0*/  IABS R20, R21 ;  /* 0x0000001500147213 */ /* 0x004fca0000000000 */
        /* <DEDUP_REMOVED lines=9> */
[----:B------:R-:W-:-:S04]  /*0a50*/  @P2 VIADD R18, R18, 0x1 ;  /* 0x0000000112122836 */ /* 0x000fc80000000000 */
[----:B------:R-:W-:-:S05]  /*0a60*/  @!P4 IMAD.MOV R18, RZ, RZ, -R18 ;  /* 0x000000ffff12c224 */ /* 0x000fca00078e0a12 */
[----:B------:R-:W-:-:S04]  /*0a70*/  SEL R18, R22, R18, !P1 ;  /* 0x0000001216127207 */ /* 0x000fc80004800000 */
[----:B------:R-:W-:-:S05]  /*0a80*/  IADD3 R19, PT, PT, -R18, RZ, RZ ;  /* 0x000000ff12137210 */ /* 0x000fca0007ffe1ff */
        /* <DEDUP_REMOVED lines=11> */
[----:B------:R-:W-:-:S06]  /*0b40*/  LEA.HI.X R21, R21, UR9, R26, 0x2, P2 ;  /* 0x0000000915157c11 */ /* 0x000fcc00090f141a */
[----:B------:R-:W2:Y:S02]  /*0b50*/  LDG.E R21, desc[UR6][R20.64+0x8] ;  /* 0x0000080614157981 */ /* 0x000ea4000c1e1900 */
[----:B--2---:R-:W-:-:S05]  /*0b60*/  IABS R26, R21 ;  /* 0x00000015001a7213 */ /* 0x004fca0000000000 */
[----:B------:R-:W-:-:S04]  /*0b70*/  IMAD.HI.U32 R18, R24, R26, RZ ;  /* 0x0000001a18127227 */ /* 0x000fc800078e00ff */
[----:B------:R-:W-:-:S04]  /*0b80*/  IMAD.MOV R19, RZ, RZ, -R18 ;  /* 0x000000ffff137224 */ /* 0x000fc800078e0a12 */
        /* <DEDUP_REMOVED lines=27> */
[----:B------:R-:W-:-:S05]  /*0d40*/  IMAD R26, R11, R19, R26 ;  /* 0x000000130b1a7224 */ /* 0x000fca00078e021a */
[----:B------:R-:W-:-:S13]  /*0d50*/  ISETP.GT.U32.AND P3, PT, R23, R26, PT ;  /* 0x0000001a1700720c */ /* 0x000fda0003f64070 */
[----:B------:R-:W-:Y:S01]  /*0d60*/  @!P3 IMAD.IADD R26, R26, 0x1, -R11 ;  /* 0x000000011a1ab824 */ /* 0x000fe200078e0a0b */
[----:B------:R-:W-:Y:S02]  /*0d70*/  LOP3.LUT R11, R21, R0, RZ, 0x3c, !PT ;  /* 0x00000000150b7212 */ /* 0x000fe400078e3cff */
[----:B------:R-:W-:Y:S02]  /*0d80*/  @!P3 IADD3 R18, PT, PT, R18, 0x1, RZ ;  /* 0x000000011212b810 */ /* 0x000fe40007ffe0ff */
[----:B------:R-:W-:Y:S02]  /*0d90*/  ISETP.GE.U32.AND P2, PT, R26, R23, PT ;  /* 0x000000171a00720c */ /* 0x000fe40003f46070 */
[----:B------:R-:W-:-:S11]  /*0da0*/  ISETP.GE.AND P4, PT, R11, RZ, PT ;  /* 0x000000ff0b00720c */ /* 0x000fd60003f86270 */
        /* <DEDUP_REMOVED lines=8> */
[----:B------:R-:W2:Y:S01]  /*0e30*/  LDG.E R18, desc[UR6][R18.64] ;  /* 0x0000000612127981 */ /* 0x000ea2000c1e1900 */
[----:B------:R-:W-:Y:S01]  /*0e40*/  VIADD R10, R10, 0x4 ;  /* 0x000000040a0a7836 */ /* 0x000fe20000000000 */
[----:B------:R-:W-:-:S04]  /*0e50*/  IADD3 R8, P2, PT, R8, 0x4, RZ ;  /* 0x0000000408087810 */ /* 0x000fc80007f5e0ff */
[----:B------:R-:W-:Y:S01]  /*0e60*/  ISETP.NE.AND P1, PT, R10, RZ, PT ;  /* 0x000000ff0a00720c */ /* 0x000fe20003f25270 */
[----:B------:R-:W-:Y:S02]  /*0e70*/  IMAD.X R9, RZ, RZ, R9, P2 ;  /* 0x000000ffff097224 */ /* 0x000fe400010e0609 */
[----:B--2---:R-:W-:-:S05]  /*0e80*/  FADD R21, R25, -R18 ;  /* 0x8000001219157221 */ /* 0x004fca0000000000 */
[----:B------:R1:W-:Y:S05]  /*0e90*/  STG.E desc[UR6][R14.64], R21 ;  /* 0x000000150e007986 */ /* 0x0003ea000c101906 */
[----:B------:R-:W-:Y:S05]  /*0ea0*/  @P1 BRA `(.L_x_11) ;  /* 0xfffffff800101947 */ /* 0x000fea000383ffff */
.L_x_10:
[----:B0---4-:R-:W-:Y:S05]  /*0eb0*/  BSYNC.RECONVERGENT B1 ;  /* 0x0000000000017941 */ /* 0x011fea0003800200 */
.L_x_9:
[----:B------:R-:W-:Y:S05]  /*0ec0*/  @!P0 BRA `(.L_x_8) ;  /* 0x0000000400988947 */ /* 0x000fea0003800000 */
[----:B------:R-:W2:Y:S01]  /*0ed0*/  LDG.E R9, desc[UR6][R12.64] ;  /* 0x000000060c097981 */ /* 0x000ea2000c1e1900 */
[----:B------:R-:W0:Y:S08]  /*0ee0*/  LDC.64 R10, c[0x0][0x398] ;  /* 0x0000e600ff0a7b82 */ /* 0x000e300000000a00 */
[----:B------:R-:W3:Y:S01]  /*0ef0*/  LDC R22, c[0x0][0x3c0] ;  /* 0x0000f000ff167b82 */ /* 0x000ee20000000800 */
[----:B------:R-:W-:Y:S01]  /*0f00*/  MOV R8, RZ ;  /* 0x000000ff00087202 */ /* 0x000fe20000000f00 */
[----:B-1----:R-:W4:Y:S06]  /*0f10*/  LDG.E R21, desc[UR6][R14.64] ;  /* 0x000000060e157981 */ /* 0x002f2c000c1e1900 */
[----:B------:R-:W1:Y:S01]  /*0f20*/  LDC R18, c[0x0][0x3dc] ;  /* 0x0000f700ff127b82 */ /* 0x000e620000000800 */
[----:B---3--:R-:W-:-:S04]  /*0f30*/  IABS R20, R22 ;  /* 0x0000001600147213 */ /* 0x008fc80000000000 */
[----:B------:R-:W3:Y:S01]  /*0f40*/  I2F.RP R16, R20 ;  /* 0x0000001400107306 */ /* 0x000ee20000209400 */
[----:B--2---:R-:W-:-:S05]  /*0f50*/  IADD3 R9, PT, PT, R9, R2, RZ ;  /* 0x0000000209097210 */ /* 0x004fca0007ffe0ff */
[----:B0-----:R-:W-:-:S06]  /*0f60*/  IMAD.WIDE R10, R9, 0x4, R10 ;  /* 0x00000004090a7825 */ /* 0x001fcc00078e020a */
[----:B------:R-:W2:Y:S01]  /*0f70*/  LDG.E R11, desc[UR6][R10.64] ;  /* 0x000000060a0b7981 */ /* 0x000ea2000c1e1900 */
[----:B---3--:R-:W0:Y:S02]  /*0f80*/  MUFU.RCP R16, R16 ;  /* 0x0000001000107308 */ /* 0x008e240000001000 */
[----:B0-----:R-:W-:-:S06]  /*0f90*/  VIADD R17, R16, 0xffffffe ;  /* 0x0ffffffe10117836 */ /* 0x001fcc0000000000 */
[----:B------:R-:W0:Y:S02]  /*0fa0*/  F2I.FTZ.U32.TRUNC.NTZ R9, R17 ;  /* 0x0000001100097305 */ /* 0x000e24000021f000 */
[----:B0-----:R-:W-:-:S04]  /*0fb0*/  IMAD.MOV R19, RZ, RZ, -R9 ;  /* 0x000000ffff137224 */ /* 0x001fc800078e0a09 */
[----:B------:R-:W-:-:S04]  /*0fc0*/  IMAD R19, R19, R20, RZ ;  /* 0x0000001413137224 */ /* 0x000fc800078e02ff */
[----:B------:R-:W-:Y:S01]  /*0fd0*/  IMAD.HI.U32 R19, R9, R19, R8 ;  /* 0x0000001309137227 */ /* 0x000fe200078e0008 */
[----:B--2---:R-:W-:-:S05]  /*0fe0*/  IABS R0, R11 ;  /* 0x0000000b00007213 */ /* 0x004fca0000000000 */
[----:B------:R-:W-:-:S04]  /*0ff0*/  IMAD.MOV.U32 R9, RZ, RZ, R0 ;  /* 0x000000ffff097224 */ /* 0x000fc800078e0000 */
[----:B------:R-:W-:-:S04]  /*1000*/  IMAD.HI.U32 R0, R19, R9, RZ ;  /* 0x0000000913007227 */ /* 0x000fc800078e00ff */
[----:B------:R-:W-:-:S04]  /*1010*/  IMAD.MOV R8, RZ, RZ, -R0 ;  /* 0x000000ffff087224 */ /* 0x000fc800078e0a00 */
[----:B------:R-:W-:Y:S01]  /*1020*/  IMAD R9, R20, R8, R9 ;  /* 0x0000000814097224 */ /* 0x000fe200078e0209 */
[----:B------:R-:W-:-:S04]  /*1030*/  LOP3.LUT R8, R11, R22, RZ, 0x3c, !PT ;  /* 0x000000160b087212 */ /* 0x000fc800078e3cff */
[----:B------:R-:W-:Y:S02]  /*1040*/  ISETP.GT.U32.AND P1, PT, R20, R9, PT ;  /* 0x000000091400720c */ /* 0x000fe40003f24070 */
[----:B------:R-:W-:-:S11]  /*1050*/  ISETP.GE.AND P2, PT, R8, RZ, PT ;  /* 0x000000ff0800720c */ /* 0x000fd60003f46270 */
[----:B------:R-:W-:Y:S01]  /*1060*/  @!P1 IADD3 R9, PT, PT, R9, -R20, RZ ;  /* 0x8000001409099210 */ /* 0x000fe20007ffe0ff */
[----:B------:R-:W-:-:S03]  /*1070*/  @!P1 VIADD R0, R0, 0x1 ;  /* 0x0000000100009836 */ /* 0x000fc60000000000 */
[----:B------:R-:W-:Y:S02]  /*1080*/  ISETP.GE.U32.AND P0, PT, R9, R20, PT ;  /* 0x000000140900720c */ /* 0x000fe40003f06070 */
[----:B------:R-:W0:Y:S11]  /*1090*/  LDC.64 R8, c[0x0][0x388] ;  /* 0x0000e200ff087b82 */ /* 0x000e360000000a00 */
[----:B------:R-:W-:Y:S01]  /*10a0*/  @P0 VIADD R0, R0, 0x1 ;  /* 0x0000000100000836 */ /* 0x000fe20000000000 */
[----:B------:R-:W-:-:S04]  /*10b0*/  ISETP.NE.AND P0, PT, R22, RZ, PT ;  /* 0x000000ff1600720c */ /* 0x000fc80003f05270 */
[----:B------:R-:W-:Y:S02]  /*10c0*/  MOV R17, R0 ;  /* 0x0000000000117202 */ /* 0x000fe40000000f00 */
[----:B------:R-:W-:-:S03]  /*10d0*/  LOP3.LUT R0, RZ, R22, RZ, 0x33, !PT ;  /* 0x00000016ff007212 */ /* 0x000fc600078e33ff */
[----:B------:R-:W-:-:S05]  /*10e0*/  @!P2 IMAD.MOV R17, RZ, RZ, -R17 ;  /* 0x000000ffff11a224 */ /* 0x000fca00078e0a11 */
[----:B------:R-:W-:-:S05]  /*10f0*/  SEL R17, R0, R17, !P0 ;  /* 0x0000001100117207 */ /* 0x000fca0004000000 */
[----:B------:R-:W-:-:S04]  /*1100*/  IMAD.MOV R10, RZ, RZ, -R17 ;  /* 0x000000ffff0a7224 */ /* 0x000fc800078e0a11 */
[----:B------:R-:W-:-:S04]  /*1110*/  IMAD R11, R22, R10, R11 ;  /* 0x0000000a160b7224 */ /* 0x000fc800078e020b */
[----:B------:R-:W-:-:S04]  /*1120*/  IMAD R11, R5, R22, R11 ;  /* 0x00000016050b7224 */ /* 0x000fc800078e020b */
[----:B-1----:R-:W-:-:S04]  /*1130*/  IMAD R11, R17, R18, R11 ;  /* 0x00000012110b7224 */ /* 0x002fc800078e020b */
[----:B0-----:R-:W-:-:S06]  /*1140*/  IMAD.WIDE R10, R11, 0x4, R8 ;  /* 0x000000040b0a7825 */ /* 0x001fcc00078e0208 */
[----:B------:R-:W4:Y:S01]  /*1150*/  LDG.E R10, desc[UR6][R10.64] ;  /* 0x000000060a0a7981 */ /* 0x000f22000c1e1900 */
[----:B------:R-:W-:Y:S01]  /*1160*/  ISETP.NE.AND P1, PT, R3, 0x1, PT ;  /* 0x000000010300780c */ /* 0x000fe20003f25270 */
[----:B----4-:R-:W-:-:S05]  /*1170*/  FADD R21, -R10, R21 ;  /* 0x000000150a157221 */ /* 0x010fca0000000100 */
[----:B------:R2:W-:Y:S07]  /*1180*/  STG.E desc[UR6][R14.64], R21 ;  /* 0x000000150e007986 */ /* 0x0005ee000c101906 */
[----:B------:R-:W-:Y:S05]  /*1190*/  @!P1 BRA `(.L_x_8) ;  /* 0x0000000000e49947 */ /* 0x000fea0003800000 */
[----:B------:R-:W3:Y:S01]  /*11a0*/  LDG.E R17, desc[UR6][R12.64] ;  /* 0x000000060c117981 */ /* 0x000ee2000c1e1900 */
[----:B------:R-:W0:Y:S01]  /*11b0*/  LDC.64 R10, c[0x0][0x398] ;  /* 0x0000e600ff0a7b82 */ /* 0x000e220000000a00 */
[----:B---3--:R-:W-:-:S04]  /*11c0*/  IADD3 R23, P1, PT, R17, R2, RZ ;  /* 0x0000000211177210 */ /* 0x008fc80007f3e0ff */
[----:B------:R-:W-:Y:S02]  /*11d0*/  LEA.HI.X.SX32 R24, R17, RZ, 0x1, P1 ;  /* 0x000000ff11187211 */ /* 0x000fe400008f0eff */
[----:B0-----:R-:W-:-:S04]  /*11e0*/  LEA R16, P1, R23, R10, 0x2 ;  /* 0x0000000a17107211 */ /* 0x001fc800078210ff */
[----:B------:R-:W-:-:S06]  /*11f0*/  LEA.HI.X R17, R23, R11, R24, 0x2, P1 ;  /* 0x0000000b17117211 */ /* 0x000fcc00008f1418 */
        /* <DEDUP_REMOVED lines=17> */
[----:B------:R-:W-:-:S04]  /*1310*/  IMAD R17, R23, R18, R17 ;  /* 0x0000001217117224 */ /* 0x000fc800078e0211 */
[----:B------:R-:W-:-:S06]  /*1320*/  IMAD.WIDE R16, R17, 0x4, R8 ;  /* 0x0000000411107825 */ /* 0x000fcc00078e0208 */
[----:B------:R-:W2:Y:S01]  /*1330*/  LDG.E R16, desc[UR6][R16.64] ;  /* 0x0000000610107981 */ /* 0x000ea2000c1e1900 */
[----:B------:R-:W-:Y:S01]  /*1340*/  ISETP.NE.AND P1, PT, R3, 0x2, PT ;  /* 0x000000020300780c */ /* 0x000fe20003f25270 */
[----:B--2---:R-:W-:-:S05]  /*1350*/  FADD R21, R21, -R16 ;  /* 0x8000001015157221 */ /* 0x004fca0000000000 */
[----:B------:R3:W-:Y:S07]  /*1360*/  STG.E desc[UR6][R14.64], R21 ;  /* 0x000000150e007986 */ /* 0x0007ee000c101906 */
[----:B------:R-:W-:Y:S05]  /*1370*/  @!P1 BRA `(.L_x_8) ;  /* 0x00000000006c9947 */ /* 0x000fea0003800000 */
[----:B------:R-:W2:Y:S02]  /*1380*/  LDG.E R13, desc[UR6][R12.64] ;  /* 0x000000060c0d7981 */ /* 0x000ea4000c1e1900 */
[----:B--2---:R-:W-:-:S04]  /*1390*/  IADD3 R2, P1, PT, R13, R2, RZ ;  /* 0x000000020d027210 */ /* 0x004fc80007f3e0ff */
[----:B------:R-:W-:Y:S02]  /*13a0*/  LEA.HI.X.SX32 R3, R13, RZ, 0x1, P1 ;  /* 0x000000ff0d037211 */ /* 0x000fe400008f0eff */
[----:B------:R-:W-:-:S04]  /*13b0*/  LEA R10, P1, R2, R10, 0x2 ;  /* 0x0000000a020a7211 */ /* 0x000fc800078210ff */
[----:B------:R-:W-:-:S06]  /*13c0*/  LEA.HI.X R11, R2, R11, R3, 0x2, P1 ;  /* 0x0000000b020b7211 */ /* 0x000fcc00008f1403 */
[----:B------:R-:W2:Y:S02]  /*13d0*/  LDG.E R11, desc[UR6][R10.64+0x8] ;  /* 0x000008060a0b7981 */ /* 0x000ea4000c1e1900 */
[----:B--2---:R-:W-:-:S05]  /*13e0*/  IABS R3, R11 ;  /* 0x0000000b00037213 */ /* 0x004fca0000000000 */
        /* <DEDUP_REMOVED lines=17> */
[----:B------:R-:W3:Y:S02]  /*1500*/  LDG.E R8, desc[UR6][R8.64] ;  /* 0x0000000608087981 */ /* 0x000ee4000c1e1900 */
[----:B---3--:R-:W-:-:S05]  /*1510*/  FADD R21, R21, -R8 ;  /* 0x8000000815157221 */ /* 0x008fca0000000000 */
[----:B------:R0:W-:Y:S02]  /*1520*/  STG.E desc[UR6][R14.64], R21 ;  /* 0x000000150e007986 */ /* 0x0001e4000c101906 */
.L_x_8:
[----:B0---4-:R-:W-:Y:S05]  /*1530*/  BSYNC.RECONVERGENT B0 ;  /* 0x0000000000007941 */ /* 0x011fea0003800200 */
.L_x_7:
[----:B------:R-:W0:Y:S08]  /*1540*/  LDC.64 R8, c[0x0][0x3b8] ;  /* 0x0000ee00ff087b82 */ /* 0x000e300000000a00 */
[----:B------:R-:W4:Y:S01]  /*1550*/  LDC.64 R10, c[0x0][0x3a8] ;  /* 0x0000ea00ff0a7b82 */ /* 0x000f220000000a00 */
[----:B0-----:R-:W-:-:S06]  /*1560*/  IMAD.WIDE R8, R4, 0x4, R8 ;  /* 0x0000000404087825 */ /* 0x001fcc00078e0208 */
[----:B------:R-:W5:Y:S02]  /*1570*/  LDG.E R9, desc[UR6][R8.64] ;  /* 0x0000000608097981 */ /* 0x000f64000c1e1900 */
[----:B-----5:R-:W-:Y:S01]  /*1580*/  VIMNMX R13, PT, PT, RZ, R9, !PT ;  /* 0x00000009ff0d7248 */ /* 0x020fe20007fe0100 */
[----:B----4-:R-:W-:-:S04]  /*1590*/  IMAD.WIDE R2, R9, 0x4, R10 ;  /* 0x0000000409027825 */ /* 0x010fc800078e020a */
[----:B------:R-:W-:Y:S01]  /*15a0*/  IMAD.WIDE.U32 R10, R13, 0x4, R10 ;  /* 0x000000040d0a7825 */ /* 0x000fe200078e000a */
[----:B------:R-:W4:Y:S05]  /*15b0*/  LDG.E R0, desc[UR6][R2.64+0x4] ;  /* 0x0000040602007981 */ /* 0x000f2a000c1e1900 */
[----:B------:R-:W4:Y:S01]  /*15c0*/  LDG.E R11, desc[UR6][R10.64] ;  /* 0x000000060a0b7981 */ /* 0x000f22000c1e1900 */
[----:B------:R-:W-:Y:S01]  /*15d0*/  BSSY.RECONVERGENT B0, `(.L_x_12) ;  /* 0x00000fd000007945 */ /* 0x000fe20003800200 */
[----:B----4-:R-:W-:-:S04]  /*15e0*/  IADD3 R12, PT, PT, R0, -R11, RZ ;  /* 0x8000000b000c7210 */ /* 0x010fc80007ffe0ff */
[----:B------:R-:W-:-:S13]  /*15f0*/  ISETP.GE.AND P0, PT, R12, 0x1, PT ;  /* 0x000000010c00780c */ /* 0x000fda0003f06270 */
[----:B------:R-:W-:Y:S05]  /*1600*/  @!P0 BRA `(.L_x_13) ;  /* 0x0000000c00e48947 */ /* 0x000fea0003800000 */
[----:B------:R-:W-:Y:S01]  /*1610*/  IMAD.IADD R0, R11, 0x1, -R0 ;  /* 0x000000010b007824 */ /* 0x000fe200078e0a00 */
[----:B------:R-:W-:Y:S01]  /*1620*/  LOP3.LUT R23, R12, 0x3, RZ, 0xc0, !PT ;  /* 0x000000030c177812 */ /* 0x000fe200078ec0ff */
[----:B------:R-:W-:Y:S03]  /*1630*/  BSSY.RECONVERGENT B1, `(.L_x_14) ;  /* 0x000008f000017945 */ /* 0x000fe60003800200 */
[----:B------:R-:W-:Y:S01]  /*1640*/  ISETP.GT.U32.AND P1, PT, R0, -0x4, PT ;  /* 0xfffffffc0000780c */ /* 0x000fe20003f24070 */
[----:B------:R-:W-:Y:S01]  /*1650*/  IMAD.MOV.U32 R0, RZ, RZ, RZ ;  /* 0x000000ffff007224 */ /* 0x000fe200078e00ff */
[----:B------:R-:W-:-:S11]  /*1660*/  ISETP.NE.AND P0, PT, R23, RZ, PT ;  /* 0x000000ff1700720c */ /* 0x000fd60003f05270 */
[----:B------:R-:W-:Y:S05]  /*1670*/  @P1 BRA `(.L_x_15) ;  /* 0x0000000800281947 */ /* 0x000fea0003800000 */
[----:B------:R0:W5:Y:S01]  /*1680*/  LDG.E R17, desc[UR6][R14.64] ;  /* 0x000000060e117981 */ /* 0x000162000c1e1900 */
[----:B------:R-:W1:Y:S08]  /*1690*/  LDC R0, c[0x0][0x3c0] ;  /* 0x0000f000ff007b82 */ /* 0x000e700000000800 */
[----:B------:R-:W4:Y:S08]  /*16a0*/  LDC R4, c[0x0][0x3c0] ;  /* 0x0000f000ff047b82 */ /* 0x000f300000000800 */
[----:B------:R-:W0:Y:S01]  /*16b0*/  LDC.64 R8, c[0x0][0x388] ;  /* 0x0000e200ff087b82 */ /* 0x000e220000000a00 */
[----:B-123--:R-:W-:-:S07]  /*16c0*/  IABS R21, R0 ;  /* 0x0000000000157213 */ /* 0x00efce0000000000 */
[----:B------:R-:W1:Y:S01]  /*16d0*/  LDC.64 R10, c[0x0][0x3b0] ;  /* 0x0000ec00ff0a7b82 */ /* 0x000e620000000a00 */
[----:B------:R-:W2:Y:S08]  /*16e0*/  I2F.RP R0, R21 ;  /* 0x0000001500007306 */ /* 0x000eb00000209400 */
[----:B--2---:R-:W2:Y:S02]  /*16f0*/  MUFU.RCP R0, R0 ;  /* 0x0000000000007308 */ /* 0x004ea40000001000 */
[----:B--2---:R-:W-:-:S02]  /*1700*/  IADD3 R18, PT, PT, R0, 0xffffffe, RZ ;  /* 0x0ffffffe00127810 */ /* 0x004fc40007ffe0ff */
[----:B------:R-:W-:-:S04]  /*1710*/  LOP3.LUT R0, R12, 0x7ffffffc, RZ, 0xc0, !PT ;  /* 0x7ffffffc0c007812 */ /* 0x000fc800078ec0ff */
[----:B------:R2:W3:Y:S02]  /*1720*/  F2I.FTZ.U32.TRUNC.NTZ R19, R18 ;  /* 0x0000001200137305 */ /* 0x0004e4000021f000 */
[----:B--2---:R-:W-:Y:S02]  /*1730*/  IMAD.MOV.U32 R18, RZ, RZ, RZ ;  /* 0x000000ffff127224 */ /* 0x004fe400078e00ff */
[----:B---3--:R-:W-:-:S04]  /*1740*/  IMAD.MOV R16, RZ, RZ, -R19 ;  /* 0x000000ffff107224 */ /* 0x008fc800078e0a13 */
[----:B------:R-:W-:-:S04]  /*1750*/  IMAD R13, R16, R21, RZ ;  /* 0x00000015100d7224 */ /* 0x000fc800078e02ff */
[----:B------:R-:W-:-:S04]  /*1760*/  IMAD.HI.U32 R22, R19, R13, R18 ;  /* 0x0000000d13167227 */ /* 0x000fc800078e0012 */
[----:B01--4-:R-:W-:-:S07]  /*1770*/  HFMA2 R19, -RZ, RZ, 0, 0 ;  /* 0x00000000ff137431 */ /* 0x013fce00000001ff */
.L_x_16:
[----:B------:R-:W2:Y:S02]  /*1780*/  LDG.E R12, desc[UR6][R2.64] ;  /* 0x00000006020c7981 */ /* 0x000ea4000c1e1900 */
[----:B--2---:R-:W-:-:S04]  /*1790*/  IMAD.IADD R13, R12, 0x1, R19 ;  /* 0x000000010c0d7824 */ /* 0x004fc800078e0213 */
[----:B------:R-:W-:-:S06]  /*17a0*/  IMAD.WIDE R12, R13, 0x4, R10 ;  /* 0x000000040d0c7825 */ /* 0x000fcc00078e020a */
[----:B------:R-:W2:Y:S01]  /*17b0*/  LDG.E R13, desc[UR6][R12.64] ;  /* 0x000000060c0d7981 */ /* 0x000ea2000c1e1900 */
[-C--:B------:R-:W-:Y:S02]  /*17c0*/  IABS R18, R4.reuse ;  /* 0x0000000400127213 */ /* 0x080fe40000000000 */
[-C--:B------:R-:W-:Y:S02]  /*17d0*/  LOP3.LUT R20, RZ, R4.reuse, RZ, 0x33, !PT ;  /* 0x00000004ff147212 */ /* 0x080fe400078e33ff */
[----:B0-2---:R-:W-:Y:S02]  /*17e0*/  IABS R25, R13 ;  /* 0x0000000d00197213 */ /* 0x005fe40000000000 */
        /* <DEDUP_REMOVED lines=19> */
[----:B--2--5:R-:W-:-:S05]  /*1920*/  FADD R25, R12, R17 ;  /* 0x000000110c197221 */ /* 0x024fca0000000000 */
[----:B------:R0:W-:Y:S04]  /*1930*/  STG.E desc[UR6][R14.64], R25 ;  /* 0x000000190e007986 */ /* 0x0001e8000c101906 */
[----:B------:R-:W2:Y:S01]  /*1940*/  LDG.E R16, desc[UR6][R2.64] ;  /* 0x0000000602107981 */ /* 0x000ea2000c1e1900 */
[----:B------:R-:W1:Y:S08]  /*1950*/  I2F.RP R21, R18 ;  /* 0x0000001200157306 */ /* 0x000e700000209400 */
[----:B-1----:R-:W1:Y:S01]  /*1960*/  MUFU.RCP R21, R21 ;  /* 0x0000001500157308 */ /* 0x002e620000001000 */
[----:B--2---:R-:W-:-:S04]  /*1970*/  IADD3 R17, P2, PT, R16, R19, RZ ;  /* 0x0000001310117210 */ /* 0x004fc80007f5e0ff */
[----:B------:R-:W-:Y:S02]  /*1980*/  LEA.HI.X.SX32 R22, R16, RZ, 0x1, P2 ;  /* 0x000000ff10167211 */ /* 0x000fe400010f0eff */
[----:B------:R-:W-:-:S04]  /*1990*/  LEA R16, P2, R17, UR10, 0x2 ;  /* 0x0000000a11107c11 */ /* 0x000fc8000f8410ff */
[----:B------:R-:W-:-:S06]  /*19a0*/  LEA.HI.X R17, R17, UR11, R22, 0x2, P2 ;  /* 0x0000000b11117c11 */ /* 0x000fcc00090f1416 */
[----:B------:R-:W2:Y:S01]  /*19b0*/  LDG.E R17, desc[UR6][R16.64+0x4] ;  /* 0x0000040610117981 */ /* 0x000ea2000c1e1900 */
[----:B-1----:R-:W-:Y:S02]  /*19c0*/  VIADD R24, R21, 0xffffffe ;  /* 0x0ffffffe15187836 */ /* 0x002fe40000000000 */
[----:B------:R-:W-:Y:S02]  /*19d0*/  IMAD.MOV.U32 R12, RZ, RZ, RZ ;  /* 0x000000ffff0c7224 */ /* 0x000fe400078e00ff */
[----:B------:R-:W1:Y:S01]  /*19e0*/  F2I.FTZ.U32.TRUNC.NTZ R13, R24 ;  /* 0x00000018000d7305 */ /* 0x000e62000021f000 */
[----:B------:R-:W-:Y:S01]  /*19f0*/  IMAD.MOV.U32 R21, RZ, RZ, R18 ;  /* 0x000000ffff157224 */ /* 0x000fe200078e0012 */
[----:B-1----:R-:W-:-:S05]  /*1a00*/  IADD3 R27, PT, PT, RZ, -R13, RZ ;  /* 0x8000000dff1b7210 */ /* 0x002fca0007ffe0ff */
[----:B------:R-:W-:-:S04]  /*1a10*/  IMAD R27, R27, R18, RZ ;  /* 0x000000121b1b7224 */ /* 0x000fc800078e02ff */
[----:B------:R-:W-:Y:S01]  /*1a20*/  IMAD.HI.U32 R22, R13, R27, R12 ;  /* 0x0000001b0d167227 */ /* 0x000fe200078e000c */
[----:B--2---:R-:W-:-:S05]  /*1a30*/  IABS R26, R17 ;  /* 0x00000011001a7213 */ /* 0x004fca0000000000 */
[----:B------:R-:W-:-:S04]  /*1a40*/  IMAD.MOV.U32 R13, RZ, RZ, R26 ;  /* 0x000000ffff0d7224 */ /* 0x000fc800078e001a */
        /* <DEDUP_REMOVED lines=18> */
[----:B0-----:R-:W-:-:S05]  /*1b70*/  FADD R25, R25, R12 ;  /* 0x0000000c19197221 */ /* 0x001fca0000000000 */
[----:B------:R0:W-:Y:S04]  /*1b80*/  STG.E desc[UR6][R14.64], R25 ;  /* 0x000000190e007986 */ /* 0x0001e8000c101906 */
[----:B------:R-:W2:Y:S02]  /*1b90*/  LDG.E R16, desc[UR6][R2.64] ;  /* 0x0000000602107981 */ /* 0x000ea4000c1e1900 */
[----:B--2---:R-:W-:-:S04]  /*1ba0*/  IADD3 R17, P2, PT, R16, R19, RZ ;  /* 0x0000001310117210 */ /* 0x004fc80007f5e0ff */
[----:B------:R-:W-:Y:S02]  /*1bb0*/  LEA.HI.X.SX32 R24, R16, RZ, 0x1, P2 ;  /* 0x000000ff10187211 */ /* 0x000fe400010f0eff */
[----:B------:R-:W-:-:S04]  /*1bc0*/  LEA R16, P2, R17, UR10, 0x2 ;  /* 0x0000000a11107c11 */ /* 0x000fc8000f8410ff */
[----:B------:R-:W-:-:S06]  /*1bd0*/  LEA.HI.X R17, R17, UR11, R24, 0x2, P2 ;  /* 0x0000000b11117c11 */ /* 0x000fcc00090f1418 */
[----:B------:R-:W2:Y:S02]  /*1be0*/  LDG.E R17, desc[UR6][R16.64+0x8] ;  /* 0x0000080610117981 */ /* 0x000ea4000c1e1900 */
[----:B--2---:R-:W-:Y:S02]  /*1bf0*/  IABS R27, R17 ;  /* 0x00000011001b7213 */ /* 0x004fe40000000000 */
[----:B------:R-:W-:-:S03]  /*1c00*/  LOP3.LUT R13, R17, R4, RZ, 0x3c, !PT ;  /* 0x00000004110d7212 */ /* 0x000fc600078e3cff */
[----:B------:R-:W-:Y:S01]  /*1c10*/  IMAD.HI.U32 R12, R22, R27, RZ ;  /* 0x0000001b160c7227 */ /* 0x000fe200078e00ff */
[----:B------:R-:W-:-:S03]  /*1c20*/  ISETP.GE.AND P4, PT, R13, RZ, PT ;  /* 0x000000ff0d00720c */ /* 0x000fc60003f86270 */
[----:B------:R-:W-:-:S04]  /*1c30*/  IMAD.MOV R24, RZ, RZ, -R12 ;  /* 0x000000ffff187224 */ /* 0x000fc800078e0a0c */
[----:B------:R-:W-:-:S05]  /*1c40*/  IMAD R24, R18, R24, R27 ;  /* 0x0000001812187224 */ /* 0x000fca00078e021b */
[----:B------:R-:W-:-:S13]  /*1c50*/  ISETP.GT.U32.AND P3, PT, R21, R24, PT ;  /* 0x000000181500720c */ /* 0x000fda0003f64070 */
        /* <DEDUP_REMOVED lines=39> */
[----:B------:R-:W-:-:S05]  /*1ed0*/  VIADD R19, R19, 0x4 ;  /* 0x0000000413137836 */ /* 0x000fca0000000000 */
[----:B------:R-:W-:Y:S01]  /*1ee0*/  ISETP.NE.AND P1, PT, R19, R0, PT ;  /* 0x000000001300720c */ /* 0x000fe20003f25270 */
[----:B--2---:R-:W-:-:S05]  /*1ef0*/  FADD R17, R25, R12 ;  /* 0x0000000c19117221 */ /* 0x004fca0000000000 */
[----:B------:R0:W-:Y:S07]  /*1f00*/  STG.E desc[UR6][R14.64], R17 ;  /* 0x000000110e007986 */ /* 0x0001ee000c101906 */
[----:B------:R-:W-:Y:S05]  /*1f10*/  @P1 BRA `(.L_x_16) ;  /* 0xfffffff800181947 */ /* 0x000fea000383ffff */
.L_x_15:
[----:B------:R-:W-:Y:S05]  /*1f20*/  BSYNC.RECONVERGENT B1 ;  /* 0x0000000000017941 */ /* 0x000fea0003800200 */
.L_x_14:
[----:B------:R-:W-:Y:S05]  /*1f30*/  @!P0 BRA `(.L_x_13) ;  /* 0x0000000400988947 */ /* 0x000fea0003800000 */
[----:B------:R-:W4:Y:S01]  /*1f40*/  LDG.E R9, desc[UR6][R2.64] ;  /* 0x0000000602097981 */ /* 0x000f22000c1e1900 */
[----:B------:R-:W5:Y:S08]  /*1f50*/  LDC.64 R10, c[0x0][0x3b0] ;  /* 0x0000ec00ff0a7b82 */ /* 0x000f700000000a00 */
[----:B------:R-:W0:Y:S01]  /*1f60*/  LDC R4, c[0x0][0x3c0] ;  /* 0x0000f000ff047b82 */ /* 0x000e220000000800 */
[----:B------:R-:W-:Y:S01]  /*1f70*/  IMAD.MOV.U32 R8, RZ, RZ, RZ ;  /* 0x000000ffff087224 */ /* 0x000fe200078e00ff */
[----:B-123--:R-:W2:Y:S06]  /*1f80*/  LDG.E R21, desc[UR6][R14.64] ;  /* 0x000000060e157981 */ /* 0x00eeac000c1e1900 */
[----:B------:R-:W1:Y:S01]  /*1f90*/  LDC R18, c[0x0][0x3dc] ;  /* 0x0000f700ff127b82 */ /* 0x000e620000000800 */
[----:B0-----:R-:W-:-:S04]  /*1fa0*/  IABS R16, R4 ;  /* 0x0000000400107213 */ /* 0x001fc80000000000 */
[----:B------:R-:W0:Y:S01]  /*1fb0*/  I2F.RP R12, R16 ;  /* 0x00000010000c7306 */ /* 0x000e220000209400 */
[----:B----4-:R-:W-:-:S05]  /*1fc0*/  IADD3 R9, PT, PT, R9, R0, RZ ;  /* 0x0000000009097210 */ /* 0x010fca0007ffe0ff */
[----:B-----5:R-:W-:-:S06]  /*1fd0*/  IMAD.WIDE R10, R9, 0x4, R10 ;  /* 0x00000004090a7825 */ /* 0x020fcc00078e020a */
[----:B------:R-:W3:Y:S01]  /*1fe0*/  LDG.E R11, desc[UR6][R10.64] ;  /* 0x000000060a0b7981 */ /* 0x000ee2000c1e1900 */
[----:B0-----:R-:W0:Y:S01]  /*1ff0*/  MUFU.RCP R12, R12 ;  /* 0x0000000c000c7308 */ /* 0x001e220000001000 */
[----:B------:R-:W-:Y:S01]  /*2000*/  LOP3.LUT R19, RZ, R4, RZ, 0x33, !PT ;  /* 0x00000004ff137212 */ /* 0x000fe200078e33ff */
[----:B0-----:R-:W-:-:S06]  /*2010*/  VIADD R13, R12, 0xffffffe ;  /* 0x0ffffffe0c0d7836 */ /* 0x001fcc0000000000 */
[----:B------:R-:W0:Y:S02]  /*2020*/  F2I.FTZ.U32.TRUNC.NTZ R9, R13 ;  /* 0x0000000d00097305 */ /* 0x000e24000021f000 */
[----:B0-----:R-:W-:-:S05]  /*2030*/  IADD3 R17, PT, PT, RZ, -R9, RZ ;  /* 0x80000009ff117210 */ /* 0x001fca0007ffe0ff */
[----:B------:R-:W-:-:S04]  /*2040*/  IMAD R17, R17, R16, RZ ;  /* 0x0000001011117224 */ /* 0x000fc800078e02ff */
[----:B------:R-:W-:Y:S01]  /*2050*/  IMAD.HI.U32 R17, R9, R17, R8 ;  /* 0x0000001109117227 */ /* 0x000fe200078e0008 */
[----:B---3--:R-:W-:-:S04]  /*2060*/  IABS R10, R11 ;  /* 0x0000000b000a7213 */ /* 0x008fc80000000000 */
[----:B------:R-:W-:-:S05]  /*2070*/  MOV R9, R10 ;  /* 0x0000000a00097202 */ /* 0x000fca0000000f00 */
        /* <DEDUP_REMOVED lines=9> */
[----:B------:R-:W-:Y:S02]  /*2110*/  @P0 IADD3 R8, PT, PT, R8, 0x1, RZ ;  /* 0x0000000108080810 */ /* 0x000fe40007ffe0ff */
[----:B------:R-:W-:-:S03]  /*2120*/  ISETP.NE.AND P0, PT, R4, RZ, PT ;  /* 0x000000ff0400720c */ /* 0x000fc60003f05270 */
[----:B------:R-:W-:Y:S02]  /*2130*/  IMAD.MOV.U32 R10, RZ, RZ, R8 ;  /* 0x000000ffff0a7224 */ /* 0x000fe400078e0008 */
[----:B------:R-:W0:Y:S03]  /*2140*/  LDC.64 R8, c[0x0][0x388] ;  /* 0x0000e200ff087b82 */ /* 0x000e260000000a00 */
[----:B------:R-:W-:-:S04]  /*2150*/  @!P2 IADD3 R10, PT, PT, -R10, RZ, RZ ;  /* 0x000000ff0a0aa210 */ /* 0x000fc80007ffe1ff */
[----:B------:R-:W-:-:S05]  /*2160*/  SEL R13, R19, R10, !P0 ;  /* 0x0000000a130d7207 */ /* 0x000fca0004000000 */
[----:B------:R-:W-:-:S04]  /*2170*/  IMAD.MOV R10, RZ, RZ, -R13 ;  /* 0x000000ffff0a7224 */ /* 0x000fc800078e0a0d */
[----:B------:R-:W-:-:S04]  /*2180*/  IMAD R11, R4, R10, R11 ;  /* 0x0000000a040b7224 */ /* 0x000fc800078e020b */
[----:B------:R-:W-:-:S04]  /*2190*/  IMAD R11, R5, R4, R11 ;  /* 0x00000004050b7224 */ /* 0x000fc800078e020b */
[----:B-1----:R-:W-:-:S04]  /*21a0*/  IMAD R11, R13, R18, R11 ;  /* 0x000000120d0b7224 */ /* 0x002fc800078e020b */
[----:B0-----:R-:W-:-:S06]  /*21b0*/  IMAD.WIDE R10, R11, 0x4, R8 ;  /* 0x000000040b0a7825 */ /* 0x001fcc00078e0208 */
[----:B------:R-:W2:Y:S01]  /*21c0*/  LDG.E R10, desc[UR6][R10.64] ;  /* 0x000000060a0a7981 */ /* 0x000ea2000c1e1900 */
[----:B------:R-:W-:Y:S01]  /*21d0*/  ISETP.NE.AND P1, PT, R23, 0x1, PT ;  /* 0x000000011700780c */ /* 0x000fe20003f25270 */
[----:B--2---:R-:W-:-:S05]  /*21e0*/  FADD R21, R10, R21 ;  /* 0x000000150a157221 */ /* 0x004fca0000000000 */
[----:B------:R4:W-:Y:S07]  /*21f0*/  STG.E desc[UR6][R14.64], R21 ;  /* 0x000000150e007986 */ /* 0x0009ee000c101906 */
[----:B------:R-:W-:Y:S05]  /*2200*/  @!P1 BRA `(.L_x_13) ;  /* 0x0000000000e49947 */ /* 0x000fea0003800000 */
[----:B------:R-:W2:Y:S01]  /*2210*/  LDG.E R13, desc[UR6][R2.64] ;  /* 0x00000006020d7981 */ /* 0x000ea2000c1e1900 */
[----:B------:R-:W0:Y:S01]  /*2220*/  LDC.64 R10, c[0x0][0x3b0] ;  /* 0x0000ec00ff0a7b82 */ /* 0x000e220000000a00 */
[----:B--2---:R-:W-:-:S04]  /*2230*/  IADD3 R20, P1, PT, R13, R0, RZ ;  /* 0x000000000d147210 */ /* 0x004fc80007f3e0ff */
[----:B------:R-:W-:Y:S02]  /*2240*/  LEA.HI.X.SX32 R13, R13, RZ, 0x1, P1 ;  /* 0x000000ff0d0d7211 */ /* 0x000fe400008f0eff */
[----:B0-----:R-:W-:-:S04]  /*2250*/  LEA R12, P1, R20, R10, 0x2 ;  /* 0x0000000a140c7211 */ /* 0x001fc800078210ff */
[----:B------:R-:W-:-:S05]  /*2260*/  LEA.HI.X R13, R20, R11, R13, 0x2, P1 ;  /* 0x0000000b140d7211 */ /* 0x000fca00008f140d */
        /* <DEDUP_REMOVED lines=19> */
[----:B------:R-:W4:Y:S01]  /*23a0*/  LDG.E R12, desc[UR6][R12.64] ;  /* 0x000000060c0c7981 */ /* 0x000f22000c1e1900 */
[----:B------:R-:W-:Y:S01]  /*23b0*/  ISETP.NE.AND P1, PT, R23, 0x2, PT ;  /* 0x000000021700780c */ /* 0x000fe20003f25270 */
[----:B----4-:R-:W-:-:S05]  /*23c0*/  FADD R21, R21, R12 ;  /* 0x0000000c15157221 */ /* 0x010fca0000000000 */
        /* <DEDUP_REMOVED lines=26> */
[----:B------:R-:W0:Y:S02]  /*2570*/  LDG.E R8, desc[UR6][R8.64] ;  /* 0x0000000608087981 */ /* 0x000e24000c1e1900 */
[----:B0-----:R-:W-:-:S05]  /*2580*/  FADD R21, R21, R8 ;  /* 0x0000000815157221 */ /* 0x001fca0000000000 */
[----:B------:R0:W-:Y:S02]  /*2590*/  STG.E desc[UR6][R14.64], R21 ;  /* 0x000000150e007986 */ /* 0x0001e4000c101906 */
.L_x_13:
[----:B------:R-:W-:Y:S05]  /*25a0*/  BSYNC.RECONVERGENT B0 ;  /* 0x0000000000007941 */ /* 0x000fea0003800200 */
.L_x_12:
[----:B------:R-:W5:Y:S01]  /*25b0*/  LDCU UR4, c[0x0][0x3d8] ;  /* 0x00007b00ff0477ac */ /* 0x000f620008000800 */
[----:B------:R-:W-:-:S04]  /*25c0*/  IADD3 R7, PT, PT, R6, R7, RZ ;  /* 0x0000000706077210 */ /* 0x000fc80007ffe0ff */
[----:B-----5:R-:W-:-:S13]  /*25d0*/  ISETP.GE.AND P0, PT, R7, UR4, PT ;  /* 0x0000000407007c0c */ /* 0x020fda000bf06270 */
[----:B------:R-:W-:Y:S05]  /*25e0*/  @!P0 BRA `(.L_x_17) ;  /* 0xffffffd800c08947 */ /* 0x000fea000383ffff */
[----:B------:R-:W-:Y:S05]  /*25f0*/  EXIT ;  /* 0x000000000000794d */ /* 0x000fea0003800000 */
.L_x_18:
        /* <DEDUP_REMOVED lines=16> */
.L_x_67:


//--------------------- .text._Z25gpuTemplatePutFaceNodesV1IdEvPT_S1_PiS2_S2_S2_S2_S2_iiiiiiiii --------------------------
	.section	.text._Z25gpuTemplatePutFaceNodesV1IdEvPT_S1_PiS2_S2_S2_S2_S2_iiiiiiiii,"ax",@progbits
	.align	128
        .global         _Z25gpuTemplatePutFaceNodesV1IdEvPT_S1_PiS2_S2_S2_S2_S2_iiiiiiiii
        .type           _Z25gpuTemplatePutFaceNodesV1IdEvPT_S1_PiS2_S2_S2_S2_S2_iiiiiiiii,@function
        .size           _Z25gpuTemplatePutFaceNodesV1IdEvPT_S1_PiS2_S2_S2_S2_S2_iiiiiiiii,(.L_x_68 - _Z25gpuTemplatePutFaceNodesV1IdEvPT_S1_PiS2_S2_S2_S2_S2_iiiiiiiii)
        .other          _Z25gpuTemplatePutFaceNodesV1IdEvPT_S1_PiS2_S2_S2_S2_S2_iiiiiiiii,@"STO_CUDA_ENTRY STV_DEFAULT"
_Z25gpuTemplatePutFaceNodesV1IdEvPT_S1_PiS2_S2_S2_S2_S2_iiiiiiiii:
.text._Z25gpuTemplatePutFaceNodesV1IdEvPT_S1_PiS2_S2_S2_S2_S2_iiiiiiiii:
        /* <DEDUP_REMOVED lines=13> */
.L_x_24:
[----:B0-----:R-:W0:Y:S01]  /*00d0*/  LDC R5, c[0x0][0x3d4] ;  /* 0x0000f500ff057b82 */ /* 0x001e220000000800 */
[----:B-12-4-:R-:W-:Y:S01]  /*00e0*/  IABS R12, R0 ;  /* 0x00000000000c7213 */ /* 0x016fe20000000000 */
[----:B------:R-:W4:Y:S06]  /*00f0*/  LDCU UR4, c[0x0][0x3cc] ;  /* 0x00007980ff0477ac */ /* 0x000f2c0008000800 */
[----:B------:R-:W5:Y:S08]  /*0100*/  LDC R2, c[0x0][0x3c4] ;  /* 0x0000f100ff027b82 */ /* 0x000f700000000800 */
[----:B------:R-:W2:Y:S01]  /*0110*/  LDC.64 R14, c[0x0][0x390] ;  /* 0x0000e400ff0e7b82 */ /* 0x000ea20000000a00 */
[----:B0-----:R-:W-:-:S04]  /*0120*/  IABS R9, R5 ;  /* 0x0000000500097213 */ /* 0x001fc80000000000 */
[----:B------:R-:W0:Y:S08]  /*0130*/  I2F.RP R4, R9 ;  /* 0x0000000900047306 */ /* 0x000e300000209400 */
[----:B0-----:R-:W0:Y:S02]  /*0140*/  MUFU.RCP R4, R4 ;  /* 0x0000000400047308 */ /* 0x001e240000001000 */
[----:B0-----:R-:W-:Y:S01]  /*0150*/  VIADD R6, R4, 0xffffffe ;  /* 0x0ffffffe04067836 */ /* 0x001fe20000000000 */
[----:B-----5:R-:W-:-:S05]  /*0160*/  IABS R4, R2 ;  /* 0x0000000200047213 */ /* 0x020fca0000000000 */
[----:B------:R0:W5:Y:S08]  /*0170*/  F2I.FTZ.U32.TRUNC.NTZ R7, R6 ;  /* 0x0000000600077305 */ /* 0x000170000021f000 */
[----:B------:R-:W1:Y:S01]  /*0180*/  I2F.RP R10, R4 ;  /* 0x00000004000a7306 */ /* 0x000e620000209400 */
[----:B0-----:R-:W-:Y:S02]  /*0190*/  IMAD.MOV.U32 R6, RZ, RZ, RZ ;  /* 0x000000ffff067224 */ /* 0x001fe400078e00ff */
[----:B-----5:R-:W-:-:S04]  /*01a0*/  IMAD.MOV R8, RZ, RZ, -R7 ;  /* 0x000000ffff087224 */ /* 0x020fc800078e0a07 */
[----:B------:R-:W-:-:S04]  /*01b0*/  IMAD R11, R8, R9, RZ ;  /* 0x00000009080b7224 */ /* 0x000fc800078e02ff */
[----:B------:R-:W-:Y:S01]  /*01c0*/  IMAD.HI.U32 R7, R7, R11, R6 ;  /* 0x0000000b07077227 */ /* 0x000fe200078e0006 */
[----:B-1----:R-:W0:Y:S05]  /*01d0*/  MUFU.RCP R10, R10 ;  /* 0x0000000a000a7308 */ /* 0x002e2a0000001000 */
[----:B------:R-:W-:-:S05]  /*01e0*/  IMAD.HI.U32 R8, R7, R12, RZ ;  /* 0x0000000c07087227 */ /* 0x000fca00078e00ff */
[----:B------:R-:W-:-:S05]  /*01f0*/  IADD3 R6, PT, PT, -R8, RZ, RZ ;  /* 0x000000ff08067210 */ /* 0x000fca0007ffe1ff */
[----:B------:R-:W-:-:S05]  /*0200*/  IMAD R6, R9, R6, R12 ;  /* 0x0000000609067224 */ /* 0x000fca00078e020c */
[----:B------:R-:W-:-:S13]  /*0210*/  ISETP.GT.U32.AND P1, PT, R9, R6, PT ;  /* 0x000000060900720c */ /* 0x000fda0003f24070 */
[----:B------:R-:W-:Y:S02]  /*0220*/  @!P1 IMAD.IADD R6, R6, 0x1, -R9 ;  /* 0x0000000106069824 */ /* 0x000fe400078e0a09 */
[----:B------:R-:W-:Y:S01]  /*0230*/  @!P1 VIADD R8, R8, 0x1 ;  /* 0x0000000108089836 */ /* 0x000fe20000000000 */
[----:B------:R-:W-:Y:S02]  /*0240*/  ISETP.NE.AND P1, PT, R5, RZ, PT ;  /* 0x000000ff0500720c */ /* 0x000fe40003f25270 */
[----:B------:R-:W-:Y:S02]  /*0250*/  ISETP.GE.U32.AND P0, PT, R6, R9, PT ;  /* 0x000000090600720c */ /* 0x000fe40003f06070 */
[----:B------:R-:W-:-:S04]  /*0260*/  LOP3.LUT R6, R0, R5, RZ, 0x3c, !PT ;  /* 0x0000000500067212 */ /* 0x000fc800078e3cff */
[----:B------:R-:W-:Y:S01]  /*0270*/  ISETP.GE.AND P2, PT, R6, RZ, PT ;  /* 0x000000ff0600720c */ /* 0x000fe20003f46270 */
[----:B0-----:R-:W-:-:S04]  /*0280*/  VIADD R6, R10, 0xffffffe ;  /* 0x0ffffffe0a067836 */ /* 0x001fc80000000000 */
[----:B------:R0:W1:Y:S02]  /*0290*/  F2I.FTZ.U32.TRUNC.NTZ R7, R6 ;  /* 0x0000000600077305 */ /* 0x000064000021f000 */
[----:B------:R-:W-:-:S05]  /*02a0*/  @P0 IADD3 R8, PT, PT, R8, 0x1, RZ ;  /* 0x0000000108080810 */ /* 0x000fca0007ffe0ff */
[----:B------:R-:W-:Y:S02]  /*02b0*/  IMAD.MOV.U32 R9, RZ, RZ, R8 ;  /* 0x000000ffff097224 */ /* 0x000fe400078e0008 */
[----:B0-----:R-:W-:Y:S02]  /*02c0*/  IMAD.MOV.U32 R6, RZ, RZ, RZ ;  /* 0x000000ffff067224 */ /* 0x001fe400078e00ff */
[----:B------:R-:W-:Y:S01]  /*02d0*/  @!P2 IMAD.MOV R9, RZ, RZ, -R9 ;  /* 0x000000ffff09a224 */ /* 0x000fe200078e0a09 */
[----:B------:R-:W-:Y:S01]  /*02e0*/  @!P1 LOP3.LUT R9, RZ, R5, RZ, 0x33, !PT ;  /* 0x00000005ff099212 */ /* 0x000fe200078e33ff */
[----:B-1----:R-:W-:-:S03]  /*02f0*/  IMAD.MOV R11, RZ, RZ, -R7 ;  /* 0x000000ffff0b7224 */ /* 0x002fc600078e0a07 */
[C---:B------:R-:W-:Y:S01]  /*0300*/  IADD3 R8, PT, PT, -R9.reuse, RZ, RZ ;  /* 0x000000ff09087210 */ /* 0x040fe20007ffe1ff */
[----:B----4-:R-:W-:Y:S02]  /*0310*/  VIADD R9, R9, UR4 ;  /* 0x0000000409097c36 */ /* 0x010fe40008000000 */
[----:B------:R-:W-:Y:S02]  /*0320*/  IMAD R11, R11, R4, RZ ;  /* 0x000000040b0b7224 */ /* 0x000fe400078e02ff */
[----:B------:R-:W-:Y:S01]  /*0330*/  IMAD R5, R5, R8, R0 ;  /* 0x0000000805057224 */ /* 0x000fe200078e0200 */
[----:B------:R-:W-:Y:S01]  /*0340*/  LOP3.LUT R8, RZ, R2, RZ, 0x33, !PT ;  /* 0x00000002ff087212 */ /* 0x000fe200078e33ff */
[----:B------:R-:W-:Y:S02]  /*0350*/  IMAD.HI.U32 R7, R7, R11, R6 ;  /* 0x0000000b07077227 */ /* 0x000fe400078e0006 */
[----:B------:R-:W0:Y:S01]  /*0360*/  LDC.64 R10, c[0x0][0x3a0] ;  /* 0x0000e800ff0a7b82 */ /* 0x000e220000000a00 */
[----:B------:R-:W-:-:S02]  /*0370*/  IABS R17, R5 ;  /* 0x0000000500117213 */ /* 0x000fc40000000000 */
[----:B------:R-:W-:-:S03]  /*0380*/  ISETP.GE.AND P2, PT, R5, RZ, PT ;  /* 0x000000ff0500720c */ /* 0x000fc60003f46270 */
[----:B------:R-:W-:-:S04]  /*0390*/  IMAD.HI.U32 R7, R7, R17, RZ ;  /* 0x0000001107077227 */ /* 0x000fc800078e00ff */
[----:B------:R-:W-:-:S04]  /*03a0*/  IMAD.MOV R6, RZ, RZ, -R7 ;  /* 0x000000ffff067224 */ /* 0x000fc800078e0a07 */
[----:B------:R-:W-:-:S05]  /*03b0*/  IMAD R17, R4, R6, R17 ;  /* 0x0000000604117224 */ /* 0x000fca00078e0211 */
[----:B------:R-:W-:-:S13]  /*03c0*/  ISETP.GT.U32.AND P0, PT, R4, R17, PT ;  /* 0x000000110400720c */ /* 0x000fda0003f04070 */
[----:B------:R-:W-:-:S05]  /*03d0*/  @!P0 IMAD.IADD R17, R17, 0x1, -R4 ;  /* 0x0000000111118824 */ /* 0x000fca00078e0a04 */
[----:B------:R-:W-:Y:S02]  /*03e0*/  ISETP.GT.U32.AND P1, PT, R4, R17, PT ;  /* 0x000000110400720c */ /* 0x000fe40003f24070 */
[----:B------:R-:W-:-:S04]  /*03f0*/  IADD3 R6, PT, PT, R17, -R4, RZ ;  /* 0x8000000411067210 */ /* 0x000fc80007ffe0ff */
[----:B------:R-:W-:Y:S02]  /*0400*/  SEL R13, R6, R17, !P1 ;  /* 0x00000011060d7207 */ /* 0x000fe40004800000 */
[----:B------:R-:W-:-:S03]  /*0410*/  ISETP.NE.AND P1, PT, R2, RZ, PT ;  /* 0x000000ff0200720c */ /* 0x000fc60003f25270 */
[----:B------:R-:W-:-:S05]  /*0420*/  @!P2 IMAD.MOV R13, RZ, RZ, -R13 ;  /* 0x000000ffff0da224 */ /* 0x000fca00078e0a0d */
[----:B------:R-:W-:-:S05]  /*0430*/  SEL R13, R8, R13, !P1 ;  /* 0x0000000d080d7207 */ /* 0x000fca0004800000 */
[----:B------:R-:W-:-:S04]  /*0440*/  IMAD R13, R9, R2, R13 ;  /* 0x00000002090d7224 */ /* 0x000fc800078e020d */
[----:B0-----:R-:W-:-:S06]  /*0450*/  IMAD.WIDE R12, R13, 0x4, R10 ;  /* 0x000000040d0c7825 */ /* 0x001fcc00078e020a */
[----:B------:R-:W4:Y:S02]  /*0460*/  LDG.E R13, desc[UR6][R12.64] ;  /* 0x000000060c0d7981 */ /* 0x000f24000c1e1900 */
        /* <DEDUP_REMOVED lines=13> */
[----:B------:R-:W-:Y:S01]  /*0540*/  IMAD.IADD R4, R14, 0x1, -R9 ;  /* 0x000000010e047824 */ /* 0x000fe200078e0a09 */
[----:B------:R-:W-:Y:S01]  /*0550*/  @!P0 IADD3 R7, PT, PT, R7, 0x1, RZ ;  /* 0x0000000107078810 */ /* 0x000fe20007ffe0ff */
[----:B------:R-:W-:Y:S01]  /*0560*/  BSSY.RECONVERGENT B1, `(.L_x_21) ;  /* 0x0000098000017945 */ /* 0x000fe20003800200 */
[----:B------:R-:W-:Y:S02]  /*0570*/  ISETP.GE.AND P2, PT, R2, RZ, PT ;  /* 0x000000ff0200720c */ /* 0x000fe40003f46270 */
[----:B------:R-:W-:-:S04]  /*0580*/  LOP3.LUT R2, R6, 0x3, RZ, 0xc0, !PT ;  /* 0x0000000306027812 */ /* 0x000fc800078ec0ff */
[----:B------:R-:W-:Y:S01]  /*0590*/  @P3 VIADD R7, R7, 0x1 ;  /* 0x0000000107073836 */ /* 0x000fe20000000000 */
[----:B------:R-:W-:Y:S02]  /*05a0*/  ISETP.GT.U32.AND P3, PT, R4, -0x4, PT ;  /* 0xfffffffc0400780c */ /* 0x000fe40003f64070 */
[----:B------:R-:W-:Y:S01]  /*05b0*/  ISETP.NE.AND P0, PT, R2, RZ, PT ;  /* 0x000000ff0200720c */ /* 0x000fe20003f05270 */
[----:B-1----:R-:W-:-:S03]  /*05c0*/  VIADD R5, R0, UR4 ;  /* 0x0000000400057c36 */ /* 0x002fc60008000000 */
[----:B------:R-:W-:Y:S01]  /*05d0*/  @!P2 IADD3 R7, PT, PT, -R7, RZ, RZ ;  /* 0x000000ff0707a210 */ /* 0x000fe20007ffe1ff */
[----:B0-----:R-:W-:-:S03]  /*05e0*/  IMAD.WIDE R12, R5, 0x8, R12 ;  /* 0x00000008050c7825 */ /* 0x001fc600078e020c */
[----:B------:R-:W-:Y:S01]  /*05f0*/  SEL R4, R8, R7, !P1 ;  /* 0x0000000708047207 */ /* 0x000fe20004800000 */
[----:B------:R-:W-:Y:S02]  /*0600*/  IMAD.MOV.U32 R5, RZ, RZ, RZ ;  /* 0x000000ffff057224 */ /* 0x000fe400078e00ff */
[----:B------:R-:W-:Y:S05]  /*0610*/  @P3 BRA `(.L_x_22) ;  /* 0x0000000800303947 */ /* 0x000fea0003800000 */
[----:B------:R0:W5:Y:S01]  /*0620*/  LDG.E.64 R18, desc[UR6][R12.64] ;  /* 0x000000060c127981 */ /* 0x000162000c1e1b00 */
[----:B------:R-:W1:Y:S08]  /*0630*/  LDC R5, c[0x0][0x3c0] ;  /* 0x0000f000ff057b82 */ /* 0x000e700000000800 */
[----:B------:R-:W2:Y:S08]  /*0640*/  LDC R9, c[0x0][0x3c0] ;  /* 0x0000f000ff097b82 */ /* 0x000eb00000000800 */
[----:B------:R-:W4:Y:S01]  /*0650*/  LDC.64 R14, c[0x0][0x398] ;  /* 0x0000e600ff0e7b82 */ /* 0x000f220000000a00 */
[----:B-1----:R-:W-:-:S07]  /*0660*/  IABS R7, R5 ;  /* 0x0000000500077213 */ /* 0x002fce0000000000 */
[----:B------:R-:W1:Y:S01]  /*0670*/  LDC.64 R16, c[0x0][0x388] ;  /* 0x0000e200ff107b82 */ /* 0x000e620000000a00 */
[----:B------:R-:W-:Y:S01]  /*0680*/  LOP3.LUT R5, R6, 0x7ffffffc, RZ, 0xc0, !PT ;  /* 0x7ffffffc06057812 */ /* 0x000fe200078ec0ff */
[----:B------:R-:W3:Y:S04]  /*0690*/  I2F.RP R8, R7 ;  /* 0x0000000700087306 */ /* 0x000ee80000209400 */
[----:B------:R-:W-:-:S04]  /*06a0*/  IMAD.MOV R6, RZ, RZ, -R5 ;  /* 0x000000ffff067224 */ /* 0x000fc800078e0a05 */
[----:B---3--:R-:W3:Y:S02]  /*06b0*/  MUFU.RCP R8, R8 ;  /* 0x0000000800087308 */ /* 0x008ee40000001000 */
[----:B---3--:R-:W-:-:S06]  /*06c0*/  VIADD R20, R8, 0xffffffe ;  /* 0x0ffffffe08147836 */ /* 0x008fcc0000000000 */
[----:B------:R3:W0:Y:S02]  /*06d0*/  F2I.FTZ.U32.TRUNC.NTZ R21, R20 ;  /* 0x0000001400157305 */ /* 0x000624000021f000 */
[----:B---3--:R-:W-:Y:S02]  /*06e0*/  HFMA2 R20, -RZ, RZ, 0, 0 ;  /* 0x00000000ff147431 */ /* 0x008fe400000001ff */
[----:B0-----:R-:W-:-:S04]  /*06f0*/  IMAD.MOV R22, RZ, RZ, -R21 ;  /* 0x000000ffff167224 */ /* 0x001fc800078e0a15 */
[----:B------:R-:W-:-:S04]  /*0700*/  IMAD R23, R22, R7, RZ ;  /* 0x0000000716177224 */ /* 0x000fc800078e02ff */
[----:B------:R-:W-:Y:S01]  /*0710*/  IMAD.HI.U32 R8, R21, R23, R20 ;  /* 0x0000001715087227 */ /* 0x000fe200078e0014 */
[----:B-12-4-:R-:W-:-:S07]  /*0720*/  CS2R R22, SRZ ;  /* 0x0000000000167805 */ /* 0x016fce000001ff00 */
.L_x_23:
[----:B------:R-:W2:Y:S02]  /*0730*/  LDG.E R20, desc[UR6][R10.64] ;  /* 0x000000060a147981 */ /* 0x000ea4000c1e1900 */
[----:B--2---:R-:W-:-:S04]  /*0740*/  IMAD.IADD R21, R20, 0x1, R23 ;  /* 0x0000000114157824 */ /* 0x004fc800078e0217 */
[----:B------:R-:W-:-:S06]  /*0750*/  IMAD.WIDE R20, R21, 0x4, R14 ;  /* 0x0000000415147825 */ /* 0x000fcc00078e020e */
[----:B------:R-:W2:Y:S01]  /*0760*/  LDG.E R20, desc[UR6][R20.64] ;  /* 0x0000000614147981 */ /* 0x000ea2000c1e1900 */
[----:B------:R-:W-:Y:S02]  /*0770*/  IABS R25, R9 ;  /* 0x0000000900197213 */ /* 0x000fe40000000000 */
        /* <DEDUP_REMOVED lines=8> */
[-C--:B------:R-:W-:Y:S02]  /*0800*/  LOP3.LUT R7, R20, R9.reuse, RZ, 0x3c, !PT ;  /* 0x0000000914077212 */ /* 0x080fe400078e3cff */
[----:B------:R-:W-:Y:S02]  /*0810*/  LOP3.LUT R24, RZ, R9, RZ, 0x33, !PT ;  /* 0x00000009ff187212 */ /* 0x000fe400078e33ff */
[----:B------:R-:W-:-:S07]  /*0820*/  ISETP.GE.AND P3, PT, R7, RZ, PT ;  /* 0x000000ff0700720c */ /* 0x000fce0003f66270 */
[----:B------:R-:W-:Y:S01]  /*0830*/  @P1 VIADD R8, R8, 0x1 ;  /* 0x0000000108081836 */ /* 0x000fe20000000000 */
[----:B------:R-:W-:-:S05]  /*0840*/  ISETP.NE.AND P1, PT, R9, RZ, PT ;  /* 0x000000ff0900720c */ /* 0x000fca0003f25270 */
[----:B------:R-:W-:-:S05]  /*0850*/  @!P3 IMAD.MOV R8, RZ, RZ, -R8 ;  /* 0x000000ffff08b224 */ /* 0x000fca00078e0a08 */
[----:B------:R-:W-:-:S04]  /*0860*/  SEL R8, R24, R8, !P1 ;  /* 0x0000000818087207 */ /* 0x000fc80004800000 */
[----:B------:R-:W-:-:S05]  /*0870*/  IADD3 R7, PT, PT, -R8, RZ, RZ ;  /* 0x000000ff08077210 */ /* 0x000fca0007ffe1ff */
[----:B------:R-:W-:-:S04]  /*0880*/  IMAD R20, R9, R7, R20 ;  /* 0x0000000709147224 */ /* 0x000fc800078e0214 */
[----:B------:R-:W-:-:S04]  /*0890*/  IMAD R7, R4, R9, R20 ;  /* 0x0000000904077224 */ /* 0x000fc800078e0214 */
[----:B------:R-:W-:-:S04]  /*08a0*/  IMAD R7, R8, UR5, R7 ;  /* 0x0000000508077c24 */ /* 0x000fc8000f8e0207 */
[----:B------:R-:W-:-:S06]  /*08b0*/  IMAD.WIDE R20, R7, 0x8, R16 ;  /* 0x0000000807147825 */ /* 0x000fcc00078e0210 */
[----:B------:R-:W2:Y:S02]  /*08c0*/  LDG.E.64 R20, desc[UR6][R20.64] ;  /* 0x0000000614147981 */ /* 0x000ea4000c1e1b00 */
[----:B0-2--5:R-:W-:-:S07]  /*08d0*/  DADD R18, -R20, R18 ;  /* 0x0000000014127229 */ /* 0x025fce0000000112 */
[----:B------:R0:W-:Y:S04]  /*08e0*/  STG.E.64 desc[UR6][R12.64], R18 ;  /* 0x000000120c007986 */ /* 0x0001e8000c101b06 */
[----:B------:R-:W2:Y:S02]  /*08f0*/  LDG.E R7, desc[UR6][R10.64] ;  /* 0x000000060a077981 */ /* 0x000ea4000c1e1900 */
[----:B--2---:R-:W-:-:S04]  /*0900*/  IADD3 R8, P2, PT, R7, R23, RZ ;  /* 0x0000001707087210 */ /* 0x004fc80007f5e0ff */
[----:B------:R-:W-:Y:S02]  /*0910*/  LEA.HI.X.SX32 R7, R7, R22, 0x1, P2 ;  /* 0x0000001607077211 */ /* 0x000fe400010f0eff */
[----:B------:R-:W-:-:S04]  /*0920*/  LEA R26, P2, R8, UR8, 0x2 ;  /* 0x00000008081a7c11 */ /* 0x000fc8000f8410ff */
[----:B------:R-:W-:-:S05]  /*0930*/  LEA.HI.X R27, R8, UR9, R7, 0x2, P2 ;  /* 0x00000009081b7c11 */ /* 0x000fca00090f1407 */
[----:B------:R-:W2:Y:S01]  /*0940*/  LDG.E R26, desc[UR6][R26.64+0x4] ;  /* 0x000004061a1a7981 */ /* 0x000ea2000c1e1900 */
[----:B------:R-:W1:Y:S01]  /*0950*/  I2F.RP R7, R25 ;  /* 0x0000001900077306 */ /* 0x000e620000209400 */
[----:B------:R-:W-:-:S07]  /*0960*/  MOV R20, RZ ;  /* 0x000000ff00147202 */ /* 0x000fce0000000f00 */
[----:B-1----:R-:W1:Y:S02]  /*0970*/  MUFU.RCP R7, R7 ;  /* 0x0000000700077308 */ /* 0x002e640000001000 */
[----:B-1----:R-:W-:-:S06]  /*0980*/  VIADD R21, R7, 0xffffffe ;  /* 0x0ffffffe07157836 */ /* 0x002fcc0000000000 */
[----:B------:R-:W1:Y:S02]  /*0990*/  F2I.FTZ.U32.TRUNC.NTZ R21, R21 ;  /* 0x0000001500157305 */ /* 0x000e64000021f000 */
[----:B-1----:R-:W-:-:S04]  /*09a0*/  IMAD.MOV R8, RZ, RZ, -R21 ;  /* 0x000000ffff087224 */ /* 0x002fc800078e0a15 */
[----:B------:R-:W-:-:S04]  /*09b0*/  IMAD R29, R8, R25, RZ ;  /* 0x00000019081d7224 */ /* 0x000fc800078e02ff */
[----:B------:R-:W-:Y:S01]  /*09c0*/  IMAD.HI.U32 R8, R21, R29, R20 ;  /* 0x0000001d15087227 */ /* 0x000fe200078e0014 */
[----:B--2---:R-:W-:Y:S02]  /*09d0*/  IABS R28, R26 ;  /* 0x0000001a001c7213 */ /* 0x004fe40000000000 */
[----:B------:R-:W-:-:S03]  /*09e0*/  LOP3.LUT R21, R26, R9, RZ, 0x3c, !PT ;  /* 0x000000091a157212 */ /* 0x000fc600078e3cff */
[----:B------:R-:W-:Y:S01]  /*09f0*/  IMAD.HI.U32 R20, R8, R28, RZ ;  /* 0x0000001c08147227 */ /* 0x000fe200078e00ff */
[----:B------:R-:W-:-:S03]  /*0a00*/  ISETP.GE.AND P4, PT, R21, RZ, PT ;  /* 0x000000ff1500720c */ /* 0x000fc60003f86270 */
[----:B------:R-:W-:-:S04]  /*0a10*/  IMAD.MOV R7, RZ, RZ, -R20 ;  /* 0x000000ffff077224 */ /* 0x000fc800078e0a14 */
[----:B------:R-:W-:Y:S02]  /*0a20*/  IMAD R28, R25, R7, R28 ;  /* 0x00000007191c7224 */ /* 0x000fe400078e021c */
[----:B------:R-:W-:-:S05]  /*0a30*/  IMAD.MOV.U32 R7, RZ, RZ, R25 ;  /* 0x000000ffff077224 */ /* 0x000fca00078e0019 */
[----:B------:R-:W-:-:S13]  /*0a40*/  ISETP.GT.U32.AND P3, PT, R7, R28, PT ;  /* 0x0000001c0700720c */ /* 0x000fda0003f64070 */
[----:B------:R-:W-:Y:S01]  /*0a50*/  @!P3 IADD3 R28, PT, PT, R28, -R25, RZ ;  /* 0x800000191c1cb210 */ /* 0x000fe20007ffe0ff */
[----:B------:R-:W-:-:S03]  /*0a60*/  @!P3 VIADD R20, R20, 0x1 ;  /* 0x000000011414b836 */ /* 0x000fc60000000000 */
[----:B------:R-:W-:-:S13]  /*0a70*/  ISETP.GE.U32.AND P2, PT, R28, R7, PT ;  /* 0x000000071c00720c */ /* 0x000fda0003f46070 */
[----:B------:R-:W-:-:S05]  /*0a80*/  @P2 VIADD R20, R20, 0x1 ;  /* 0x0000000114142836 */ /* 0x000fca0000000000 */
[----:B------:R-:W-:-:S04]  /*0a90*/  @!P4 IADD3 R20, PT, PT, -R20, RZ, RZ ;  /* 0x000000ff1414c210 */ /* 0x000fc80007ffe1ff */
[----:B------:R-:W-:-:S05]  /*0aa0*/  SEL R20, R24, R20, !P1 ;  /* 0x0000001418147207 */ /* 0x000fca0004800000 */
[----:B------:R-:W-:-:S04]  /*0ab0*/  IMAD.MOV R21, RZ, RZ, -R20 ;  /* 0x000000ffff157224 */ /* 0x000fc800078e0a14 */
[----:B------:R-:W-:-:S04]  /*0ac0*/  IMAD R26, R9, R21, R26 ;  /* 0x00000015091a7224 */ /* 0x000fc800078e021a */
[----:B------:R-:W-:-:S04]  /*0ad0*/  IMAD R21, R4, R9, R26 ;  /* 0x0000000904157224 */ /* 0x000fc800078e021a */
[----:B------:R-:W-:-:S04]  /*0ae0*/  IMAD R21, R20, UR5, R21 ;  /* 0x0000000514157c24 */ /* 0x000fc8000f8e0215 */
[----:B------:R-:W-:-:S05]  /*0af0*/  IMAD.WIDE R26, R21, 0x8, R16 ;  /* 0x00000008151a7825 */ /* 0x000fca00078e0210 */
[----:B------:R-:W0:Y:S02]  /*0b00*/  LDG.E.64 R20, desc[UR6][R26.64] ;  /* 0x000000061a147981 */ /* 0x000e24000c1e1b00 */
[----:B0-----:R-:W-:-:S07]  /*0b10*/  DADD R18, R18, -R20 ;  /* 0x0000000012127229 */ /* 0x001fce0000000814 */
[----:B------:R0:W-:Y:S04]  /*0b20*/  STG.E.64 desc[UR6][R12.64], R18 ;  /* 0x000000120c007986 */ /* 0x0001e8000c101b06 */
[----:B------:R-:W2:Y:S02]  /*0b30*/  LDG.E R20, desc[UR6][R10.64] ;  /* 0x000000060a147981 */ /* 0x000ea4000c1e1900 */
[----:B--2---:R-:W-:-:S04]  /*0b40*/  IADD3 R21, P2, PT, R20, R23, RZ ;  /* 0x0000001714157210 */ /* 0x004fc80007f5e0ff */
[----:B------:R-:W-:Y:S02]  /*0b50*/  LEA.HI.X.SX32 R28, R20, R22, 0x1, P2 ;  /* 0x00000016141c7211 */ /* 0x000fe400010f0eff */
[----:B------:R-:W-:-:S04]  /*0b60*/  LEA R20, P2, R21, UR8, 0x2 ;  /* 0x0000000815147c11 */ /* 0x000fc8000f8410ff */
[----:B------:R-:W-:-:S05]  /*0b70*/  LEA.HI.X R21, R21, UR9, R28, 0x2, P2 ;  /* 0x0000000915157c11 */ /* 0x000fca00090f141c */
        /* <DEDUP_REMOVED lines=31> */
[----:B------:R-:W-:-:S05]  /*0d70*/  IMAD R28, R25, R27, R28 ;  /* 0x0000001b191c7224 */ /* 0x000fca00078e021c */
[----:B------:R-:W-:-:S13]  /*0d80*/  ISETP.GT.U32.AND P3, PT, R7, R28, PT ;  /* 0x0000001c0700720c */ /* 0x000fda0003f64070 */
[----:B------:R-:W-:Y:S01]  /*0d90*/  @!P3 IADD3 R28, PT, PT, R28, -R25, RZ ;  /* 0x800000191c1cb210 */ /* 0x000fe20007ffe0ff */
[----:B------:R-:W-:Y:S01]  /*0da0*/  @!P3 VIADD R26, R26, 0x1 ;  /* 0x000000011a1ab836 */ /* 0x000fe20000000000 */
[----:B------:R-:W-:Y:S02]  /*0db0*/  LOP3.LUT R25, R20, R9, RZ, 0x3c, !PT ;  /* 0x0000000914197212 */ /* 0x000fe400078e3cff */
[----:B------:R-:W-:Y:S02]  /*0dc0*/  ISETP.GE.U32.AND P2, PT, R28, R7, PT ;  /* 0x000000071c00720c */ /* 0x000fe40003f46070 */
[----:B------:R-:W-:-:S11]  /*0dd0*/  ISETP.GE.AND P4, PT, R25, RZ, PT ;  /* 0x000000ff1900720c */ /* 0x000fd60003f86270 */
[----:B------:R-:W-:-:S05]  /*0de0*/  @P2 VIADD R26, R26, 0x1 ;  /* 0x000000011a1a2836 */ /* 0x000fca0000000000 */
[----:B------:R-:W-:-:S04]  /*0df0*/  @!P4 IADD3 R26, PT, PT, -R26, RZ, RZ ;  /* 0x000000ff1a1ac210 */ /* 0x000fc80007ffe1ff */
[----:B------:R-:W-:-:S05]  /*0e00*/  SEL R24, R24, R26, !P1 ;  /* 0x0000001a18187207 */ /* 0x000fca0004800000 */
[----:B------:R-:W-:-:S04]  /*0e10*/  IMAD.MOV R21, RZ, RZ, -R24 ;  /* 0x000000ffff157224 */ /* 0x000fc800078e0a18 */
[----:B------:R-:W-:-:S04]  /*0e20*/  IMAD R20, R9, R21, R20 ;  /* 0x0000001509147224 */ /* 0x000fc800078e0214 */
[----:B------:R-:W-:-:S04]  /*0e30*/  IMAD R21, R4, R9, R20 ;  /* 0x0000000904157224 */ /* 0x000fc800078e0214 */
[----:B------:R-:W-:-:S04]  /*0e40*/  IMAD R21, R24, UR5, R21 ;  /* 0x0000000518157c24 */ /* 0x000fc8000f8e0215 */
[----:B------:R-:W-:-:S06]  /*0e50*/  IMAD.WIDE R20, R21, 0x8, R16 ;  /* 0x0000000815147825 */ /* 0x000fcc00078e0210 */
[----:B------:R-:W0:Y:S01]  /*0e60*/  LDG.E.64 R20, desc[UR6][R20.64] ;  /* 0x0000000614147981 */ /* 0x000e22000c1e1b00 */
[----:B------:R-:W-:Y:S01]  /*0e70*/  VIADD R6, R6, 0x4 ;  /* 0x0000000406067836 */ /* 0x000fe20000000000 */
[----:B------:R-:W-:-:S04]  /*0e80*/  IADD3 R23, P2, PT, R23, 0x4, RZ ;  /* 0x0000000417177810 */ /* 0x000fc80007f5e0ff */
[----:B------:R-:W-:Y:S02]  /*0e90*/  ISETP.NE.AND P1, PT, R6, RZ, PT ;  /* 0x000000ff0600720c */ /* 0x000fe40003f25270 */
[----:B------:R-:W-:Y:S01]  /*0ea0*/  IADD3.X R22, PT, PT, RZ, R22, RZ, P2, !PT ;  /* 0x00000016ff167210 */ /* 0x000fe200017fe4ff */
[----:B0-----:R-:W-:-:S07]  /*0eb0*/  DADD R18, R18, -R20 ;  /* 0x0000000012127229 */ /* 0x001fce0000000814 */
[----:B------:R0:W-:Y:S03]  /*0ec0*/  STG.E.64 desc[UR6][R12.64], R18 ;  /* 0x000000120c007986 */ /* 0x0001e6000c101b06 */
[----:B------:R-:W-:Y:S05]  /*0ed0*/  @P1 BRA `(.L_x_23) ;  /* 0xfffffff800141947 */ /* 0x000fea000383ffff */
.L_x_22:
[----:B---3--:R-:W-:Y:S05]  /*0ee0*/  BSYNC.RECONVERGENT B1 ;  /* 0x0000000000017941 */ /* 0x008fea0003800200 */
.L_x_21:
[----:B------:R-:W-:Y:S05]  /*0ef0*/  @!P0 BRA `(.L_x_20) ;  /* 0x0000000400988947 */ /* 0x000fea0003800000 */
[----:B------:R-:W2:Y:S01]  /*0f00*/  LDG.E R6, desc[UR6][R10.64] ;  /* 0x000000060a067981 */ /* 0x000ea2000c1e1900 */
[----:B------:R-:W1:Y:S01]  /*0f10*/  LDC.64 R16, c[0x0][0x398] ;  /* 0x0000e600ff107b82 */ /* 0x000e620000000a00 */
[----:B--2---:R-:W-:-:S04]  /*0f20*/  IMAD.IADD R7, R6, 0x1, R5 ;  /* 0x0000000106077824 */ /* 0x004fc800078e0205 */
[----:B-1----:R-:W-:-:S03]  /*0f30*/  IMAD.WIDE R16, R7, 0x4, R16 ;  /* 0x0000000407107825 */ /* 0x002fc600078e0210 */
[----:B------:R-:W1:Y:S03]  /*0f40*/  LDC R7, c[0x0][0x3c0] ;  /* 0x0000f000ff077b82 */ /* 0x000e660000000800 */
[----:B------:R-:W2:Y:S01]  /*0f50*/  LDG.E R16, desc[UR6][R16.64] ;  /* 0x0000000610107981 */ /* 0x000ea2000c1e1900 */
[----:B------:R-:W-:Y:S01]  /*0f60*/  IMAD.MOV.U32 R8, RZ, RZ, RZ ;  /* 0x000000ffff087224 */ /* 0x000fe200078e00ff */
[-C--:B-1----:R-:W-:Y:S02]  /*0f70*/  IABS R6, R7.reuse ;  /* 0x0000000700067213 */ /* 0x082fe40000000000 */
[----:B------:R-:W-:Y:S02]  /*0f80*/  LOP3.LUT R22, RZ, R7, RZ, 0x33, !PT ;  /* 0x00000007ff167212 */ /* 0x000fe400078e33ff */
[----:B------:R-:W1:Y:S08]  /*0f90*/  I2F.RP R14, R6 ;  /* 0x00000006000e7306 */ /* 0x000e700000209400 */
[----:B-1----:R-:W0:Y:S02]  /*0fa0*/  MUFU.RCP R14, R14 ;  /* 0x0000000e000e7308 */ /* 0x002e240000001000 */
[----:B0-----:R-:W-:-:S06]  /*0fb0*/  VIADD R18, R14, 0xffffffe ;  /* 0x0ffffffe0e127836 */ /* 0x001fcc0000000000 */
[----:B------:R-:W0:Y:S02]  /*0fc0*/  F2I.FTZ.U32.TRUNC.NTZ R9, R18 ;  /* 0x0000001200097305 */ /* 0x000e24000021f000 */
[----:B0-----:R-:W-:-:S05]  /*0fd0*/  IADD3 R15, PT, PT, RZ, -R9, RZ ;  /* 0x80000009ff0f7210 */ /* 0x001fca0007ffe0ff */
        /* <DEDUP_REMOVED lines=12> */
[----:B------:R-:W-:Y:S02]  /*10a0*/  ISETP.GE.U32.AND P0, PT, R15, R6, PT ;  /* 0x000000060f00720c */ /* 0x000fe40003f06070 */
[----:B------:R-:W0:Y:S11]  /*10b0*/  LDC.64 R14, c[0x0][0x388] ;  /* 0x0000e200ff0e7b82 */ /* 0x000e360000000a00 */
[----:B------:R-:W-:-:S02]  /*10c0*/  @P0 IADD3 R9, PT, PT, R9, 0x1, RZ ;  /* 0x0000000109090810 */ /* 0x000fc40007ffe0ff */
[----:B------:R-:W-:-:S03]  /*10d0*/  ISETP.NE.AND P0, PT, R7, RZ, PT ;  /* 0x000000ff0700720c */ /* 0x000fc60003f05270 */
[----:B------:R-:W-:Y:S02]  /*10e0*/  IMAD.MOV.U32 R17, RZ, RZ, R9 ;  /* 0x000000ffff117224 */ /* 0x000fe400078e0009 */
[----:B------:R-:W1:Y:S02]  /*10f0*/  LDC R9, c[0x0][0x3dc] ;  /* 0x0000f700ff097b82 */ /* 0x000e640000000800 */
[----:B------:R-:W-:-:S05]  /*1100*/  @!P2 IMAD.MOV R17, RZ, RZ, -R17 ;  /* 0x000000ffff11a224 */ /* 0x000fca00078e0a11 */
[----:B------:R-:W-:-:S04]  /*1110*/  SEL R18, R22, R17, !P0 ;  /* 0x0000001116127207 */ /* 0x000fc80004000000 */
[----:B------:R-:W-:-:S05]  /*1120*/  IADD3 R17, PT, PT, -R18, RZ, RZ ;  /* 0x000000ff12117210 */ /* 0x000fca0007ffe1ff */
[----:B------:R-:W-:-:S04]  /*1130*/  IMAD R16, R7, R17, R16 ;  /* 0x0000001107107224 */ /* 0x000fc800078e0210 */
[----:B------:R-:W-:-:S04]  /*1140*/  IMAD R16, R4, R7, R16 ;  /* 0x0000000704107224 */ /* 0x000fc800078e0210 */
[----:B-1----:R-:W-:Y:S02]  /*1150*/  IMAD R17, R18, R9, R16 ;  /* 0x0000000912117224 */ /* 0x002fe400078e0210 */
[----:B------:R-:W2:Y:S02]  /*1160*/  LDG.E.64 R18, desc[UR6][R12.64] ;  /* 0x000000060c127981 */ /* 0x000ea4000c1e1b00 */
[----:B0-----:R-:W-:-:S06]  /*1170*/  IMAD.WIDE R16, R17, 0x8, R14 ;  /* 0x0000000811107825 */ /* 0x001fcc00078e020e */
[----:B------:R-:W2:Y:S01]  /*1180*/  LDG.E.64 R16, desc[UR6][R16.64] ;  /* 0x0000000610107981 */ /* 0x000ea2000c1e1b00 */
[----:B------:R-:W-:Y:S01]  /*1190*/  ISETP.NE.AND P1, PT, R2, 0x1, PT ;  /* 0x000000010200780c */ /* 0x000fe20003f25270 */
[----:B--2---:R-:W-:-:S07]  /*11a0*/  DADD R18, -R16, R18 ;  /* 0x0000000010127229 */ /* 0x004fce0000000112 */
[----:B------:R1:W-:Y:S05]  /*11b0*/  STG.E.64 desc[UR6][R12.64], R18 ;  /* 0x000000120c007986 */ /* 0x0003ea000c101b06 */
        /* <DEDUP_REMOVED lines=24> */
[----:B------:R-:W-:-:S04]  /*1340*/  IMAD R21, R24, R9, R20 ;  /* 0x0000000918157224 */ /* 0x000fc800078e0214 */
[----:B------:R-:W-:-:S06]  /*1350*/  IMAD.WIDE R20, R21, 0x8, R14 ;  /* 0x0000000815147825 */ /* 0x000fcc00078e020e */
[----:B------:R-:W1:Y:S01]  /*1360*/  LDG.E.64 R20, desc[UR6][R20.64] ;  /* 0x0000000614147981 */ /* 0x000e62000c1e1b00 */
[----:B------:R-:W-:Y:S01]  /*1370*/  ISETP.NE.AND P1, PT, R2, 0x2, PT ;  /* 0x000000020200780c */ /* 0x000fe20003f25270 */
[----:B-1----:R-:W-:-:S07]  /*1380*/  DADD R18, R18, -R20 ;  /* 0x0000000012127229 */ /* 0x002fce0000000814 */
[----:B------:R2:W-:Y:S05]  /*1390*/  STG.E.64 desc[UR6][R12.64], R18 ;  /* 0x000000120c007986 */ /* 0x0005ea000c101b06 */
        /* <DEDUP_REMOVED lines=25> */
[----:B------:R-:W2:Y:S02]  /*1530*/  LDG.E.64 R14, desc[UR6][R14.64] ;  /* 0x000000060e0e7981 */ /* 0x000ea4000c1e1b00 */
[----:B--2---:R-:W-:-:S07]  /*1540*/  DADD R18, R18, -R14 ;  /* 0x0000000012127229 */ /* 0x004fce000000080e */
[----:B------:R4:W-:Y:S04]  /*1550*/  STG.E.64 desc[UR6][R12.64], R18 ;  /* 0x000000120c007986 */ /* 0x0009e8000c101b06 */
.L_x_20:
[----:B---3--:R-:W-:Y:S05]  /*1560*/  BSYNC.RECONVERGENT B0 ;  /* 0x0000000000007941 */ /* 0x008fea0003800200 */
.L_x_19:
[----:B------:R-:W3:Y:S01]  /*1570*/  LDCU UR4, c[0x0][0x3d8] ;  /* 0x00007b00ff0477ac */ /* 0x000ee20008000800 */
[----:B------:R-:W-:-:S05]  /*1580*/  IMAD.IADD R0, R3, 0x1, R0 ;  /* 0x0000000103007824 */ /* 0x000fca00078e0200 */
[----:B---3--:R-:W-:-:S13]  /*1590*/  ISETP.GE.AND P0, PT, R0, UR4, PT ;  /* 0x0000000400007c0c */ /* 0x008fda000bf06270 */
[----:B------:R-:W-:Y:S05]  /*15a0*/  @!P0 BRA `(.L_x_24) ;  /* 0xffffffe800c88947 */ /* 0x000fea000383ffff */
[----:B------:R-:W-:Y:S05]  /*15b0*/  EXIT ;  /* 0x000000000000794d */ /* 0x000fea0003800000 */
.L_x_25:
        /* <DEDUP_REMOVED lines=12> */
.L_x_68:


//--------------------- .text._Z25gpuTemplatePutFaceNodesV0IdEvPT_S1_PiS2_S2_S2_S2_S2_iiiiiiiii --------------------------
	.section	.text._Z25gpuTemplatePutFaceNodesV0IdEvPT_S1_PiS2_S2_S2_S2_S2_iiiiiiiii,"ax",@progbits
	.align	128
        .global         _Z25gpuTemplatePutFaceNodesV0IdEvPT_S1_PiS2_S2_S2_S2_S2_iiiiiiiii
        .type           _Z25gpuTemplatePutFaceNodesV0IdEvPT_S1_PiS2_S2_S2_S2_S2_iiiiiiiii,@function
        .size           _Z25gpuTemplatePutFaceNodesV0IdEvPT_S1_PiS2_S2_S2_S2_S2_iiiiiiiii,(.L_x_69 - _Z25gpuTemplatePutFaceNodesV0IdEvPT_S1_PiS2_S2_S2_S2_S2_iiiiiiiii)
        .other          _Z25gpuTemplatePutFaceNodesV0IdEvPT_S1_PiS2_S2_S2_S2_S2_iiiiiiiii,@"STO_CUDA_ENTRY STV_DEFAULT"
_Z25gpuTemplatePutFaceNodesV0IdEvPT_S1_PiS2_S2_S2_S2_S2_iiiiiiiii:
.text._Z25gpuTemplatePutFaceNodesV0IdEvPT_S1_PiS2_S2_S2_S2_S2_iiiiiiiii:
        /* <DEDUP_REMOVED lines=15> */
.L_x_36:
[----:B-1----:R-:W1:Y:S01]  /*00f0*/  LDC R5, c[0x0][0x3d4] ;  /* 0x0000f500ff057b82 */ /* 0x002e620000000800 */
[----:B------:R-:W-:Y:S01]  /*0100*/  IABS R10, R0 ;  /* 0x00000000000a7213 */ /* 0x000fe20000000000 */
[----:B------:R-:W5:Y:S06]  /*0110*/  LDCU UR4, c[0x0][0x3cc] ;  /* 0x00007980ff0477ac */ /* 0x000f6c0008000800 */
[----:B--2---:R-:W2:Y:S08]  /*0120*/  LDC R4, c[0x0][0x3c4] ;  /* 0x0000f100ff047b82 */ /* 0x004eb00000000800 */
[----:B---3--:R-:W3:Y:S01]  /*0130*/  LDC.64 R14, c[0x0][0x390] ;  /* 0x0000e400ff0e7b82 */ /* 0x008ee20000000a00 */
[----:B-1----:R-:W-:-:S04]  /*0140*/  IABS R9, R5 ;  /* 0x0000000500097213 */ /* 0x002fc80000000000 */
[----:B------:R-:W1:Y:S01]  /*0150*/  I2F.RP R2, R9 ;  /* 0x0000000900027306 */ /* 0x000e620000209400 */
[----:B0-2-4-:R-:W-:-:S07]  /*0160*/  IABS R12, R4 ;  /* 0x00000004000c7213 */ /* 0x015fce0000000000 */
[----:B-1----:R-:W1:Y:S02]  /*0170*/  MUFU.RCP R2, R2 ;  /* 0x0000000200027308 */ /* 0x002e640000001000 */
[----:B-1----:R-:W-:-:S06]  /*0180*/  VIADD R6, R2, 0xffffffe ;  /* 0x0ffffffe02067836 */ /* 0x002fcc0000000000 */
[----:B------:R1:W2:Y:S02]  /*0190*/  F2I.FTZ.U32.TRUNC.NTZ R7, R6 ;  /* 0x0000000600077305 */ /* 0x0002a4000021f000 */
[----:B-1----:R-:W-:Y:S02]  /*01a0*/  IMAD.MOV.U32 R6, RZ, RZ, RZ ;  /* 0x000000ffff067224 */ /* 0x002fe400078e00ff */
[----:B--2---:R-:W-:-:S04]  /*01b0*/  IMAD.MOV R8, RZ, RZ, -R7 ;  /* 0x000000ffff087224 */ /* 0x004fc800078e0a07 */
[----:B------:R-:W-:Y:S02]  /*01c0*/  IMAD R11, R8, R9, RZ ;  /* 0x00000009080b7224 */ /* 0x000fe400078e02ff */
[----:B------:R-:W1:Y:S02]  /*01d0*/  I2F.RP R8, R12 ;  /* 0x0000000c00087306 */ /* 0x000e640000209400 */
[----:B------:R-:W-:-:S06]  /*01e0*/  IMAD.HI.U32 R7, R7, R11, R6 ;  /* 0x0000000b07077227 */ /* 0x000fcc00078e0006 */
[----:B------:R-:W-:-:S05]  /*01f0*/  IMAD.HI.U32 R2, R7, R10, RZ ;  /* 0x0000000a07027227 */ /* 0x000fca00078e00ff */
[----:B------:R-:W-:Y:S01]  /*0200*/  IADD3 R6, PT, PT, -R2, RZ, RZ ;  /* 0x000000ff02067210 */ /* 0x000fe20007ffe1ff */
[----:B-1----:R-:W1:Y:S04]  /*0210*/  MUFU.RCP R8, R8 ;  /* 0x0000000800087308 */ /* 0x002e680000001000 */
        /* <DEDUP_REMOVED lines=8> */
[----:B-1----:R-:W-:-:S04]  /*02a0*/  VIADD R6, R8, 0xffffffe ;  /* 0x0ffffffe08067836 */ /* 0x002fc80000000000 */
[----:B------:R1:W2:Y:S02]  /*02b0*/  F2I.FTZ.U32.TRUNC.NTZ R7, R6 ;  /* 0x0000000600077305 */ /* 0x0002a4000021f000 */
[----:B------:R-:W-:-:S05]  /*02c0*/  @P0 IADD3 R2, PT, PT, R2, 0x1, RZ ;  /* 0x0000000102020810 */ /* 0x000fca0007ffe0ff */
[----:B------:R-:W-:Y:S02]  /*02d0*/  IMAD.MOV.U32 R10, RZ, RZ, R2 ;  /* 0x000000ffff0a7224 */ /* 0x000fe400078e0002 */
[----:B-1----:R-:W-:Y:S02]  /*02e0*/  IMAD.MOV.U32 R6, RZ, RZ, RZ ;  /* 0x000000ffff067224 */ /* 0x002fe400078e00ff */
[----:B------:R-:W-:Y:S01]  /*02f0*/  @!P2 IMAD.MOV R10, RZ, RZ, -R10 ;  /* 0x000000ffff0aa224 */ /* 0x000fe200078e0a0a */
[----:B------:R-:W-:Y:S01]  /*0300*/  @!P1 LOP3.LUT R10, RZ, R5, RZ, 0x33, !PT ;  /* 0x00000005ff0a9212 */ /* 0x000fe200078e33ff */
[----:B--2---:R-:W-:-:S03]  /*0310*/  IMAD.MOV R9, RZ, RZ, -R7 ;  /* 0x000000ffff097224 */ /* 0x004fc600078e0a07 */
[C---:B------:R-:W-:Y:S02]  /*0320*/  IADD3 R2, PT, PT, -R10.reuse, RZ, RZ ;  /* 0x000000ff0a027210 */ /* 0x040fe40007ffe1ff */
[----:B-----5:R-:W-:Y:S01]  /*0330*/  IADD3 R10, PT, PT, R10, UR4, RZ ;  /* 0x000000040a0a7c10 */ /* 0x020fe2000fffe0ff */
[----:B------:R-:W1:Y:S02]  /*0340*/  LDCU UR4, c[0x0][0x3e0] ;  /* 0x00007c00ff0477ac */ /* 0x000e640008000800 */
[----:B------:R-:W-:Y:S02]  /*0350*/  IMAD R11, R5, R2, R0 ;  /* 0x00000002050b7224 */ /* 0x000fe400078e0200 */
[----:B------:R-:W-:Y:S02]  /*0360*/  IMAD R5, R9, R12, RZ ;  /* 0x0000000c09057224 */ /* 0x000fe400078e02ff */
[----:B------:R-:W2:Y:S01]  /*0370*/  LDC.64 R8, c[0x0][0x3a0] ;  /* 0x0000e800ff087b82 */ /* 0x000ea20000000a00 */
[----:B------:R-:W-:Y:S01]  /*0380*/  IABS R2, R11 ;  /* 0x0000000b00027213 */ /* 0x000fe20000000000 */
[----:B------:R-:W-:-:S04]  /*0390*/  IMAD.HI.U32 R6, R7, R5, R6 ;  /* 0x0000000507067227 */ /* 0x000fc800078e0006 */
[----:B------:R-:W-:-:S04]  /*03a0*/  IMAD.MOV.U32 R5, RZ, RZ, R2 ;  /* 0x000000ffff057224 */ /* 0x000fc800078e0002 */
        /* <DEDUP_REMOVED lines=8> */
[----:B------:R-:W-:Y:S01]  /*0430*/  LOP3.LUT R5, R11, R4, RZ, 0x3c, !PT ;  /* 0x000000040b057212 */ /* 0x000fe200078e3cff */
[----:B------:R-:W5:Y:S03]  /*0440*/  LDC.64 R12, c[0x0][0x380] ;  /* 0x0000e000ff0c7b82 */ /* 0x000f660000000a00 */
[----:B------:R-:W-:-:S07]  /*0450*/  ISETP.GE.AND P2, PT, R5, RZ, PT ;  /* 0x000000ff0500720c */ /* 0x000fce0003f46270 */
[----:B------:R-:W-:-:S06]  /*0460*/  @P0 IADD3 R2, PT, PT, R2, 0x1, RZ ;  /* 0x0000000102020810 */ /* 0x000fcc0007ffe0ff */
[----:B------:R-:W-:Y:S01]  /*0470*/  @!P2 IMAD.MOV R2, RZ, RZ, -R2 ;  /* 0x000000ffff02a224 */ /* 0x000fe200078e0a02 */
[----:B------:R-:W-:-:S05]  /*0480*/  @!P1 LOP3.LUT R2, RZ, R4, RZ, 0x33, !PT ;  /* 0x00000004ff029212 */ /* 0x000fca00078e33ff */
[----:B------:R-:W-:-:S04]  /*0490*/  IMAD.MOV R5, RZ, RZ, -R2 ;  /* 0x000000ffff057224 */ /* 0x000fc800078e0a02 */
[----:B------:R-:W-:-:S04]  /*04a0*/  IMAD R5, R4, R5, R11 ;  /* 0x0000000504057224 */ /* 0x000fc800078e020b */
[----:B------:R-:W-:-:S04]  /*04b0*/  IMAD R4, R10, R4, R5 ;  /* 0x000000040a047224 */ /* 0x000fc800078e0205 */
[----:B--2---:R-:W-:-:S06]  /*04c0*/  IMAD.WIDE R8, R4, 0x4, R8 ;  /* 0x0000000404087825 */ /* 0x004fcc00078e0208 */
[----:B------:R-:W2:Y:S02]  /*04d0*/  LDG.E R9, desc[UR6][R8.64] ;  /* 0x0000000608097981 */ /* 0x000ea4000c1e1900 */
[----:B--2---:R-:W-:Y:S01]  /*04e0*/  VIMNMX R5, PT, PT, RZ, R9, !PT ;  /* 0x00000009ff057248 */ /* 0x004fe20007fe0100 */
[----:B---3--:R-:W-:-:S04]  /*04f0*/  IMAD.WIDE R10, R9, 0x4, R14 ;  /* 0x00000004090a7825 */ /* 0x008fc800078e020e */
[----:B------:R-:W-:Y:S01]  /*0500*/  IMAD.WIDE.U32 R14, R5, 0x4, R14 ;  /* 0x00000004050e7825 */ /* 0x000fe200078e000e */
[----:B------:R-:W2:Y:S05]  /*0510*/  LDG.E R6, desc[UR6][R10.64+0x4] ;  /* 0x000004060a067981 */ /* 0x000eaa000c1e1900 */
[----:B------:R-:W2:Y:S01]  /*0520*/  LDG.E R15, desc[UR6][R14.64] ;  /* 0x000000060e0f7981 */ /* 0x000ea2000c1e1900 */
[----:B-1----:R-:W-:Y:S01]  /*0530*/  VIADD R5, R0, UR4 ;  /* 0x0000000400057c36 */ /* 0x002fe20008000000 */
[----:B------:R-:W-:Y:S03]  /*0540*/  BSSY.RECONVERGENT B0, `(.L_x_26) ;  /* 0x0000101000007945 */ /* 0x000fe60003800200 */
[----:B-----5:R-:W-:-:S04]  /*0550*/  IMAD.WIDE R12, R5, 0x8, R12 ;  /* 0x00000008050c7825 */ /* 0x020fc800078e020c */
[----:B--2---:R-:W-:-:S05]  /*0560*/  IMAD.IADD R7, R6, 0x1, -R15 ;  /* 0x0000000106077824 */ /* 0x004fca00078e0a0f */
[----:B------:R-:W-:-:S13]  /*0570*/  ISETP.GE.AND P0, PT, R7, 0x1, PT ;  /* 0x000000010700780c */ /* 0x000fda0003f06270 */
[----:B------:R-:W-:Y:S05]  /*0580*/  @!P0 BRA `(.L_x_27) ;  /* 0x0000000c00f08947 */ /* 0x000fea0003800000 */
[----:B------:R-:W-:Y:S01]  /*0590*/  IADD3 R6, PT, PT, -R6, R15, RZ ;  /* 0x0000000f06067210 */ /* 0x000fe20007ffe1ff */
[----:B------:R-:W-:Y:S01]  /*05a0*/  BSSY.RECONVERGENT B1, `(.L_x_28) ;  /* 0x0000093000017945 */ /* 0x000fe20003800200 */
[----:B------:R-:W-:Y:S02]  /*05b0*/  LOP3.LUT R5, R7, 0x3, RZ, 0xc0, !PT ;  /* 0x0000000307057812 */ /* 0x000fe400078ec0ff */
[----:B------:R-:W-:Y:S01]  /*05c0*/  ISETP.GT.U32.AND P1, PT, R6, -0x4, PT ;  /* 0xfffffffc0600780c */ /* 0x000fe20003f24070 */
[----:B------:R-:W-:Y:S01]  /*05d0*/  IMAD.MOV.U32 R6, RZ, RZ, RZ ;  /* 0x000000ffff067224 */ /* 0x000fe200078e00ff */
[----:B------:R-:W-:-:S11]  /*05e0*/  ISETP.NE.AND P0, PT, R5, RZ, PT ;  /* 0x000000ff0500720c */ /* 0x000fd60003f05270 */
[----:B------:R-:W-:Y:S05]  /*05f0*/  @P1 BRA `(.L_x_29) ;  /* 0x0000000800341947 */ /* 0x000fea0003800000 */
[----:B------:R1:W5:Y:S01]  /*0600*/  LDG.E.64 R16, desc[UR6][R12.64] ;  /* 0x000000060c107981 */ /* 0x000362000c1e1b00 */
[----:B------:R-:W2:Y:S01]  /*0610*/  LDC R6, c[0x0][0x3c0] ;  /* 0x0000f000ff067b82 */ /* 0x000ea20000000800 */
[----:B------:R-:W-:Y:S02]  /*0620*/  IMAD.MOV.U32 R20, RZ, RZ, RZ ;  /* 0x000000ffff147224 */ /* 0x000fe400078e00ff */
[----:B------:R-:W-:-:S05]  /*0630*/  IMAD.MOV.U32 R22, RZ, RZ, RZ ;  /* 0x000000ffff167224 */ /* 0x000fca00078e00ff */
[----:B------:R-:W3:Y:S08]  /*0640*/  LDC R9, c[0x0][0x3c0] ;  /* 0x0000f000ff097b82 */ /* 0x000ef00000000800 */
[----:B------:R-:W0:Y:S01]  /*0650*/  LDC.64 R14, c[0x0][0x388] ;  /* 0x0000e200ff0e7b82 */ /* 0x000e220000000a00 */
[----:B--2---:R-:W-:Y:S02]  /*0660*/  IABS R8, R6 ;  /* 0x0000000600087213 */ /* 0x004fe40000000000 */
[----:B------:R-:W-:-:S02]  /*0670*/  LOP3.LUT R6, R7, 0x7ffffffc, RZ, 0xc0, !PT ;  /* 0x7ffffffc07067812 */ /* 0x000fc400078ec0ff */
[----:B------:R-:W2:Y:S03]  /*0680*/  I2F.RP R18, R8 ;  /* 0x0000000800127306 */ /* 0x000ea60000209400 */
[----:B------:R-:W-:-:S05]  /*0690*/  IMAD.MOV R7, RZ, RZ, -R6 ;  /* 0x000000ffff077224 */ /* 0x000fca00078e0a06 */
[----:B--2---:R-:W2:Y:S02]  /*06a0*/  MUFU.RCP R18, R18 ;  /* 0x0000001200127308 */ /* 0x004ea40000001000 */
[----:B--2---:R-:W-:-:S06]  /*06b0*/  VIADD R19, R18, 0xffffffe ;  /* 0x0ffffffe12137836 */ /* 0x004fcc0000000000 */
[----:B------:R-:W2:Y:S02]  /*06c0*/  F2I.FTZ.U32.TRUNC.NTZ R21, R19 ;  /* 0x0000001300157305 */ /* 0x000ea4000021f000 */
[----:B--2---:R-:W-:-:S05]  /*06d0*/  IADD3 R23, PT, PT, RZ, -R21, RZ ;  /* 0x80000015ff177210 */ /* 0x004fca0007ffe0ff */
[----:B------:R-:W-:-:S04]  /*06e0*/  IMAD R23, R23, R8, RZ ;  /* 0x0000000817177224 */ /* 0x000fc800078e02ff */
[----:B------:R-:W-:-:S04]  /*06f0*/  IMAD.HI.U32 R20, R21, R23, R20 ;  /* 0x0000001715147227 */ /* 0x000fc800078e0014 */
[----:B01-3--:R-:W-:-:S07]  /*0700*/  HFMA2 R21, -RZ, RZ, 0, 0 ;  /* 0x00000000ff157431 */ /* 0x00bfce00000001ff */
.L_x_30:
[----:B------:R-:W2:Y:S01]  /*0710*/  LDG.E R23, desc[UR6][R10.64] ;  /* 0x000000060a177981 */ /* 0x000ea2000c1e1900 */
[----:B------:R-:W0:Y:S01]  /*0720*/  LDC.64 R18, c[0x0][0x398] ;  /* 0x0000e600ff127b82 */ /* 0x000e220000000a00 */
[----:B--2---:R-:W-:-:S04]  /*0730*/  IMAD.IADD R23, R23, 0x1, R22 ;  /* 0x0000000117177824 */ /* 0x004fc800078e0216 */
[----:B0-----:R-:W-:-:S06]  /*0740*/  IMAD.WIDE R18, R23, 0x4, R18 ;  /* 0x0000000417127825 */ /* 0x001fcc00078e0212 */
[----:B------:R-:W2:Y:S01]  /*0750*/  LDG.E R18, desc[UR6][R18.64] ;  /* 0x0000000612127981 */ /* 0x000ea2000c1e1900 */
[----:B------:R-:W-:Y:S02]  /*0760*/  IABS R24, R9 ;  /* 0x0000000900187213 */ /* 0x000fe40000000000 */
        /* <DEDUP_REMOVED lines=8> */
[-C--:B------:R-:W-:Y:S02]  /*07f0*/  LOP3.LUT R8, R18, R9.reuse, RZ, 0x3c, !PT ;  /* 0x0000000912087212 */ /* 0x080fe400078e3cff */
[----:B------:R-:W-:Y:S02]  /*0800*/  LOP3.LUT R23, RZ, R9, RZ, 0x33, !PT ;  /* 0x00000009ff177212 */ /* 0x000fe400078e33ff */
[----:B------:R-:W-:-:S07]  /*0810*/  ISETP.GE.AND P3, PT, R8, RZ, PT ;  /* 0x000000ff0800720c */ /* 0x000fce0003f66270 */
[----:B------:R-:W-:Y:S02]  /*0820*/  @P1 IADD3 R20, PT, PT, R20, 0x1, RZ ;  /* 0x0000000114141810 */ /* 0x000fe40007ffe0ff */
[----:B------:R-:W-:-:S04]  /*0830*/  ISETP.NE.AND P1, PT, R9, RZ, PT ;  /* 0x000000ff0900720c */ /* 0x000fc80003f25270 */
[----:B------:R-:W-:-:S05]  /*0840*/  @!P3 IMAD.MOV R20, RZ, RZ, -R20 ;  /* 0x000000ffff14b224 */ /* 0x000fca00078e0a14 */
[----:B------:R-:W-:-:S05]  /*0850*/  SEL R20, R23, R20, !P1 ;  /* 0x0000001417147207 */ /* 0x000fca0004800000 */
[----:B------:R-:W-:-:S04]  /*0860*/  IMAD.MOV R8, RZ, RZ, -R20 ;  /* 0x000000ffff087224 */ /* 0x000fc800078e0a14 */
[----:B------:R-:W-:-:S04]  /*0870*/  IMAD R18, R9, R8, R18 ;  /* 0x0000000809127224 */ /* 0x000fc800078e0212 */
[----:B------:R-:W-:-:S04]  /*0880*/  IMAD R19, R2, R9, R18 ;  /* 0x0000000902137224 */ /* 0x000fc800078e0212 */
[----:B------:R-:W-:-:S04]  /*0890*/  IMAD R19, R20, UR5, R19 ;  /* 0x0000000514137c24 */ /* 0x000fc8000f8e0213 */
[----:B------:R-:W-:-:S06]  /*08a0*/  IMAD.WIDE R18, R19, 0x8, R14 ;  /* 0x0000000813127825 */ /* 0x000fcc00078e020e */
[----:B------:R-:W2:Y:S02]  /*08b0*/  LDG.E.64 R18, desc[UR6][R18.64] ;  /* 0x0000000612127981 */ /* 0x000ea4000c1e1b00 */
[----:B-12--5:R-:W-:-:S07]  /*08c0*/  DADD R16, -R18, R16 ;  /* 0x0000000012107229 */ /* 0x026fce0000000110 */
[----:B------:R0:W-:Y:S04]  /*08d0*/  STG.E.64 desc[UR6][R12.64], R16 ;  /* 0x000000100c007986 */ /* 0x0001e8000c101b06 */
[----:B------:R-:W2:Y:S02]  /*08e0*/  LDG.E R8, desc[UR6][R10.64] ;  /* 0x000000060a087981 */ /* 0x000ea4000c1e1900 */
[----:B--2---:R-:W-:-:S04]  /*08f0*/  IADD3 R20, P2, PT, R8, R22, RZ ;  /* 0x0000001608147210 */ /* 0x004fc80007f5e0ff */
[----:B------:R-:W-:Y:S02]  /*0900*/  LEA.HI.X.SX32 R25, R8, R21, 0x1, P2 ;  /* 0x0000001508197211 */ /* 0x000fe400010f0eff */
[----:B----4-:R-:W-:-:S04]  /*0910*/  LEA R26, P2, R20, UR8, 0x2 ;  /* 0x00000008141a7c11 */ /* 0x010fc8000f8410ff */
[----:B------:R-:W-:-:S05]  /*0920*/  LEA.HI.X R27, R20, UR9, R25, 0x2, P2 ;  /* 0x00000009141b7c11 */ /* 0x000fca00090f1419 */
[----:B------:R-:W2:Y:S01]  /*0930*/  LDG.E R26, desc[UR6][R26.64+0x4] ;  /* 0x000004061a1a7981 */ /* 0x000ea2000c1e1900 */
[----:B------:R-:W1:Y:S01]  /*0940*/  I2F.RP R8, R24 ;  /* 0x0000001800087306 */ /* 0x000e620000209400 */
[----:B------:R-:W-:-:S07]  /*0950*/  IMAD.MOV.U32 R18, RZ, RZ, RZ ;  /* 0x000000ffff127224 */ /* 0x000fce00078e00ff */
[----:B-1----:R-:W1:Y:S02]  /*0960*/  MUFU.RCP R8, R8 ;  /* 0x0000000800087308 */ /* 0x002e640000001000 */
[----:B-1----:R-:W-:-:S06]  /*0970*/  IADD3 R25, PT, PT, R8, 0xffffffe, RZ ;  /* 0x0ffffffe08197810 */ /* 0x002fcc0007ffe0ff */
[----:B------:R-:W1:Y:S02]  /*0980*/  F2I.FTZ.U32.TRUNC.NTZ R19, R25 ;  /* 0x0000001900137305 */ /* 0x000e64000021f000 */
[----:B-1----:R-:W-:-:S04]  /*0990*/  IMAD.MOV R29, RZ, RZ, -R19 ;  /* 0x000000ffff1d7224 */ /* 0x002fc800078e0a13 */
[----:B------:R-:W-:-:S04]  /*09a0*/  IMAD R29, R29, R24, RZ ;  /* 0x000000181d1d7224 */ /* 0x000fc800078e02ff */
[----:B------:R-:W-:Y:S01]  /*09b0*/  IMAD.HI.U32 R20, R19, R29, R18 ;  /* 0x0000001d13147227 */ /* 0x000fe200078e0012 */
[----:B--2---:R-:W-:-:S05]  /*09c0*/  IABS R19, R26 ;  /* 0x0000001a00137213 */ /* 0x004fca0000000000 */
[----:B------:R-:W-:-:S05]  /*09d0*/  IMAD.HI.U32 R18, R20, R19, RZ ;  /* 0x0000001314127227 */ /* 0x000fca00078e00ff */
[----:B------:R-:W-:-:S05]  /*09e0*/  IADD3 R8, PT, PT, -R18, RZ, RZ ;  /* 0x000000ff12087210 */ /* 0x000fca0007ffe1ff */
[----:B------:R-:W-:Y:S02]  /*09f0*/  IMAD R19, R24, R8, R19 ;  /* 0x0000000818137224 */ /* 0x000fe400078e0213 */
[----:B------:R-:W-:-:S05]  /*0a00*/  IMAD.MOV.U32 R8, RZ, RZ, R24 ;  /* 0x000000ffff087224 */ /* 0x000fca00078e0018 */
[----:B------:R-:W-:-:S13]  /*0a10*/  ISETP.GT.U32.AND P3, PT, R8, R19, PT ;  /* 0x000000130800720c */ /* 0x000fda0003f64070 */
[----:B------:R-:W-:Y:S01]  /*0a20*/  @!P3 IMAD.IADD R19, R19, 0x1, -R24 ;  /* 0x000000011313b824 */ /* 0x000fe200078e0a18 */
[----:B------:R-:W-:-:S04]  /*0a30*/  @!P3 IADD3 R18, PT, PT, R18, 0x1, RZ ;  /* 0x000000011212b810 */ /* 0x000fc80007ffe0ff */
[----:B------:R-:W-:Y:S02]  /*0a40*/  ISETP.GE.U32.AND P2, PT, R19, R8, PT ;  /* 0x000000081300720c */ /* 0x000fe40003f46070 */
[----:B------:R-:W-:-:S04]  /*0a50*/  LOP3.LUT R19, R26, R9, RZ, 0x3c, !PT ;  /* 0x000000091a137212 */ /* 0x000fc800078e3cff */
[----:B------:R-:W-:-:S07]  /*0a60*/  ISETP.GE.AND P4, PT, R19, RZ, PT ;  /* 0x000000ff1300720c */ /* 0x000fce0003f86270 */
[----:B------:R-:W-:-:S06]  /*0a70*/  @P2 VIADD R18, R18, 0x1 ;  /* 0x0000000112122836 */ /* 0x000fcc0000000000 */
[----:B------:R-:W-:-:S05]  /*0a80*/  @!P4 IMAD.MOV R18, RZ, RZ, -R18 ;  /* 0x000000ffff12c224 */ /* 0x000fca00078e0a12 */
[----:B------:R-:W-:-:S04]  /*0a90*/  SEL R18, R23, R18, !P1 ;  /* 0x0000001217127207 */ /* 0x000fc80004800000 */
[----:B------:R-:W-:-:S05]  /*0aa0*/  IADD3 R19, PT, PT, -R18, RZ, RZ ;  /* 0x000000ff12137210 */ /* 0x000fca0007ffe1ff */
        /* <DEDUP_REMOVED lines=58> */
[----:B------:R-:W0:Y:S01]  /*0e50*/  LDG.E.64 R18, desc[UR6][R18.64] ;  /* 0x0000000612127981 */ /* 0x000e22000c1e1b00 */
[----:B------:R-:W-:Y:S01]  /*0e60*/  VIADD R7, R7, 0x4 ;  /* 0x0000000407077836 */ /* 0x000fe20000000000 */
[----:B------:R-:W-:-:S04]  /*0e70*/  IADD3 R22, P2, PT, R22, 0x4, RZ ;  /* 0x0000000416167810 */ /* 0x000fc80007f5e0ff */
[----:B------:R-:W-:Y:S01]  /*0e80*/  ISETP.NE.AND P1, PT, R7, RZ, PT ;  /* 0x000000ff0700720c */ /* 0x000fe20003f25270 */
[----:B------:R-:W-:Y:S01]  /*0e90*/  IMAD.X R21, RZ, RZ, R21, P2 ;  /* 0x000000ffff157224 */ /* 0x000fe200010e0615 */
[----:B0-----:R-:W-:-:S07]  /*0ea0*/  DADD R16, R16, -R18 ;  /* 0x0000000010107229 */ /* 0x001fce0000000812 */
[----:B------:R1:W-:Y:S04]  /*0eb0*/  STG.E.64 desc[UR6][R12.64], R16 ;  /* 0x000000100c007986 */ /* 0x0003e8000c101b06 */
[----:B------:R-:W-:Y:S05]  /*0ec0*/  @P1 BRA `(.L_x_30) ;  /* 0xfffffff800101947 */ /* 0x000fea000383ffff */
.L_x_29:
[----:B0---4-:R-:W-:Y:S05]  /*0ed0*/  BSYNC.RECONVERGENT B1 ;  /* 0x0000000000017941 */ /* 0x011fea0003800200 */
.L_x_28:
[----:B------:R-:W-:Y:S05]  /*0ee0*/  @!P0 BRA `(.L_x_27) ;  /* 0x0000000400988947 */ /* 0x000fea0003800000 */
[----:B------:R-:W2:Y:S01]  /*0ef0*/  LDG.E R7, desc[UR6][R10.64] ;  /* 0x000000060a077981 */ /* 0x000ea2000c1e1900 */
[----:B-1----:R-:W0:Y:S01]  /*0f00*/  LDC.64 R16, c[0x0][0x398] ;  /* 0x0000e600ff107b82 */ /* 0x002e220000000a00 */
[----:B------:R-:W-:-:S07]  /*0f10*/  MOV R14, RZ ;  /* 0x000000ff000e7202 */ /* 0x000fce0000000f00 */
[----:B------:R-:W1:Y:S01]  /*0f20*/  LDC R22, c[0x0][0x3dc] ;  /* 0x0000f700ff167b82 */ /* 0x000e620000000800 */
[----:B--2---:R-:W-:-:S05]  /*0f30*/  IADD3 R7, PT, PT, R7, R6, RZ ;  /* 0x0000000607077210 */ /* 0x004fca0007ffe0ff */
[----:B0-----:R-:W-:Y:S02]  /*0f40*/  IMAD.WIDE R16, R7, 0x4, R16 ;  /* 0x0000000407107825 */ /* 0x001fe400078e0210 */
[----:B------:R-:W0:Y:S04]  /*0f50*/  LDC R7, c[0x0][0x3c0] ;  /* 0x0000f000ff077b82 */ /* 0x000e280000000800 */
[----:B------:R-:W2:Y:S01]  /*0f60*/  LDG.E R16, desc[UR6][R16.64] ;  /* 0x0000000610107981 */ /* 0x000ea2000c1e1900 */
[-C--:B0-----:R-:W-:Y:S02]  /*0f70*/  IABS R8, R7.reuse ;  /* 0x0000000700087213 */ /* 0x081fe40000000000 */
[----:B------:R-:W-:Y:S02]  /*0f80*/  LOP3.LUT R23, RZ, R7, RZ, 0x33, !PT ;  /* 0x00000007ff177212 */ /* 0x000fe400078e33ff */
[----:B------:R-:W0:Y:S08]  /*0f90*/  I2F.RP R18, R8 ;  /* 0x0000000800127306 */ /* 0x000e300000209400 */
[----:B0-----:R-:W0:Y:S02]  /*0fa0*/  MUFU.RCP R18, R18 ;  /* 0x0000001200127308 */ /* 0x001e240000001000 */
        /* <DEDUP_REMOVED lines=16> */
[----:B------:R-:W-:Y:S01]  /*10b0*/  @P0 VIADD R14, R14, 0x1 ;  /* 0x000000010e0e0836 */ /* 0x000fe20000000000 */
[----:B------:R-:W-:-:S04]  /*10c0*/  ISETP.NE.AND P0, PT, R7, RZ, PT ;  /* 0x000000ff0700720c */ /* 0x000fc80003f05270 */
[----:B------:R-:W-:Y:S02]  /*10d0*/  MOV R18, R14 ;  /* 0x0000000e00127202 */ /* 0x000fe40000000f00 */
[----:B------:R-:W0:Y:S03]  /*10e0*/  LDC.64 R14, c[0x0][0x388] ;  /* 0x0000e200ff0e7b82 */ /* 0x000e260000000a00 */
[----:B------:R-:W-:-:S05]  /*10f0*/  @!P2 IMAD.MOV R18, RZ, RZ, -R18 ;  /* 0x000000ffff12a224 */ /* 0x000fca00078e0a12 */
[----:B------:R-:W-:-:S05]  /*1100*/  SEL R17, R23, R18, !P0 ;  /* 0x0000001217117207 */ /* 0x000fca0004000000 */
[----:B------:R-:W-:-:S04]  /*1110*/  IMAD.MOV R18, RZ, RZ, -R17 ;  /* 0x000000ffff127224 */ /* 0x000fc800078e0a11 */
[----:B------:R-:W-:Y:S02]  /*1120*/  IMAD R16, R7, R18, R16 ;  /* 0x0000001207107224 */ /* 0x000fe400078e0210 */
[----:B------:R-:W2:Y:S02]  /*1130*/  LDG.E.64 R18, desc[UR6][R12.64] ;  /* 0x000000060c127981 */ /* 0x000ea4000c1e1b00 */
[----:B------:R-:W-:-:S04]  /*1140*/  IMAD R16, R2, R7, R16 ;  /* 0x0000000702107224 */ /* 0x000fc800078e0210 */
[----:B-1----:R-:W-:-:S04]  /*1150*/  IMAD R17, R17, R22, R16 ;  /* 0x0000001611117224 */ /* 0x002fc800078e0210 */
[----:B0-----:R-:W-:-:S06]  /*1160*/  IMAD.WIDE R16, R17, 0x8, R14 ;  /* 0x0000000811107825 */ /* 0x001fcc00078e020e */
[----:B------:R-:W2:Y:S01]  /*1170*/  LDG.E.64 R16, desc[UR6][R16.64] ;  /* 0x0000000610107981 */ /* 0x000ea2000c1e1b00 */
[----:B------:R-:W-:Y:S01]  /*1180*/  ISETP.NE.AND P1, PT, R5, 0x1, PT ;  /* 0x000000010500780c */ /* 0x000fe20003f25270 */
[----:B--2---:R-:W-:-:S07]  /*1190*/  DADD R18, -R16, R18 ;  /* 0x0000000010127229 */ /* 0x004fce0000000112 */
[----:B------:R2:W-:Y:S05]  /*11a0*/  STG.E.64 desc[UR6][R12.64], R18 ;  /* 0x000000120c007986 */ /* 0x0005ea000c101b06 */
[----:B------:R-:W-:Y:S05]  /*11b0*/  @!P1 BRA `(.L_x_27) ;  /* 0x0000000000e49947 */ /* 0x000fea0003800000 */
[----:B------:R-:W3:Y:S01]  /*11c0*/  LDG.E R21, desc[UR6][R10.64] ;  /* 0x000000060a157981 */ /* 0x000ee2000c1e1900 */
[----:B------:R-:W0:Y:S01]  /*11d0*/  LDC.64 R16, c[0x0][0x398] ;  /* 0x0000e600ff107b82 */ /* 0x000e220000000a00 */
[----:B---3--:R-:W-:-:S04]  /*11e0*/  IADD3 R24, P1, PT, R21, R6, RZ ;  /* 0x0000000615187210 */ /* 0x008fc80007f3e0ff */
[----:B------:R-:W-:Y:S02]  /*11f0*/  LEA.HI.X.SX32 R21, R21, RZ, 0x1, P1 ;  /* 0x000000ff15157211 */ /* 0x000fe400008f0eff */
[----:B0-----:R-:W-:-:S04]  /*1200*/  LEA R20, P1, R24, R16, 0x2 ;  /* 0x0000001018147211 */ /* 0x001fc800078210ff */
[----:B------:R-:W-:-:S05]  /*1210*/  LEA.HI.X R21, R24, R17, R21, 0x2, P1 ;  /* 0x0000001118157211 */ /* 0x000fca00008f1415 */
[----:B------:R-:W3:Y:S02]  /*1220*/  LDG.E R20, desc[UR6][R20.64+0x4] ;  /* 0x0000040614147981 */ /* 0x000ee4000c1e1900 */
[----:B---3--:R-:W-:-:S05]  /*1230*/  IABS R25, R20 ;  /* 0x0000001400197213 */ /* 0x008fca0000000000 */
        /* <DEDUP_REMOVED lines=15> */
[----:B------:R-:W-:-:S04]  /*1330*/  IMAD R21, R21, R22, R20 ;  /* 0x0000001615157224 */ /* 0x000fc800078e0214 */
[----:B------:R-:W-:-:S06]  /*1340*/  IMAD.WIDE R20, R21, 0x8, R14 ;  /* 0x0000000815147825 */ /* 0x000fcc00078e020e */
[----:B------:R-:W2:Y:S01]  /*1350*/  LDG.E.64 R20, desc[UR6][R20.64] ;  /* 0x0000000614147981 */ /* 0x000ea2000c1e1b00 */
[----:B------:R-:W-:Y:S01]  /*1360*/  ISETP.NE.AND P1, PT, R5, 0x2, PT ;  /* 0x000000020500780c */ /* 0x000fe20003f25270 */
[----:B--2---:R-:W-:-:S07]  /*1370*/  DADD R18, R18, -R20 ;  /* 0x0000000012127229 */ /* 0x004fce0000000814 */
[----:B------:R3:W-:Y:S05]  /*1380*/  STG.E.64 desc[UR6][R12.64], R18 ;  /* 0x000000120c007986 */ /* 0x0007ea000c101b06 */
[----:B------:R-:W-:Y:S05]  /*1390*/  @!P1 BRA `(.L_x_27) ;  /* 0x00000000006c9947 */ /* 0x000fea0003800000 */
[----:B------:R-:W2:Y:S02]  /*13a0*/  LDG.E R11, desc[UR6][R10.64] ;  /* 0x000000060a0b7981 */ /* 0x000ea4000c1e1900 */
[----:B--2---:R-:W-:-:S04]  /*13b0*/  IADD3 R6, P1, PT, R11, R6, RZ ;  /* 0x000000060b067210 */ /* 0x004fc80007f3e0ff */
[----:B------:R-:W-:Y:S02]  /*13c0*/  LEA.HI.X.SX32 R5, R11, RZ, 0x1, P1 ;  /* 0x000000ff0b057211 */ /* 0x000fe400008f0eff */
[----:B------:R-:W-:-:S04]  /*13d0*/  LEA R16, P1, R6, R16, 0x2 ;  /* 0x0000001006107211 */ /* 0x000fc800078210ff */
[----:B------:R-:W-:-:S05]  /*13e0*/  LEA.HI.X R17, R6, R17, R5, 0x2, P1 ;  /* 0x0000001106117211 */ /* 0x000fca00008f1405 */
        /* <DEDUP_REMOVED lines=19> */
[----:B------:R-:W3:Y:S02]  /*1520*/  LDG.E.64 R14, desc[UR6][R14.64] ;  /* 0x000000060e0e7981 */ /* 0x000ee4000c1e1b00 */
[----:B---3--:R-:W-:-:S07]  /*1530*/  DADD R18, R18, -R14 ;  /* 0x0000000012127229 */ /* 0x008fce000000080e */
[----:B------:R0:W-:Y:S04]  /*1540*/  STG.E.64 desc[UR6][R12.64], R18 ;  /* 0x000000120c007986 */ /* 0x0001e8000c101b06 */
.L_x_27:
[----:B0---4-:R-:W-:Y:S05]  /*1550*/  BSYNC.RECONVERGENT B0 ;  /* 0x0000000000007941 */ /* 0x011fea0003800200 */
.L_x_26:
[----:B------:R-:W0:Y:S08]  /*1560*/  LDC.64 R6, c[0x0][0x3b8] ;  /* 0x0000ee00ff067b82 */ /* 0x000e300000000a00 */
[----:B------:R-:W4:Y:S01]  /*1570*/  LDC.64 R8, c[0x0][0x3a8] ;  /* 0x0000ea00ff087b82 */ /* 0x000f220000000a00 */
[----:B0-----:R-:W-:-:S06]  /*1580*/  IMAD.WIDE R4, R4, 0x4, R6 ;  /* 0x0000000404047825 */ /* 0x001fcc00078e0206 */
[----:B------:R-:W5:Y:S02]  /*1590*/  LDG.E R5, desc[UR6][R4.64] ;  /* 0x0000000604057981 */ /* 0x000f64000c1e1900 */
[----:B-----5:R-:W-:Y:S01]  /*15a0*/  VIMNMX R7, PT, PT, RZ, R5, !PT ;  /* 0x00000005ff077248 */ /* 0x020fe20007fe0100 */
[----:B----4-:R-:W-:-:S04]  /*15b0*/  IMAD.WIDE R10, R5, 0x4, R8 ;  /* 0x00000004050a7825 */ /* 0x010fc800078e0208 */
[----:B------:R-:W-:Y:S02]  /*15c0*/  IMAD.WIDE.U32 R8, R7, 0x4, R8 ;  /* 0x0000000407087825 */ /* 0x000fe400078e0008 */
[----:B------:R-:W4:Y:S04]  /*15d0*/  LDG.E R7, desc[UR6][R10.64+0x4] ;  /* 0x000004060a077981 */ /* 0x000f28000c1e1900 */
        /* <DEDUP_REMOVED lines=12> */
[----:B--23--:R0:W5:Y:S01]  /*16a0*/  LDG.E.64 R18, desc[UR6][R12.64] ;  /* 0x000000060c127981 */ /* 0x00c162000c1e1b00 */
[----:B------:R-:W2:Y:S08]  /*16b0*/  LDC R5, c[0x0][0x3c0] ;  /* 0x0000f000ff057b82 */ /* 0x000eb00000000800 */
[----:B------:R-:W3:Y:S08]  /*16c0*/  LDC R9, c[0x0][0x3c0] ;  /* 0x0000f000ff097b82 */ /* 0x000ef00000000800 */
[----:B------:R-:W4:Y:S01]  /*16d0*/  LDC.64 R14, c[0x0][0x388] ;  /* 0x0000e200ff0e7b82 */ /* 0x000f220000000a00 */
[----:B--2---:R-:W-:-:S07]  /*16e0*/  IABS R7, R5 ;  /* 0x0000000500077213 */ /* 0x004fce0000000000 */
[----:B-1----:R-:W1:Y:S01]  /*16f0*/  LDC.64 R16, c[0x0][0x3b0] ;  /* 0x0000ec00ff107b82 */ /* 0x002e620000000a00 */
[----:B------:R-:W2:Y:S08]  /*1700*/  I2F.RP R5, R7 ;  /* 0x0000000700057306 */ /* 0x000eb00000209400 */
[----:B--2---:R-:W2:Y:S02]  /*1710*/  MUFU.RCP R5, R5 ;  /* 0x0000000500057308 */ /* 0x004ea40000001000 */
[----:B--2---:R-:W-:-:S02]  /*1720*/  IADD3 R20, PT, PT, R5, 0xffffffe, RZ ;  /* 0x0ffffffe05147810 */ /* 0x004fc40007ffe0ff */
[----:B------:R-:W-:-:S04]  /*1730*/  LOP3.LUT R5, R6, 0x7ffffffc, RZ, 0xc0, !PT ;  /* 0x7ffffffc06057812 */ /* 0x000fc800078ec0ff */
[----:B------:R2:W0:Y:S01]  /*1740*/  F2I.FTZ.U32.TRUNC.NTZ R21, R20 ;  /* 0x0000001400157305 */ /* 0x000422000021f000 */
[----:B------:R-:W-:Y:S01]  /*1750*/  MOV R6, RZ ;  /* 0x000000ff00067202 */ /* 0x000fe20000000f00 */
[----:B--2---:R-:W-:Y:S02]  /*1760*/  IMAD.MOV.U32 R20, RZ, RZ, RZ ;  /* 0x000000ffff147224 */ /* 0x004fe400078e00ff */
[----:B0-----:R-:W-:-:S04]  /*1770*/  IMAD.MOV R8, RZ, RZ, -R21 ;  /* 0x000000ffff087224 */ /* 0x001fc800078e0a15 */
[----:B------:R-:W-:-:S04]  /*1780*/  IMAD R23, R8, R7, RZ ;  /* 0x0000000708177224 */ /* 0x000fc800078e02ff */
[----:B-1-34-:R-:W-:-:S07]  /*1790*/  IMAD.HI.U32 R8, R21, R23, R20 ;  /* 0x0000001715087227 */ /* 0x01afce00078e0014 */
.L_x_35:
[----:B----4-:R-:W2:Y:S02]  /*17a0*/  LDG.E R21, desc[UR6][R10.64] ;  /* 0x000000060a157981 */ /* 0x010ea4000c1e1900 */
        /* <DEDUP_REMOVED lines=17> */
[----:B------:R-:W-:-:S04]  /*18c0*/  @!P3 IADD3 R8, PT, PT, -R8, RZ, RZ ;  /* 0x000000ff0808b210 */ /* 0x000fc80007ffe1ff */
[----:B------:R-:W-:-:S05]  /*18d0*/  SEL R8, R22, R8, !P1 ;  /* 0x0000000816087207 */ /* 0x000fca0004800000 */
[----:B------:R-:W-:-:S04]  /*18e0*/  IMAD.MOV R7, RZ, RZ, -R8 ;  /* 0x000000ffff077224 */ /* 0x000fc800078e0a08 */
[----:B------:R-:W-:-:S04]  /*18f0*/  IMAD R20, R9, R7, R20 ;  /* 0x0000000709147224 */ /* 0x000fc800078e0214 */
[----:B------:R-:W-:-:S04]  /*1900*/  IMAD R7, R2, R9, R20 ;  /* 0x0000000902077224 */ /* 0x000fc800078e0214 */
[----:B------:R-:W-:-:S04]  /*1910*/  IMAD R7, R8, UR12, R7 ;  /* 0x0000000c08077c24 */ /* 0x000fc8000f8e0207 */
[----:B------:R-:W-:-:S06]  /*1920*/  IMAD.WIDE R20, R7, 0x8, R14 ;  /* 0x0000000807147825 */ /* 0x000fcc00078e020e */
[----:B------:R-:W2:Y:S02]  /*1930*/  LDG.E.64 R20, desc[UR6][R20.64] ;  /* 0x0000000614147981 */ /* 0x000ea4000c1e1b00 */
[----:B--2--5:R-:W-:-:S07]  /*1940*/  DADD R18, R20, R18 ;  /* 0x0000000014127229 */ /* 0x024fce0000000012 */
[----:B------:R0:W-:Y:S04]  /*1950*/  STG.E.64 desc[UR6][R12.64], R18 ;  /* 0x000000120c007986 */ /* 0x0001e8000c101b06 */
[----:B------:R-:W2:Y:S02]  /*1960*/  LDG.E R7, desc[UR6][R10.64] ;  /* 0x000000060a077981 */ /* 0x000ea4000c1e1900 */
[----:B--2---:R-:W-:-:S04]  /*1970*/  IADD3 R8, P2, PT, R7, R6, RZ ;  /* 0x0000000607087210 */ /* 0x004fc80007f5e0ff */
[----:B------:R-:W-:Y:S02]  /*1980*/  LEA.HI.X.SX32 R7, R7, RZ, 0x1, P2 ;  /* 0x000000ff07077211 */ /* 0x000fe400010f0eff */
[----:B------:R-:W-:-:S04]  /*1990*/  LEA R24, P2, R8, UR10, 0x2 ;  /* 0x0000000a08187c11 */ /* 0x000fc8000f8410ff */
[----:B------:R-:W-:-:S05]  /*19a0*/  LEA.HI.X R25, R8, UR11, R7, 0x2, P2 ;  /* 0x0000000b08197c11 */ /* 0x000fca00090f1407 */
[----:B------:R-:W2:Y:S01]  /*19b0*/  LDG.E R24, desc[UR6][R24.64+0x4] ;  /* 0x0000040618187981 */ /* 0x000ea2000c1e1900 */
[----:B------:R-:W1:Y:S01]  /*19c0*/  I2F.RP R7, R23 ;  /* 0x0000001700077306 */ /* 0x000e620000209400 */
[----:B------:R-:W-:-:S07]  /*19d0*/  IMAD.MOV.U32 R20, RZ, RZ, RZ ;  /* 0x000000ffff147224 */ /* 0x000fce00078e00ff */
[----:B-1----:R-:W1:Y:S02]  /*19e0*/  MUFU.RCP R7, R7 ;  /* 0x0000000700077308 */ /* 0x002e640000001000 */
[----:B-1----:R-:W-:-:S06]  /*19f0*/  VIADD R21, R7, 0xffffffe ;  /* 0x0ffffffe07157836 */ /* 0x002fcc0000000000 */
[----:B------:R-:W1:Y:S02]  /*1a00*/  F2I.FTZ.U32.TRUNC.NTZ R21, R21 ;  /* 0x0000001500157305 */ /* 0x000e64000021f000 */
[----:B-1----:R-:W-:-:S05]  /*1a10*/  IADD3 R8, PT, PT, RZ, -R21, RZ ;  /* 0x80000015ff087210 */ /* 0x002fca0007ffe0ff */
[----:B------:R-:W-:-:S04]  /*1a20*/  IMAD R27, R8, R23, RZ ;  /* 0x00000017081b7224 */ /* 0x000fc800078e02ff */
[----:B------:R-:W-:Y:S01]  /*1a30*/  IMAD.HI.U32 R8, R21, R27, R20 ;  /* 0x0000001b15087227 */ /* 0x000fe200078e0014 */
[----:B--2---:R-:W-:Y:S02]  /*1a40*/  IABS R26, R24 ;  /* 0x00000018001a7213 */ /* 0x004fe40000000000 */
[----:B------:R-:W-:-:S03]  /*1a50*/  LOP3.LUT R21, R24, R9, RZ, 0x3c, !PT ;  /* 0x0000000918157212 */ /* 0x000fc600078e3cff */
[----:B------:R-:W-:Y:S01]  /*1a60*/  IMAD.HI.U32 R20, R8, R26, RZ ;  /* 0x0000001a08147227 */ /* 0x000fe200078e00ff */
[----:B------:R-:W-:-:S03]  /*1a70*/  ISETP.GE.AND P4, PT, R21, RZ, PT ;  /* 0x000000ff1500720c */ /* 0x000fc60003f86270 */
[----:B------:R-:W-:-:S04]  /*1a80*/  IMAD.MOV R7, RZ, RZ, -R20 ;  /* 0x000000ffff077224 */ /* 0x000fc800078e0a14 */
[----:B------:R-:W-:Y:S01]  /*1a90*/  IMAD R26, R23, R7, R26 ;  /* 0x00000007171a7224 */ /* 0x000fe200078e021a */
[----:B------:R-:W-:-:S04]  /*1aa0*/  MOV R7, R23 ;  /* 0x0000001700077202 */ /* 0x000fc80000000f00 */
[----:B------:R-:W-:-:S13]  /*1ab0*/  ISETP.GT.U32.AND P3, PT, R7, R26, PT ;  /* 0x0000001a0700720c */ /* 0x000fda0003f64070 */
        /* <DEDUP_REMOVED lines=10> */
[----:B------:R-:W-:-:S05]  /*1b60*/  IMAD.WIDE R24, R21, 0x8, R14 ;  /* 0x0000000815187825 */ /* 0x000fca00078e020e */
[----:B------:R-:W0:Y:S02]  /*1b70*/  LDG.E.64 R20, desc[UR6][R24.64] ;  /* 0x0000000618147981 */ /* 0x000e24000c1e1b00 */
[----:B0-----:R-:W-:-:S07]  /*1b80*/  DADD R18, R18, R20 ;  /* 0x0000000012127229 */ /* 0x001fce0000000014 */
[----:B------:R0:W-:Y:S04]  /*1b90*/  STG.E.64 desc[UR6][R12.64], R18 ;  /* 0x000000120c007986 */ /* 0x0001e8000c101b06 */
[----:B------:R-:W2:Y:S02]  /*1ba0*/  LDG.E R21, desc[UR6][R10.64] ;  /* 0x000000060a157981 */ /* 0x000ea4000c1e1900 */
[----:B--2---:R-:W-:-:S04]  /*1bb0*/  IADD3 R26, P2, PT, R21, R6, RZ ;  /* 0x00000006151a7210 */ /* 0x004fc80007f5e0ff */
[----:B------:R-:W-:Y:S02]  /*1bc0*/  LEA.HI.X.SX32 R21, R21, RZ, 0x1, P2 ;  /* 0x000000ff15157211 */ /* 0x000fe400010f0eff */
[----:B------:R-:W-:-:S04]  /*1bd0*/  LEA R20, P2, R26, UR10, 0x2 ;  /* 0x0000000a1a147c11 */ /* 0x000fc8000f8410ff */
[----:B------:R-:W-:-:S05]  /*1be0*/  LEA.HI.X R21, R26, UR11, R21, 0x2, P2 ;  /* 0x0000000b1a157c11 */ /* 0x000fca00090f1415 */
        /* <DEDUP_REMOVED lines=19> */
[----:B------:R-:W2:Y:S02]  /*1d20*/  LDG.E.64 R20, desc[UR6][R24.64] ;  /* 0x0000000618147981 */ /* 0x000ea4000c1e1b00 */
[----:B--2---:R-:W-:-:S07]  /*1d30*/  DADD R20, R18, R20 ;  /* 0x0000000012147229 */ /* 0x004fce0000000014 */
[----:B------:R4:W-:Y:S04]  /*1d40*/  STG.E.64 desc[UR6][R12.64], R20 ;  /* 0x000000140c007986 */ /* 0x0009e8000c101b06 */
[----:B0-----:R-:W2:Y:S02]  /*1d50*/  LDG.E R19, desc[UR6][R10.64] ;  /* 0x000000060a137981 */ /* 0x001ea4000c1e1900 */
        /* <DEDUP_REMOVED lines=10> */
[----:B------:R-:W-:Y:S01]  /*1e00*/  @!P3 IMAD.IADD R26, R26, 0x1, -R23 ;  /* 0x000000011a1ab824 */ /* 0x000fe200078e0a17 */
[----:B------:R-:W-:Y:S01]  /*1e10*/  LOP3.LUT R23, R18, R9, RZ, 0x3c, !PT ;  /* 0x0000000912177212 */ /* 0x000fe200078e3cff */
[----:B------:R-:W-:-:S03]  /*1e20*/  @!P3 VIADD R24, R24, 0x1 ;  /* 0x000000011818b836 */ /* 0x000fc60000000000 */
[----:B------:R-:W-:Y:S02]  /*1e30*/  ISETP.GE.U32.AND P2, PT, R26, R7, PT ;  /* 0x000000071a00720c */ /* 0x000fe40003f46070 */
[----:B------:R-:W-:-:S11]  /*1e40*/  ISETP.GE.AND P4, PT, R23, RZ, PT ;  /* 0x000000ff1700720c */ /* 0x000fd60003f86270 */
        /* <DEDUP_REMOVED lines=8> */
[----:B------:R-:W2:Y:S01]  /*1ed0*/  LDG.E.64 R18, desc[UR6][R22.64] ;  /* 0x0000000616127981 */ /* 0x000ea2000c1e1b00 */
[----:B------:R-:W-:-:S04]  /*1ee0*/  IADD3 R6, PT, PT, R6, 0x4, RZ ;  /* 0x0000000406067810 */ /* 0x000fc80007ffe0ff */
[----:B------:R-:W-:Y:S01]  /*1ef0*/  ISETP.NE.AND P1, PT, R6, R5, PT ;  /* 0x000000050600720c */ /* 0x000fe20003f25270 */
[----:B--2---:R-:W-:-:S07]  /*1f00*/  DADD R18, R20, R18 ;  /* 0x0000000014127229 */ /* 0x004fce0000000012 */
[----:B------:R4:W-:Y:S05]  /*1f10*/  STG.E.64 desc[UR6][R12.64], R18 ;  /* 0x000000120c007986 */ /* 0x0009ea000c101b06 */
[----:B------:R-:W-:Y:S05]  /*1f20*/  @P1 BRA `(.L_x_35) ;  /* 0xfffffff8001c1947 */ /* 0x000fea000383ffff */
.L_x_34:
[----:B------:R-:W-:Y:S05]  /*1f30*/  BSYNC.RECONVERGENT B1 ;  /* 0x0000000000017941 */ /* 0x000fea0003800200 */
.L_x_33:
[----:B------:R-:W-:Y:S05]  /*1f40*/  @!P0 BRA `(.L_x_32) ;  /* 0x0000000400988947 */ /* 0x000fea0003800000 */
[----:B------:R-:W5:Y:S01]  /*1f50*/  LDG.E R6, desc[UR6][R10.64] ;  /* 0x000000060a067981 */ /* 0x000f62000c1e1900 */
[----:B-1----:R-:W0:Y:S01]  /*1f60*/  LDC.64 R16, c[0x0][0x3b0] ;  /* 0x0000ec00ff107b82 */ /* 0x002e220000000a00 */
[----:B-----5:R-:W-:-:S04]  /*1f70*/  IMAD.IADD R7, R6, 0x1, R5 ;  /* 0x0000000106077824 */ /* 0x020fc800078e0205 */
[----:B0-----:R-:W-:-:S03]  /*1f80*/  IMAD.WIDE R16, R7, 0x4, R16 ;  /* 0x0000000407107825 */ /* 0x001fc600078e0210 */
[----:B------:R-:W0:Y:S03]  /*1f90*/  LDC R7, c[0x0][0x3c0] ;  /* 0x0000f000ff077b82 */ /* 0x000e260000000800 */
[----:B------:R-:W5:Y:S01]  /*1fa0*/  LDG.E R16, desc[UR6][R16.64] ;  /* 0x0000000610107981 */ /* 0x000f62000c1e1900 */
[----:B------:R-:W-:Y:S01]  /*1fb0*/  IMAD.MOV.U32 R8, RZ, RZ, RZ ;  /* 0x000000ffff087224 */ /* 0x000fe200078e00ff */
[-C--:B0-----:R-:W-:Y:S02]  /*1fc0*/  IABS R6, R7.reuse ;  /* 0x0000000700067213 */ /* 0x081fe40000000000 */
[----:B------:R-:W-:Y:S02]  /*1fd0*/  LOP3.LUT R22, RZ, R7, RZ, 0x33, !PT ;  /* 0x00000007ff167212 */ /* 0x000fe400078e33ff */
[----:B------:R-:W0:Y:S08]  /*1fe0*/  I2F.RP R14, R6 ;  /* 0x00000006000e7306 */ /* 0x000e300000209400 */
[----:B0-----:R-:W2:Y:S02]  /*1ff0*/  MUFU.RCP R14, R14 ;  /* 0x0000000e000e7308 */ /* 0x001ea40000001000 */
[----:B--234-:R-:W-:-:S06]  /*2000*/  VIADD R18, R14, 0xffffffe ;  /* 0x0ffffffe0e127836 */ /* 0x01cfcc0000000000 */
[----:B------:R-:W0:Y:S02]  /*2010*/  F2I.FTZ.U32.TRUNC.NTZ R9, R18 ;  /* 0x0000001200097305 */ /* 0x000e24000021f000 */
[----:B0-----:R-:W-:-:S05]  /*2020*/  IADD3 R15, PT, PT, RZ, -R9, RZ ;  /* 0x80000009ff0f7210 */ /* 0x001fca0007ffe0ff */
[----:B------:R-:W-:-:S04]  /*2030*/  IMAD R15, R15, R6, RZ ;  /* 0x000000060f0f7224 */ /* 0x000fc800078e02ff */
[----:B------:R-:W-:Y:S01]  /*2040*/  IMAD.HI.U32 R8, R9, R15, R8 ;  /* 0x0000000f09087227 */ /* 0x000fe200078e0008 */
[----:B-----5:R-:W-:-:S05]  /*2050*/  IABS R17, R16 ;  /* 0x0000001000117213 */ /* 0x020fca0000000000 */
        /* <DEDUP_REMOVED lines=25> */
[----:B--2---:R-:W-:-:S07]  /*21f0*/  DADD R18, R16, R18 ;  /* 0x0000000010127229 */ /* 0x004fce0000000012 */
[----:B------:R0:W-:Y:S05]  /*2200*/  STG.E.64 desc[UR6][R12.64], R18 ;  /* 0x000000120c007986 */ /* 0x0001ea000c101b06 */
[----:B------:R-:W-:Y:S05]  /*2210*/  @!P1 BRA `(.L_x_32) ;  /* 0x0000000000e49947 */ /* 0x000fea0003800000 */
[----:B------:R-:W2:Y:S01]  /*2220*/  LDG.E R20, desc[UR6][R10.64] ;  /* 0x000000060a147981 */ /* 0x000ea2000c1e1900 */
[----:B------:R-:W1:Y:S01]  /*2230*/  LDC.64 R16, c[0x0][0x3b0] ;  /* 0x0000ec00ff107b82 */ /* 0x000e620000000a00 */
[----:B--2---:R-:W-:-:S04]  /*2240*/  IADD3 R21, P1, PT, R20, R5, RZ ;  /* 0x0000000514157210 */ /* 0x004fc80007f3e0ff */
[----:B------:R-:W-:Y:S02]  /*2250*/  LEA.HI.X.SX32 R24, R20, RZ, 0x1, P1 ;  /* 0x000000ff14187211 */ /* 0x000fe400008f0eff */
[----:B-1----:R-:W-:-:S04]  /*2260*/  LEA R20, P1, R21, R16, 0x2 ;  /* 0x0000001015147211 */ /* 0x002fc800078210ff */
        /* <DEDUP_REMOVED lines=20> */
[----:B------:R-:W0:Y:S01]  /*23b0*/  LDG.E.64 R20, desc[UR6][R20.64] ;  /* 0x0000000614147981 */ /* 0x000e22000c1e1b00 */
[----:B------:R-:W-:Y:S01]  /*23c0*/  ISETP.NE.AND P1, PT, R4, 0x2, PT ;  /* 0x000000020400780c */ /* 0x000fe20003f25270 */
[----:B0-----:R-:W-:-:S07]  /*23d0*/  DADD R18, R18, R20 ;  /* 0x0000000012127229 */ /* 0x001fce0000000014 */
        /* <DEDUP_REMOVED lines=26> */
[----:B------:R-:W0:Y:S02]  /*2580*/  LDG.E.64 R14, desc[UR6][R14.64] ;  /* 0x000000060e0e7981 */ /* 0x000e24000c1e1b00 */
[----:B0-----:R-:W-:-:S07]  /*2590*/  DADD R18, R18, R14 ;  /* 0x0000000012127229 */ /* 0x001fce000000000e */
[----:B------:R0:W-:Y:S04]  /*25a0*/  STG.E.64 desc[UR6][R12.64], R18 ;  /* 0x000000120c007986 */ /* 0x0001e8000c101b06 */
.L_x_32:
[----:B------:R-:W-:Y:S05]  /*25b0*/  BSYNC.RECONVERGENT B0 ;  /* 0x0000000000007941 */ /* 0x000fea0003800200 */
.L_x_31:
[----:B------:R-:W5:Y:S01]  /*25c0*/  LDCU UR4, c[0x0][0x3d8] ;  /* 0x00007b00ff0477ac */ /* 0x000f620008000800 */
[----:B------:R-:W-:-:S05]  /*25d0*/  IMAD.IADD R0, R3, 0x1, R0 ;  /* 0x0000000103007824 */ /* 0x000fca00078e0200 */
[----:B-----5:R-:W-:-:S13]  /*25e0*/  ISETP.GE.AND P0, PT, R0, UR4, PT ;  /* 0x0000000400007c0c */ /* 0x020fda000bf06270 */
[----:B------:R-:W-:Y:S05]  /*25f0*/  @!P0 BRA `(.L_x_36) ;  /* 0xffffffd800bc8947 */ /* 0x000fea000383ffff */
[----:B------:R-:W-:Y:S05]  /*2600*/  EXIT ;  /* 0x000000000000794d */ /* 0x000fea0003800000 */
.L_x_37:
        /* <DEDUP_REMOVED lines=15> */
.L_x_69:


//--------------------- .text._Z24gpuTemplatePutFaceNodes1IfEvPT_S1_Piiiiiii --------------------------
	.section	.text._Z24gpuTemplatePutFaceNodes1IfEvPT_S1_Piiiiiii,"ax",@progbits
	.align	128
        .global         _Z24gpuTemplatePutFaceNodes1IfEvPT_S1_Piiiiiii
        .type           _Z24gpuTemplatePutFaceNodes1IfEvPT_S1_Piiiiiii,@function
        .size           _Z24gpuTemplatePutFaceNodes1IfEvPT_S1_Piiiiiii,(.L_x_70 - _Z24gpuTemplatePutFaceNodes1IfEvPT_S1_Piiiiiii)
        .other          _Z24gpuTemplatePutFaceNodes1IfEvPT_S1_Piiiiiii,@"STO_CUDA_ENTRY STV_DEFAULT"
_Z24gpuTemplatePutFaceNodes1IfEvPT_S1_Piiiiiii:
.text._Z24gpuTemplatePutFaceNodes1IfEvPT_S1_Piiiiiii:
        /* <DEDUP_REMOVED lines=8> */
[----:B------:R-:W0:Y:S01]  /*0080*/  LDC R0, c[0x0][0x39c] ;  /* 0x0000e700ff007b82 */ /* 0x000e220000000800 */
[----:B------:R-:W1:Y:S01]  /*0090*/  LDCU UR4, c[0x0][0x370] ;  /* 0x00006e00ff0477ac */ /* 0x000e620008000800 */
[----:B------:R-:W2:Y:S06]  /*00a0*/  LDCU UR5, c[0x0][0x3a4] ;  /* 0x00007480ff0577ac */ /* 0x000eac0008000800 */
[----:B------:R-:W3:Y:S01]  /*00b0*/  LDC R10, c[0x0][0x39c] ;  /* 0x0000e700ff0a7b82 */ /* 0x000ee20000000800 */
[----:B------:R-:W4:Y:S01]  /*00c0*/  LDCU.64 UR6, c[0x0][0x358] ;  /* 0x00006b00ff0677ac */ /* 0x000f220008000a00 */
[----:B------:R-:W0:Y:S06]  /*00d0*/  LDCU UR10, c[0x0][0x398] ;  /* 0x00007300ff0a77ac */ /* 0x000e2c0008000800 */
[----:B------:R-:W1:Y:S01]  /*00e0*/  LDC.64 R2, c[0x0][0x390] ;  /* 0x0000e400ff027b82 */ /* 0x000e620000000a00 */
[----:B------:R-:W0:Y:S01]  /*00f0*/  LDCU UR8, c[0x0][0x3ac] ;  /* 0x00007580ff0877ac */ /* 0x000e220008000800 */
[----:B------:R-:W0:Y:S01]  /*0100*/  LDCU UR9, c[0x0][0x3a8] ;  /* 0x00007500ff0977ac */ /* 0x000e220008000800 */
[----:B--2---:R-:W-:-:S05]  /*0110*/  ISETP.NE.AND P0, PT, RZ, UR5, PT ;  /* 0x00000005ff007c0c */ /* 0x004fca000bf05270 */
[----:B------:R-:W2:Y:S01]  /*0120*/  LDC.64 R4, c[0x0][0x380] ;  /* 0x0000e000ff047b82 */ /* 0x000ea20000000a00 */
[----:B0-----:R-:W-:-:S04]  /*0130*/  IABS R0, R0 ;  /* 0x0000000000007213 */ /* 0x001fc80000000000 */
[----:B------:R-:W0:Y:S03]  /*0140*/  I2F.RP R8, R0 ;  /* 0x0000000000087306 */ /* 0x000e260000209400 */
[----:B------:R-:W1:Y:S05]  /*0150*/  LDC.64 R6, c[0x0][0x388] ;  /* 0x0000e200ff067b82 */ /* 0x000e6a0000000a00 */
[----:B0-----:R-:W0:Y:S02]  /*0160*/  MUFU.RCP R8, R8 ;  /* 0x0000000800087308 */ /* 0x001e240000001000 */
[----:B0-----:R-:W-:-:S02]  /*0170*/  VIADD R12, R8, 0xffffffe ;  /* 0x0ffffffe080c7836 */ /* 0x001fc40000000000 */
[----:B------:R-:W0:Y:S04]  /*0180*/  LDC.64 R8, c[0x0][0x3a0] ;  /* 0x0000e800ff087b82 */ /* 0x000e280000000a00 */
[----:B------:R5:W4:Y:S02]  /*0190*/  F2I.FTZ.U32.TRUNC.NTZ R13, R12 ;  /* 0x0000000c000d7305 */ /* 0x000b24000021f000 */
[----:B-----5:R-:W-:Y:S01]  /*01a0*/  IMAD.MOV.U32 R12, RZ, RZ, RZ ;  /* 0x000000ffff0c7224 */ /* 0x020fe200078e00ff */
[----:B----4-:R-:W-:-:S05]  /*01b0*/  IADD3 R11, PT, PT, RZ, -R13, RZ ;  /* 0x8000000dff0b7210 */ /* 0x010fca0007ffe0ff */
[----:B------:R-:W-:-:S04]  /*01c0*/  IMAD R11, R11, R0, RZ ;  /* 0x000000000b0b7224 */ /* 0x000fc800078e02ff */
[----:B------:R-:W-:Y:S01]  /*01d0*/  IMAD.HI.U32 R11, R13, R11, R12 ;  /* 0x0000000b0d0b7227 */ /* 0x000fe200078e000c */
[----:B------:R-:W-:-:S03]  /*01e0*/  LOP3.LUT R12, RZ, UR5, RZ, 0x33, !PT ;  /* 0x00000005ff0c7c12 */ /* 0x000fc6000f8e33ff */
[----:B-123--:R-:W-:-:S07]  /*01f0*/  IMAD R13, R14, UR4, RZ ;  /* 0x000000040e0d7c24 */ /* 0x00efce000f8e02ff */
.L_x_38:
[----:B-1----:R-:W-:Y:S02]  /*0200*/  IABS R16, R15 ;  /* 0x0000000f00107213 */ /* 0x002fe40000000000 */
[----:B------:R-:W-:-:S03]  /*0210*/  IABS R18, R10 ;  /* 0x0000000a00127213 */ /* 0x000fc60000000000 */
[----:B------:R-:W-:-:S05]  /*0220*/  IMAD.HI.U32 R14, R11, R16, RZ ;  /* 0x000000100b0e7227 */ /* 0x000fca00078e00ff */
[----:B------:R-:W-:-:S05]  /*0230*/  IADD3 R17, PT, PT, -R14, RZ, RZ ;  /* 0x000000ff0e117210 */ /* 0x000fca0007ffe1ff */
[----:B------:R-:W-:Y:S01]  /*0240*/  IMAD R17, R18, R17, R16 ;  /* 0x0000001112117224 */ /* 0x000fe200078e0210 */
[----:B------:R-:W-:-:S04]  /*0250*/  LOP3.LUT R16, R15, R10, RZ, 0x3c, !PT ;  /* 0x0000000a0f107212 */ /* 0x000fc800078e3cff */
[----:B------:R-:W-:Y:S02]  /*0260*/  ISETP.GT.U32.AND P3, PT, R0, R17, PT ;  /* 0x000000110000720c */ /* 0x000fe40003f64070 */
[----:B------:R-:W-:-:S11]  /*0270*/  ISETP.GE.AND P2, PT, R16, RZ, PT ;  /* 0x000000ff1000720c */ /* 0x000fd60003f46270 */
[----:B------:R-:W-:Y:S01]  /*0280*/  @!P3 IMAD.IADD R17, R17, 0x1, -R18 ;  /* 0x000000011111b824 */ /* 0x000fe200078e0a12 */
[----:B------:R-:W-:Y:S02]  /*0290*/  @!P3 IADD3 R14, PT, PT, R14, 0x1, RZ ;  /* 0x000000010e0eb810 */ /* 0x000fe40007ffe0ff */
[----:B------:R-:W-:Y:S02]  /*02a0*/  ISETP.NE.AND P3, PT, R10, RZ, PT ;  /* 0x000000ff0a00720c */ /* 0x000fe40003f65270 */
[----:B------:R-:W-:-:S13]  /*02b0*/  ISETP.GE.U32.AND P1, PT, R17, R0, PT ;  /* 0x000000001100720c */ /* 0x000fda0003f26070 */
[----:B------:R-:W-:-:S05]  /*02c0*/  @P1 VIADD R14, R14, 0x1 ;  /* 0x000000010e0e1836 */ /* 0x000fca0000000000 */
[----:B------:R-:W-:Y:S02]  /*02d0*/  @!P2 IADD3 R14, PT, PT, -R14, RZ, RZ ;  /* 0x000000ff0e0ea210 */ /* 0x000fe40007ffe1ff */
[----:B------:R-:W-:-:S05]  /*02e0*/  @!P3 LOP3.LUT R14, RZ, R10, RZ, 0x33, !PT ;  /* 0x0000000aff0eb212 */ /* 0x000fca00078e33ff */
[----:B------:R-:W-:-:S04]  /*02f0*/  IMAD.MOV R17, RZ, RZ, -R14 ;  /* 0x000000ffff117224 */ /* 0x000fc800078e0a0e */
[----:B------:R-:W-:-:S04]  /*0300*/  IMAD R17, R10, R17, R15 ;  /* 0x000000110a117224 */ /* 0x000fc800078e020f */
[----:B0-----:R-:W-:-:S05]  /*0310*/  IMAD R17, R8, UR8, R17 ;  /* 0x0000000808117c24 */ /* 0x001fca000f8e0211 */
[----:B------:R-:W-:-:S05]  /*0320*/  SHF.L.U32 R17, R17, 0x1, RZ ;  /* 0x0000000111117819 */ /* 0x000fca00000006ff */
[----:B------:R-:W-:-:S05]  /*0330*/  IMAD.WIDE R20, R17, 0x4, R2 ;  /* 0x0000000411147825 */ /* 0x000fca00078e0202 */
[----:B------:R-:W2:Y:S01]  /*0340*/  LDG.E R18, desc[UR6][R20.64] ;  /* 0x0000000614127981 */ /* 0x000ea2000c1e1900 */
[----:B------:R-:W-:-:S04]  /*0350*/  IABS R19, R9 ;  /* 0x0000000900137213 */ /* 0x000fc80000000000 */
[----:B------:R-:W0:Y:S08]  /*0360*/  I2F.RP R22, R19 ;  /* 0x0000001300167306 */ /* 0x000e300000209400 */
[----:B0-----:R-:W0:Y:S02]  /*0370*/  MUFU.RCP R22, R22 ;  /* 0x0000001600167308 */ /* 0x001e240000001000 */
[----:B0-----:R-:W-:-:S06]  /*0380*/  VIADD R16, R22, 0xffffffe ;  /* 0x0ffffffe16107836 */ /* 0x001fcc0000000000 */
[----:B------:R0:W1:Y:S02]  /*0390*/  F2I.FTZ.U32.TRUNC.NTZ R17, R16 ;  /* 0x0000001000117305 */ /* 0x000064000021f000 */
[----:B0-----:R-:W-:Y:S01]  /*03a0*/  IMAD.MOV.U32 R16, RZ, RZ, RZ ;  /* 0x000000ffff107224 */ /* 0x001fe200078e00ff */
[----:B-1----:R-:W-:-:S05]  /*03b0*/  IADD3 R24, PT, PT, RZ, -R17, RZ ;  /* 0x80000011ff187210 */ /* 0x002fca0007ffe0ff */
[----:B------:R-:W-:-:S04]  /*03c0*/  IMAD R23, R24, R19, RZ ;  /* 0x0000001318177224 */ /* 0x000fc800078e02ff */
[----:B------:R-:W-:Y:S01]  /*03d0*/  IMAD.HI.U32 R17, R17, R23, R16 ;  /* 0x0000001711117227 */ /* 0x000fe200078e0010 */
[----:B--2---:R-:W-:Y:S02]  /*03e0*/  IABS R20, R18 ;  /* 0x0000001200147213 */ /* 0x004fe40000000000 */
[----:B------:R-:W-:-:S03]  /*03f0*/  ISETP.GE.AND P2, PT, R18, RZ, PT ;  /* 0x000000ff1200720c */ /* 0x000fc60003f46270 */
[----:B------:R-:W-:-:S05]  /*0400*/  IMAD.HI.U32 R17, R17, R20, RZ ;  /* 0x0000001411117227 */ /* 0x000fca00078e00ff */
[----:B------:R-:W-:-:S05]  /*0410*/  IADD3 R17, PT, PT, -R17, RZ, RZ ;  /* 0x000000ff11117210 */ /* 0x000fca0007ffe1ff */
[----:B------:R-:W-:-:S05]  /*0420*/  IMAD R20, R19, R17, R20 ;  /* 0x0000001113147224 */ /* 0x000fca00078e0214 */
[----:B------:R-:W-:-:S13]  /*0430*/  ISETP.GT.U32.AND P1, PT, R19, R20, PT ;  /* 0x000000141300720c */ /* 0x000fda0003f24070 */
[----:B------:R-:W-:-:S05]  /*0440*/  @!P1 IMAD.IADD R20, R20, 0x1, -R19 ;  /* 0x0000000114149824 */ /* 0x000fca00078e0a13 */
[----:B------:R-:W-:-:S13]  /*0450*/  ISETP.GT.U32.AND P1, PT, R19, R20, PT ;  /* 0x000000141300720c */ /* 0x000fda0003f24070 */
[----:B------:R-:W-:-:S05]  /*0460*/  @!P1 IADD3 R20, PT, PT, R20, -R19, RZ ;  /* 0x8000001314149210 */ /* 0x000fca0007ffe0ff */
[----:B------:R-:W-:-:S05]  /*0470*/  @!P2 IMAD.MOV R20, RZ, RZ, -R20 ;  /* 0x000000ffff14a224 */ /* 0x000fca00078e0a14 */
[----:B------:R-:W-:-:S04]  /*0480*/  SEL R17, R12, R20, !P0 ;  /* 0x000000140c117207 */ /* 0x000fc80004000000 */
[----:B------:R-:W-:Y:S01]  /*0490*/  IADD3 R19, PT, PT, R18, -R17, RZ ;  /* 0x8000001112137210 */ /* 0x000fe20007ffe0ff */
[----:B------:R-:W-:-:S04]  /*04a0*/  IMAD R14, R14, R9, R17 ;  /* 0x000000090e0e7224 */ /* 0x000fc800078e0211 */
[----:B------:R-:W-:Y:S02]  /*04b0*/  IMAD R17, R19, UR9, R14 ;  /* 0x0000000913117c24 */ /* 0x000fe4000f8e020e */
[----:B------:R-:W-:-:S04]  /*04c0*/  IMAD.WIDE R18, R15, 0x4, R6 ;  /* 0x000000040f127825 */ /* 0x000fc800078e0206 */
[----:B------:R-:W-:Y:S02]  /*04d0*/  IMAD.WIDE R16, R17, 0x4, R4 ;  /* 0x0000000411107825 */ /* 0x000fe400078e0204 */
[----:B------:R-:W2:Y:S04]  /*04e0*/  LDG.E R19, desc[UR6][R18.64] ;  /* 0x0000000612137981 */ /* 0x000ea8000c1e1900 */
[----:B------:R-:W2:Y:S01]  /*04f0*/  LDG.E R14, desc[UR6][R16.64] ;  /* 0x00000006100e7981 */ /* 0x000ea2000c1e1900 */
[----:B------:R-:W-:-:S05]  /*0500*/  IMAD.IADD R15, R13, 0x1, R15 ;  /* 0x000000010d0f7824 */ /* 0x000fca00078e020f */
[----:B------:R-:W-:Y:S01]  /*0510*/  ISETP.GE.AND P1, PT, R15, UR10, PT ;  /* 0x0000000a0f007c0c */ /* 0x000fe2000bf26270 */
[----:B--2---:R-:W-:-:S05]  /*0520*/  FADD R21, R14, -R19 ;  /* 0x800000130e157221 */ /* 0x004fca0000000000 */
[----:B------:R1:W-:Y:S07]  /*0530*/  STG.E desc[UR6][R16.64], R21 ;  /* 0x0000001510007986 */ /* 0x0003ee000c101906 */
[----:B------:R-:W-:Y:S05]  /*0540*/  @!P1 BRA `(.L_x_38) ;  /* 0xfffffffc002c9947 */ /* 0x000fea000383ffff */
[----:B------:R-:W-:Y:S05]  /*0550*/  EXIT ;  /* 0x000000000000794d */ /* 0x000fea0003800000 */
.L_x_39:
        /* <DEDUP_REMOVED lines=10> */
.L_x_70:


//--------------------- .text._Z24gpuTemplatePutFaceNodes1IdEvPT_S1_Piiiiiii --------------------------
	.section	.text._Z24gpuTemplatePutFaceNodes1IdEvPT_S1_Piiiiiii,"ax",@progbits
	.align	128
        .global         _Z24gpuTemplatePutFaceNodes1IdEvPT_S1_Piiiiiii
        .type           _Z24gpuTemplatePutFaceNodes1IdEvPT_S1_Piiiiiii,@function
        .size           _Z24gpuTemplatePutFaceNodes1IdEvPT_S1_Piiiiiii,(.L_x_71 - _Z24gpuTemplatePutFaceNodes1IdEvPT_S1_Piiiiiii)
        .other          _Z24gpuTemplatePutFaceNodes1IdEvPT_S1_Piiiiiii,@"STO_CUDA_ENTRY STV_DEFAULT"
_Z24gpuTemplatePutFaceNodes1IdEvPT_S1_Piiiiiii:
.text._Z24gpuTemplatePutFaceNodes1IdEvPT_S1_Piiiiiii:
        /* <DEDUP_REMOVED lines=32> */
.L_x_40:
        /* <DEDUP_REMOVED lines=40> */
[----:B------:R-:W-:Y:S01]  /*0480*/  SEL R17, R12, R20, !P0 ;  /* 0x000000140c117207 */ /* 0x000fe20004000000 */
[----:B------:R-:W-:-:S03]  /*0490*/  IMAD.WIDE R20, R15, 0x8, R6 ;  /* 0x000000080f147825 */ /* 0x000fc600078e0206 */
[----:B------:R-:W-:Y:S01]  /*04a0*/  IADD3 R19, PT, PT, R18, -R17, RZ ;  /* 0x8000001112137210 */ /* 0x000fe20007ffe0ff */
[----:B------:R-:W-:Y:S02]  /*04b0*/  IMAD R14, R14, R9, R17 ;  /* 0x000000090e0e7224 */ /* 0x000fe400078e0211 */
[----:B------:R-:W2:Y:S02]  /*04c0*/  LDG.E.64 R20, desc[UR6][R20.64] ;  /* 0x0000000614147981 */ /* 0x000ea4000c1e1b00 */
[----:B------:R-:W-:-:S04]  /*04d0*/  IMAD R17, R19, UR9, R14 ;  /* 0x0000000913117c24 */ /* 0x000fc8000f8e020e */
[----:B------:R-:W-:-:S05]  /*04e0*/  IMAD.WIDE R16, R17, 0x8, R4 ;  /* 0x0000000811107825 */ /* 0x000fca00078e0204 */
[----:B------:R-:W2:Y:S01]  /*04f0*/  LDG.E.64 R18, desc[UR6][R16.64] ;  /* 0x0000000610127981 */ /* 0x000ea2000c1e1b00 */
[----:B------:R-:W-:-:S05]  /*0500*/  IMAD.IADD R15, R13, 0x1, R15 ;  /* 0x000000010d0f7824 */ /* 0x000fca00078e020f */
[----:B------:R-:W-:Y:S01]  /*0510*/  ISETP.GE.AND P1, PT, R15, UR10, PT ;  /* 0x0000000a0f007c0c */ /* 0x000fe2000bf26270 */
[----:B--2---:R-:W-:-:S07]  /*0520*/  DADD R18, R18, -R20 ;  /* 0x0000000012127229 */ /* 0x004fce0000000814 */
[----:B------:R1:W-:Y:S05]  /*0530*/  STG.E.64 desc[UR6][R16.64], R18 ;  /* 0x0000001210007986 */ /* 0x0003ea000c101b06 */
[----:B------:R-:W-:Y:S05]  /*0540*/  @!P1 BRA `(.L_x_40) ;  /* 0xfffffffc002c9947 */ /* 0x000fea000383ffff */
[----:B------:R-:W-:Y:S05]  /*0550*/  EXIT ;  /* 0x000000000000794d */ /* 0x000fea0003800000 */
.L_x_41:
        /* <DEDUP_REMOVED lines=10> */
.L_x_71:


//--------------------- .text._Z24gpuTemplatePutFaceNodes0IfEvPT_S1_Piiiiiii --------------------------
	.section	.text._Z24gpuTemplatePutFaceNodes0IfEvPT_S1_Piiiiiii,"ax",@progbits
	.align	128
        .global         _Z24gpuTemplatePutFaceNodes0IfEvPT_S1_Piiiiiii
        .type           _Z24gpuTemplatePutFaceNodes0IfEvPT_S1_Piiiiiii,@function
        .size           _Z24gpuTemplatePutFaceNodes0IfEvPT_S1_Piiiiiii,(.L_x_72 - _Z24gpuTemplatePutFaceNodes0IfEvPT_S1_Piiiiiii)
        .other          _Z24gpuTemplatePutFaceNodes0IfEvPT_S1_Piiiiiii,@"STO_CUDA_ENTRY STV_DEFAULT"
_Z24gpuTemplatePutFaceNodes0IfEvPT_S1_Piiiiiii:
.text._Z24gpuTemplatePutFaceNodes0IfEvPT_S1_Piiiiiii:
        /* <DEDUP_REMOVED lines=10> */
[----:B------:R-:W2:Y:S06]  /*00a0*/  LDCU.64 UR6, c[0x0][0x358] ;  /* 0x00006b00ff0677ac */ /* 0x000eac0008000a00 */
[----:B------:R-:W3:Y:S01]  /*00b0*/  LDC R14, c[0x0][0x39c] ;  /* 0x0000e700ff0e7b82 */ /* 0x000ee20000000800 */
[----:B------:R-:W4:Y:S01]  /*00c0*/  LDCU UR9, c[0x0][0x398] ;  /* 0x00007300ff0977ac */ /* 0x000f220008000800 */
[----:B------:R-:W0:Y:S06]  /*00d0*/  LDCU UR5, c[0x0][0x3ac] ;  /* 0x00007580ff0577ac */ /* 0x000e2c0008000800 */
[----:B------:R-:W2:Y:S01]  /*00e0*/  LDC.64 R2, c[0x0][0x390] ;  /* 0x0000e400ff027b82 */ /* 0x000ea20000000a00 */
[----:B------:R-:W0:Y:S01]  /*00f0*/  LDCU UR8, c[0x0][0x3a8] ;  /* 0x00007500ff0877ac */ /* 0x000e220008000800 */
[----:B-1----:R-:W-:Y:S01]  /*0100*/  IMAD R16, R16, UR4, RZ ;  /* 0x0000000410107c24 */ /* 0x002fe2000f8e02ff */
[----:B0-----:R-:W-:-:S05]  /*0110*/  IABS R0, R0 ;  /* 0x0000000000007213 */ /* 0x001fca0000000000 */
[----:B------:R-:W0:Y:S01]  /*0120*/  LDC.64 R4, c[0x0][0x380] ;  /* 0x0000e000ff047b82 */ /* 0x000e220000000a00 */
[----:B------:R-:W1:Y:S07]  /*0130*/  I2F.RP R12, R0 ;  /* 0x00000000000c7306 */ /* 0x000e6e0000209400 */
[----:B------:R-:W0:Y:S08]  /*0140*/  LDC.64 R6, c[0x0][0x388] ;  /* 0x0000e200ff067b82 */ /* 0x000e300000000a00 */
[----:B------:R-:W0:Y:S01]  /*0150*/  LDC.64 R8, c[0x0][0x3a0] ;  /* 0x0000e800ff087b82 */ /* 0x000e220000000a00 */
[----:B-1----:R-:W1:Y:S02]  /*0160*/  MUFU.RCP R12, R12 ;  /* 0x0000000c000c7308 */ /* 0x002e640000001000 */
[----:B-1----:R-:W-:-:S06]  /*0170*/  VIADD R10, R12, 0xffffffe ;  /* 0x0ffffffe0c0a7836 */ /* 0x002fcc0000000000 */
[----:B------:R1:W5:Y:S02]  /*0180*/  F2I.FTZ.U32.TRUNC.NTZ R11, R10 ;  /* 0x0000000a000b7305 */ /* 0x000364000021f000 */
[----:B-1----:R-:W-:Y:S02]  /*0190*/  HFMA2 R10, -RZ, RZ, 0, 0 ;  /* 0x00000000ff0a7431 */ /* 0x002fe400000001ff */
[----:B-----5:R-:W-:-:S04]  /*01a0*/  IMAD.MOV R15, RZ, RZ, -R11 ;  /* 0x000000ffff0f7224 */ /* 0x020fc800078e0a0b */
[----:B------:R-:W-:-:S04]  /*01b0*/  IMAD R15, R15, R0, RZ ;  /* 0x000000000f0f7224 */ /* 0x000fc800078e02ff */
[----:B--234-:R-:W-:-:S07]  /*01c0*/  IMAD.HI.U32 R15, R11, R15, R10 ;  /* 0x0000000f0b0f7227 */ /* 0x01cfce00078e000a */
.L_x_42:
[----:B------:R-:W-:Y:S02]  /*01d0*/  IABS R10, R17 ;  /* 0x00000011000a7213 */ /* 0x000fe40000000000 */
[----:B-1----:R-:W-:-:S03]  /*01e0*/  IABS R12, R14 ;  /* 0x0000000e000c7213 */ /* 0x002fc60000000000 */
[----:B------:R-:W-:-:S04]  /*01f0*/  IMAD.HI.U32 R18, R15, R10, RZ ;  /* 0x0000000a0f127227 */ /* 0x000fc800078e00ff */
[----:B------:R-:W-:-:S04]  /*0200*/  IMAD.MOV R11, RZ, RZ, -R18 ;  /* 0x000000ffff0b7224 */ /* 0x000fc800078e0a12 */
[----:B------:R-:W-:Y:S01]  /*0210*/  IMAD R11, R12, R11, R10 ;  /* 0x0000000b0c0b7224 */ /* 0x000fe200078e020a */
[----:B------:R-:W-:-:S04]  /*0220*/  LOP3.LUT R10, R17, R14, RZ, 0x3c, !PT ;  /* 0x0000000e110a7212 */ /* 0x000fc800078e3cff */
[----:B------:R-:W-:Y:S02]  /*0230*/  ISETP.GT.U32.AND P2, PT, R0, R11, PT ;  /* 0x0000000b0000720c */ /* 0x000fe40003f44070 */
[----:B------:R-:W-:-:S11]  /*0240*/  ISETP.GE.AND P1, PT, R10, RZ, PT ;  /* 0x000000ff0a00720c */ /* 0x000fd60003f26270 */
[----:B------:R-:W-:Y:S01]  /*0250*/  @!P2 IADD3 R11, PT, PT, R11, -R12, RZ ;  /* 0x8000000c0b0ba210 */ /* 0x000fe20007ffe0ff */
[----:B------:R-:W-:Y:S01]  /*0260*/  @!P2 VIADD R18, R18, 0x1 ;  /* 0x000000011212a836 */ /* 0x000fe20000000000 */
[----:B------:R-:W-:Y:S02]  /*0270*/  ISETP.NE.AND P2, PT, R14, RZ, PT ;  /* 0x000000ff0e00720c */ /* 0x000fe40003f45270 */
[----:B------:R-:W-:-:S13]  /*0280*/  ISETP.GE.U32.AND P0, PT, R11, R0, PT ;  /* 0x000000000b00720c */ /* 0x000fda0003f06070 */
[----:B------:R-:W-:-:S05]  /*0290*/  @P0 IADD3 R18, PT, PT, R18, 0x1, RZ ;  /* 0x0000000112120810 */ /* 0x000fca0007ffe0ff */
[----:B------:R-:W-:Y:S01]  /*02a0*/  @!P1 IMAD.MOV R18, RZ, RZ, -R18 ;  /* 0x000000ffff129224 */ /* 0x000fe200078e0a12 */
[----:B------:R-:W-:-:S04]  /*02b0*/  @!P2 LOP3.LUT R18, RZ, R14, RZ, 0x33, !PT ;  /* 0x0000000eff12a212 */ /* 0x000fc800078e33ff */
[----:B------:R-:W-:-:S05]  /*02c0*/  IADD3 R11, PT, PT, -R18, RZ, RZ ;  /* 0x000000ff120b7210 */ /* 0x000fca0007ffe1ff */
[----:B------:R-:W-:-:S04]  /*02d0*/  IMAD R11, R14, R11, R17 ;  /* 0x0000000b0e0b7224 */ /* 0x000fc800078e0211 */
[----:B0-----:R-:W-:-:S04]  /*02e0*/  IMAD R11, R8, UR5, R11 ;  /* 0x00000005080b7c24 */ /* 0x001fc8000f8e020b */
[----:B------:R-:W-:-:S04]  /*02f0*/  IMAD.SHL.U32 R11, R11, 0x2, RZ ;  /* 0x000000020b0b7824 */ /* 0x000fc800078e00ff */
[----:B------:R-:W-:-:S05]  /*0300*/  IMAD.WIDE R10, R11, 0x4, R2 ;  /* 0x000000040b0a7825 */ /* 0x000fca00078e0202 */
[----:B------:R-:W2:Y:S01]  /*0310*/  LDG.E R12, desc[UR6][R10.64] ;  /* 0x000000060a0c7981 */ /* 0x000ea2000c1e1900 */
[----:B------:R-:W-:-:S04]  /*0320*/  IABS R19, R9 ;  /* 0x0000000900137213 */ /* 0x000fc80000000000 */
[----:B------:R-:W0:Y:S08]  /*0330*/  I2F.RP R13, R19 ;  /* 0x00000013000d7306 */ /* 0x000e300000209400 */
[----:B0-----:R-:W0:Y:S02]  /*0340*/  MUFU.RCP R13, R13 ;  /* 0x0000000d000d7308 */ /* 0x001e240000001000 */
[----:B0-----:R-:W-:-:S06]  /*0350*/  IADD3 R22, PT, PT, R13, 0xffffffe, RZ ;  /* 0x0ffffffe0d167810 */ /* 0x001fcc0007ffe0ff */
[----:B------:R-:W0:Y:S02]  /*0360*/  F2I.FTZ.U32.TRUNC.NTZ R21, R22 ;  /* 0x0000001600157305 */ /* 0x000e24000021f000 */
[----:B0-----:R-:W-:-:S04]  /*0370*/  IMAD.MOV R20, RZ, RZ, -R21 ;  /* 0x000000ffff147224 */ /* 0x001fc800078e0a15 */
[----:B------:R-:W-:Y:S01]  /*0380*/  IMAD R23, R20, R19, RZ ;  /* 0x0000001314177224 */ /* 0x000fe200078e02ff */
[----:B------:R-:W-:-:S05]  /*0390*/  MOV R20, RZ ;  /* 0x000000ff00147202 */ /* 0x000fca0000000f00 */
[----:B------:R-:W-:Y:S02]  /*03a0*/  IMAD.HI.U32 R20, R21, R23, R20 ;  /* 0x0000001715147227 */ /* 0x000fe400078e0014 */
[----:B------:R0:W3:Y:S01]  /*03b0*/  LDG.E R21, desc[UR6][R10.64+0x4] ;  /* 0x000004060a157981 */ /* 0x0000e2000c1e1900 */
[----:B--2---:R-:W-:-:S05]  /*03c0*/  IABS R24, R12 ;  /* 0x0000000c00187213 */ /* 0x004fca0000000000 */
[----:B------:R-:W-:-:S04]  /*03d0*/  IMAD.MOV.U32 R23, RZ, RZ, R24 ;  /* 0x000000ffff177224 */ /* 0x000fc800078e0018 */
[----:B------:R-:W-:-:S05]  /*03e0*/  IMAD.HI.U32 R13, R20, R23, RZ ;  /* 0x00000017140d7227 */ /* 0x000fca00078e00ff */
[----:B------:R-:W-:-:S05]  /*03f0*/  IADD3 R24, PT, PT, -R13, RZ, RZ ;  /* 0x000000ff0d187210 */ /* 0x000fca0007ffe1ff */
[----:B------:R-:W-:-:S05]  /*0400*/  IMAD R22, R19, R24, R23 ;  /* 0x0000001813167224 */ /* 0x000fca00078e0217 */
[----:B------:R-:W-:-:S13]  /*0410*/  ISETP.GT.U32.AND P0, PT, R19, R22, PT ;  /* 0x000000161300720c */ /* 0x000fda0003f04070 */
[----:B------:R-:W-:-:S05]  /*0420*/  @!P0 IMAD.IADD R22, R22, 0x1, -R19 ;  /* 0x0000000116168824 */ /* 0x000fca00078e0a13 */
[----:B------:R-:W-:Y:S02]  /*0430*/  ISETP.GT.U32.AND P0, PT, R19, R22, PT ;  /* 0x000000161300720c */ /* 0x000fe40003f04070 */
[----:B------:R-:W-:-:S11]  /*0440*/  ISETP.GE.AND P1, PT, R12, RZ, PT ;  /* 0x000000ff0c00720c */ /* 0x000fd60003f26270 */
[----:B------:R-:W-:-:S05]  /*0450*/  @!P0 IADD3 R22, PT, PT, R22, -R19, RZ ;  /* 0x8000001316168210 */ /* 0x000fca0007ffe0ff */
[----:B------:R-:W-:Y:S01]  /*0460*/  IMAD.MOV.U32 R13, RZ, RZ, R22 ;  /* 0x000000ffff0d7224 */ /* 0x000fe200078e0016 */
[----:B------:R-:W-:Y:S02]  /*0470*/  ISETP.NE.AND P0, PT, R9, RZ, PT ;  /* 0x000000ff0900720c */ /* 0x000fe40003f05270 */
[----:B------:R-:W-:Y:S02]  /*0480*/  LOP3.LUT R22, RZ, R9, RZ, 0x33, !PT ;  /* 0x00000009ff167212 */ /* 0x000fe400078e33ff */
[----:B------:R-:W-:-:S04]  /*0490*/  @!P1 IADD3 R13, PT, PT, -R13, RZ, RZ ;  /* 0x000000ff0d0d9210 */ /* 0x000fc80007ffe1ff */
[----:B------:R-:W-:-:S05]  /*04a0*/  SEL R13, R22, R13, !P0 ;  /* 0x0000000d160d7207 */ /* 0x000fca0004000000 */
[--C-:B0-----:R-:W-:Y:S02]  /*04b0*/  IMAD.IADD R11, R12, 0x1, -R13.reuse ;  /* 0x000000010c0b7824 */ /* 0x101fe400078e0a0d */
[----:B------:R-:W-:-:S04]  /*04c0*/  IMAD R10, R18, R9, R13 ;  /* 0x00000009120a7224 */ /* 0x000fc800078e020d */
[----:B------:R-:W-:Y:S02]  /*04d0*/  IMAD R13, R11, UR8, R10 ;  /* 0x000000080b0d7c24 */ /* 0x000fe4000f8e020a */
[----:B------:R-:W-:-:S04]  /*04e0*/  IMAD.WIDE R10, R17, 0x4, R6 ;  /* 0x00000004110a7825 */ /* 0x000fc800078e0206 */
[----:B------:R-:W-:Y:S01]  /*04f0*/  IMAD.WIDE R12, R13, 0x4, R4 ;  /* 0x000000040d0c7825 */ /* 0x000fe200078e0204 */
[----:B------:R-:W2:Y:S04]  /*0500*/  LDG.E R23, desc[UR6][R10.64] ;  /* 0x000000060a177981 */ /* 0x000ea8000c1e1900 */
[----:B------:R-:W2:Y:S01]  /*0510*/  LDG.E R24, desc[UR6][R12.64] ;  /* 0x000000060c187981 */ /* 0x000ea2000c1e1900 */
[----:B---3--:R-:W-:-:S05]  /*0520*/  IABS R25, R21 ;  /* 0x0000001500197213 */ /* 0x008fca0000000000 */
[----:B------:R-:W-:-:S05]  /*0530*/  IMAD.HI.U32 R20, R20, R25, RZ ;  /* 0x0000001914147227 */ /* 0x000fca00078e00ff */
[----:B------:R-:W-:-:S05]  /*0540*/  IADD3 R20, PT, PT, -R20, RZ, RZ ;  /* 0x000000ff14147210 */ /* 0x000fca0007ffe1ff */
[----:B------:R-:W-:-:S05]  /*0550*/  IMAD R20, R19, R20, R25 ;  /* 0x0000001413147224 */ /* 0x000fca00078e0219 */
[----:B------:R-:W-:Y:S02]  /*0560*/  ISETP.GT.U32.AND P1, PT, R19, R20, PT ;  /* 0x000000141300720c */ /* 0x000fe40003f24070 */
[----:B------:R-:W-:-:S11]  /*0570*/  ISETP.GE.AND P2, PT, R21, RZ, PT ;  /* 0x000000ff1500720c */ /* 0x000fd60003f46270 */
[----:B------:R-:W-:-:S05]  /*0580*/  @!P1 IMAD.IADD R20, R20, 0x1, -R19 ;  /* 0x0000000114149824 */ /* 0x000fca00078e0a13 */
[----:B------:R-:W-:-:S13]  /*0590*/  ISETP.GT.U32.AND P1, PT, R19, R20, PT ;  /* 0x000000141300720c */ /* 0x000fda0003f24070 */
[----:B------:R-:W-:-:S05]  /*05a0*/  @!P1 IADD3 R20, PT, PT, R20, -R19, RZ ;  /* 0x8000001314149210 */ /* 0x000fca0007ffe0ff */
[----:B------:R-:W-:-:S05]  /*05b0*/  @!P2 IMAD.MOV R20, RZ, RZ, -R20 ;  /* 0x000000ffff14a224 */ /* 0x000fca00078e0a14 */
[----:B------:R-:W-:-:S04]  /*05c0*/  SEL R20, R22, R20, !P0 ;  /* 0x0000001416147207 */ /* 0x000fc80004000000 */
[----:B------:R-:W-:Y:S01]  /*05d0*/  IADD3 R21, PT, PT, R21, -R20, RZ ;  /* 0x8000001415157210 */ /* 0x000fe20007ffe0ff */
[----:B------:R-:W-:-:S04]  /*05e0*/  IMAD R18, R18, R9, R20 ;  /* 0x0000000912127224 */ /* 0x000fc800078e0214 */
[----:B------:R-:W-:-:S04]  /*05f0*/  IMAD R19, R21, UR8, R18 ;  /* 0x0000000815137c24 */ /* 0x000fc8000f8e0212 */
[----:B------:R-:W-:-:S04]  /*0600*/  IMAD.WIDE R18, R19, 0x4, R4 ;  /* 0x0000000413127825 */ /* 0x000fc800078e0204 */
[----:B--2---:R-:W-:-:S05]  /*0610*/  FADD R23, R24, -R23 ;  /* 0x8000001718177221 */ /* 0x004fca0000000000 */
[----:B------:R1:W-:Y:S04]  /*0620*/  STG.E desc[UR6][R12.64], R23 ;  /* 0x000000170c007986 */ /* 0x0003e8000c101906 */
[----:B------:R-:W2:Y:S04]  /*0630*/  LDG.E R11, desc[UR6][R10.64] ;  /* 0x000000060a0b7981 */ /* 0x000ea8000c1e1900 */
[----:B------:R-:W2:Y:S01]  /*0640*/  LDG.E R20, desc[UR6][R18.64] ;  /* 0x0000000612147981 */ /* 0x000ea2000c1e1900 */
[----:B------:R-:W-:-:S04]  /*0650*/  IADD3 R17, PT, PT, R16, R17, RZ ;  /* 0x0000001110117210 */ /* 0x000fc80007ffe0ff */
[----:B------:R-:W-:Y:S01]  /*0660*/  ISETP.GE.AND P0, PT, R17, UR9, PT ;  /* 0x0000000911007c0c */ /* 0x000fe2000bf06270 */
[----:B--2---:R-:W-:-:S05]  /*0670*/  FADD R21, R20, R11 ;  /* 0x0000000b14157221 */ /* 0x004fca0000000000 */
[----:B------:R1:W-:Y:S07]  /*0680*/  STG.E desc[UR6][R18.64], R21 ;  /* 0x0000001512007986 */ /* 0x0003ee000c101906 */
[----:B------:R-:W-:Y:S05]  /*0690*/  @!P0 BRA `(.L_x_42) ;  /* 0xfffffff800cc8947 */ /* 0x000fea000383ffff */
[----:B------:R-:W-:Y:S05]  /*06a0*/  EXIT ;  /* 0x000000000000794d */ /* 0x000fea0003800000 */
.L_x_43:
        /* <DEDUP_REMOVED lines=13> */
.L_x_72:


//--------------------- .text._Z24gpuTemplatePutFaceNodes0IdEvPT_S1_Piiiiiii --------------------------
	.section	.text._Z24gpuTemplatePutFaceNodes0IdEvPT_S1_Piiiiiii,"ax",@progbits
	.align	128
        .global         _Z24gpuTemplatePutFaceNodes0IdEvPT_S1_Piiiiiii
        .type           _Z24gpuTemplatePutFaceNodes0IdEvPT_S1_Piiiiiii,@function
        .size           _Z24gpuTemplatePutFaceNodes0IdEvPT_S1_Piiiiiii,(.L_x_73 - _Z24gpuTemplatePutFaceNodes0IdEvPT_S1_Piiiiiii)
        .other          _Z24gpuTemplatePutFaceNodes0IdEvPT_S1_Piiiiiii,@"STO_CUDA_ENTRY STV_DEFAULT"
_Z24gpuTemplatePutFaceNodes0IdEvPT_S1_Piiiiiii:
.text._Z24gpuTemplatePutFaceNodes0IdEvPT_S1_Piiiiiii:
        /* <DEDUP_REMOVED lines=25> */
[----:B-1----:R-:W-:Y:S01]  /*0190*/  IMAD.MOV.U32 R10, RZ, RZ, RZ ;  /* 0x000000ffff0a7224 */ /* 0x002fe200078e00ff */
[----:B-----5:R-:W-:-:S05]  /*01a0*/  IADD3 R19, PT, PT, RZ, -R11, RZ ;  /* 0x8000000bff137210 */ /* 0x020fca0007ffe0ff */
[----:B------:R-:W-:-:S04]  /*01b0*/  IMAD R19, R19, R0, RZ ;  /* 0x0000000013137224 */ /* 0x000fc800078e02ff */
[----:B0-234-:R-:W-:-:S07]  /*01c0*/  IMAD.HI.U32 R19, R11, R19, R10 ;  /* 0x000000130b137227 */ /* 0x01dfce00078e000a */
.L_x_44:
[----:B------:R-:W-:Y:S02]  /*01d0*/  IABS R10, R21 ;  /* 0x00000015000a7213 */ /* 0x000fe40000000000 */
[----:B0-----:R-:W-:-:S03]  /*01e0*/  IABS R12, R18 ;  /* 0x00000012000c7213 */ /* 0x001fc60000000000 */
        /* <DEDUP_REMOVED lines=15> */
[----:B------:R-:W-:-:S05]  /*02e0*/  IMAD R11, R8, UR5, R11 ;  /* 0x00000005080b7c24 */ /* 0x000fca000f8e020b */
[----:B------:R-:W-:-:S05]  /*02f0*/  SHF.L.U32 R11, R11, 0x1, RZ ;  /* 0x000000010b0b7819 */ /* 0x000fca00000006ff */
[----:B------:R-:W-:-:S05]  /*0300*/  IMAD.WIDE R10, R11, 0x4, R2 ;  /* 0x000000040b0a7825 */ /* 0x000fca00078e0202 */
[----:B------:R-:W2:Y:S01]  /*0310*/  LDG.E R12, desc[UR6][R10.64] ;  /* 0x000000060a0c7981 */ /* 0x000ea2000c1e1900 */
[----:B------:R-:W-:Y:S01]  /*0320*/  IABS R23, R9 ;  /* 0x0000000900177213 */ /* 0x000fe20000000000 */
[----:B------:R-:W-:-:S03]  /*0330*/  IMAD.MOV.U32 R24, RZ, RZ, RZ ;  /* 0x000000ffff187224 */ /* 0x000fc600078e00ff */
[----:B------:R-:W0:Y:S08]  /*0340*/  I2F.RP R13, R23 ;  /* 0x00000017000d7306 */ /* 0x000e300000209400 */
[----:B0-----:R-:W0:Y:S02]  /*0350*/  MUFU.RCP R13, R13 ;  /* 0x0000000d000d7308 */ /* 0x001e240000001000 */
[----:B0-----:R-:W-:-:S06]  /*0360*/  VIADD R14, R13, 0xffffffe ;  /* 0x0ffffffe0d0e7836 */ /* 0x001fcc0000000000 */
[----:B------:R-:W0:Y:S02]  /*0370*/  F2I.FTZ.U32.TRUNC.NTZ R25, R14 ;  /* 0x0000000e00197305 */ /* 0x000e24000021f000 */
[----:B0-----:R-:W-:-:S05]  /*0380*/  IADD3 R16, PT, PT, RZ, -R25, RZ ;  /* 0x80000019ff107210 */ /* 0x001fca0007ffe0ff */
[----:B------:R-:W-:-:S04]  /*0390*/  IMAD R15, R16, R23, RZ ;  /* 0x00000017100f7224 */ /* 0x000fc800078e02ff */
[----:B------:R-:W-:Y:S02]  /*03a0*/  IMAD.HI.U32 R24, R25, R15, R24 ;  /* 0x0000000f19187227 */ /* 0x000fe400078e0018 */
[----:B------:R0:W3:Y:S01]  /*03b0*/  LDG.E R25, desc[UR6][R10.64+0x4] ;  /* 0x000004060a197981 */ /* 0x0000e2000c1e1900 */
[----:B------:R-:W-:Y:S02]  /*03c0*/  LOP3.LUT R26, RZ, R9, RZ, 0x33, !PT ;  /* 0x00000009ff1a7212 */ /* 0x000fe400078e33ff */
[----:B--2---:R-:W-:-:S04]  /*03d0*/  IABS R16, R12 ;  /* 0x0000000c00107213 */ /* 0x004fc80000000000 */
[----:B------:R-:W-:-:S05]  /*03e0*/  MOV R15, R16 ;  /* 0x00000010000f7202 */ /* 0x000fca0000000f00 */
[----:B------:R-:W-:-:S04]  /*03f0*/  IMAD.HI.U32 R13, R24, R15, RZ ;  /* 0x0000000f180d7227 */ /* 0x000fc800078e00ff */
[----:B------:R-:W-:-:S04]  /*0400*/  IMAD.MOV R16, RZ, RZ, -R13 ;  /* 0x000000ffff107224 */ /* 0x000fc800078e0a0d */
[----:B------:R-:W-:-:S05]  /*0410*/  IMAD R14, R23, R16, R15 ;  /* 0x00000010170e7224 */ /* 0x000fca00078e020f */
[----:B------:R-:W-:Y:S02]  /*0420*/  ISETP.GT.U32.AND P0, PT, R23, R14, PT ;  /* 0x0000000e1700720c */ /* 0x000fe40003f04070 */
[----:B------:R-:W-:-:S11]  /*0430*/  ISETP.GE.AND P1, PT, R12, RZ, PT ;  /* 0x000000ff0c00720c */ /* 0x000fd60003f26270 */
[----:B------:R-:W-:-:S04]  /*0440*/  @!P0 IADD3 R14, PT, PT, R14, -R23, RZ ;  /* 0x800000170e0e8210 */ /* 0x000fc80007ffe0ff */
[----:B------:R-:W-:-:S13]  /*0450*/  ISETP.GT.U32.AND P0, PT, R23, R14, PT ;  /* 0x0000000e1700720c */ /* 0x000fda0003f04070 */
[----:B------:R-:W-:Y:S01]  /*0460*/  @!P0 IMAD.IADD R14, R14, 0x1, -R23 ;  /* 0x000000010e0e8824 */ /* 0x000fe200078e0a17 */
[----:B------:R-:W-:-:S04]  /*0470*/  ISETP.NE.AND P0, PT, R9, RZ, PT ;  /* 0x000000ff0900720c */ /* 0x000fc80003f05270 */
[----:B------:R-:W-:-:S04]  /*0480*/  @!P1 IADD3 R14, PT, PT, -R14, RZ, RZ ;  /* 0x000000ff0e0e9210 */ /* 0x000fc80007ffe1ff */
[----:B------:R-:W-:-:S05]  /*0490*/  SEL R13, R26, R14, !P0 ;  /* 0x0000000e1a0d7207 */ /* 0x000fca0004000000 */
[--C-:B0-----:R-:W-:Y:S02]  /*04a0*/  IMAD.IADD R11, R12, 0x1, -R13.reuse ;  /* 0x000000010c0b7824 */ /* 0x101fe400078e0a0d */
[----:B------:R-:W-:-:S04]  /*04b0*/  IMAD R10, R22, R9, R13 ;  /* 0x00000009160a7224 */ /* 0x000fc800078e020d */
[----:B------:R-:W-:Y:S02]  /*04c0*/  IMAD R13, R11, UR8, R10 ;  /* 0x000000080b0d7c24 */ /* 0x000fe4000f8e020a */
[----:B------:R-:W-:-:S04]  /*04d0*/  IMAD.WIDE R10, R21, 0x8, R6 ;  /* 0x00000008150a7825 */ /* 0x000fc800078e0206 */
[----:B------:R-:W-:Y:S01]  /*04e0*/  IMAD.WIDE R12, R13, 0x8, R4 ;  /* 0x000000080d0c7825 */ /* 0x000fe200078e0204 */
[----:B------:R-:W2:Y:S04]  /*04f0*/  LDG.E.64 R14, desc[UR6][R10.64] ;  /* 0x000000060a0e7981 */ /* 0x000ea8000c1e1b00 */
[----:B------:R-:W2:Y:S01]  /*0500*/  LDG.E.64 R16, desc[UR6][R12.64] ;  /* 0x000000060c107981 */ /* 0x000ea2000c1e1b00 */
        /* <DEDUP_REMOVED lines=13> */
[----:B------:R-:W-:Y:S01]  /*05e0*/  IMAD R25, R25, UR8, R22 ;  /* 0x0000000819197c24 */ /* 0x000fe2000f8e0216 */
[----:B--2---:R-:W-:-:S03]  /*05f0*/  DADD R16, R16, -R14 ;  /* 0x0000000010107229 */ /* 0x004fc6000000080e */
[----:B------:R-:W-:-:S04]  /*0600*/  IMAD.WIDE R14, R25, 0x8, R4 ;  /* 0x00000008190e7825 */ /* 0x000fc800078e0204 */
[----:B------:R0:W-:Y:S04]  /*0610*/  STG.E.64 desc[UR6][R12.64], R16 ;  /* 0x000000100c007986 */ /* 0x0001e8000c101b06 */
[----:B------:R-:W2:Y:S04]  /*0620*/  LDG.E.64 R10, desc[UR6][R10.64] ;  /* 0x000000060a0a7981 */ /* 0x000ea8000c1e1b00 */
[----:B------:R-:W2:Y:S01]  /*0630*/  LDG.E.64 R22, desc[UR6][R14.64] ;  /* 0x000000060e167981 */ /* 0x000ea2000c1e1b00 */
[----:B------:R-:W-:-:S05]  /*0640*/  IMAD.IADD R21, R20, 0x1, R21 ;  /* 0x0000000114157824 */ /* 0x000fca00078e0215 */
[----:B------:R-:W-:Y:S01]  /*0650*/  ISETP.GE.AND P0, PT, R21, UR9, PT ;  /* 0x0000000915007c0c */ /* 0x000fe2000bf06270 */
[----:B--2---:R-:W-:-:S07]  /*0660*/  DADD R22, R22, R10 ;  /* 0x0000000016167229 */ /* 0x004fce000000000a */
[----:B------:R0:W-:Y:S05]  /*0670*/  STG.E.64 desc[UR6][R14.64], R22 ;  /* 0x000000160e007986 */ /* 0x0001ea000c101b06 */
[----:B------:R-:W-:Y:S05]  /*0680*/  @!P0 BRA `(.L_x_44) ;  /* 0xfffffff800d08947 */ /* 0x000fea000383ffff */
[----:B------:R-:W-:Y:S05]  /*0690*/  EXIT ;  /* 0x000000000000794d */ /* 0x000fea0003800000 */
.L_x_45:
        /* <DEDUP_REMOVED lines=14> */
.L_x_73:


//--------------------- .text._Z24gpuTemplateGetFaceNodes2IfEvPT_S1_Piiiiiii --------------------------
	.section	.text._Z24gpuTemplateGetFaceNodes2IfEvPT_S1_Piiiiiii,"ax",@progbits
	.align	128
        .global         _Z24gpuTemplateGetFaceNodes2IfEvPT_S1_Piiiiiii
        .type           _Z24gpuTemplateGetFaceNodes2IfEvPT_S1_Piiiiiii,@function
        .size           _Z24gpuTemplateGetFaceNodes2IfEvPT_S1_Piiiiiii,(.L_x_74 - _Z24gpuTemplateGetFaceNodes2IfEvPT_S1_Piiiiiii)
        .other          _Z24gpuTemplateGetFaceNodes2IfEvPT_S1_Piiiiiii,@"STO_CUDA_ENTRY STV_DEFAULT"
_Z24gpuTemplateGetFaceNodes2IfEvPT_S1_Piiiiiii:
.text._Z24gpuTemplateGetFaceNodes2IfEvPT_S1_Piiiiiii:
        /* <DEDUP_REMOVED lines=32> */
.L_x_46:
[----:B------:R-:W-:Y:S02]  /*0200*/  IABS R16, R15 ;  /* 0x0000000f00107213 */ /* 0x000fe40000000000 */
[----:B-1----:R-:W-:-:S03]  /*0210*/  IABS R18, R10 ;  /* 0x0000000a00127213 */ /* 0x002fc60000000000 */
        /* <DEDUP_REMOVED lines=42> */
[----:B------:R-:W-:-:S06]  /*04c0*/  IMAD.WIDE R16, R17, 0x4, R6 ;  /* 0x0000000411107825 */ /* 0x000fcc00078e0206 */
[----:B------:R-:W2:Y:S01]  /*04d0*/  LDG.E R17, desc[UR6][R16.64] ;  /* 0x0000000610117981 */ /* 0x000ea2000c1e1900 */
[----:B------:R-:W-:-:S04]  /*04e0*/  IMAD.WIDE R18, R15, 0x4, R4 ;  /* 0x000000040f127825 */ /* 0x000fc800078e0204 */
[----:B------:R-:W-:-:S05]  /*04f0*/  IMAD.IADD R15, R13, 0x1, R15 ;  /* 0x000000010d0f7824 */ /* 0x000fca00078e020f */
[----:B------:R-:W-:Y:S01]  /*0500*/  ISETP.GE.AND P1, PT, R15, UR10, PT ;  /* 0x0000000a0f007c0c */ /* 0x000fe2000bf26270 */
[----:B--2---:R1:W-:-:S12]  /*0510*/  STG.E desc[UR6][R18.64], R17 ;  /* 0x0000001112007986 */ /* 0x0043d8000c101906 */
[----:B------:R-:W-:Y:S05]  /*0520*/  @!P1 BRA `(.L_x_46) ;  /* 0xfffffffc00349947 */ /* 0x000fea000383ffff */
[----:B------:R-:W-:Y:S05]  /*0530*/  EXIT ;  /* 0x000000000000794d */ /* 0x000fea0003800000 */
.L_x_47:
        /* <DEDUP_REMOVED lines=12> */
.L_x_74:


//--------------------- .text._Z24gpuTemplateGetFaceNodes2IdEvPT_S1_Piiiiiii --------------------------
	.section	.text._Z24gpuTemplateGetFaceNodes2IdEvPT_S1_Piiiiiii,"ax",@progbits
	.align	128
        .global         _Z24gpuTemplateGetFaceNodes2IdEvPT_S1_Piiiiiii
        .type           _Z24gpuTemplateGetFaceNodes2IdEvPT_S1_Piiiiiii,@function
        .size           _Z24gpuTemplateGetFaceNodes2IdEvPT_S1_Piiiiiii,(.L_x_75 - _Z24gpuTemplateGetFaceNodes2IdEvPT_S1_Piiiiiii)
        .other          _Z24gpuTemplateGetFaceNodes2IdEvPT_S1_Piiiiiii,@"STO_CUDA_ENTRY STV_DEFAULT"
_Z24gpuTemplateGetFaceNodes2IdEvPT_S1_Piiiiiii:
.text._Z24gpuTemplateGetFaceNodes2IdEvPT_S1_Piiiiiii:
        /* <DEDUP_REMOVED lines=32> */
.L_x_48:
        /* <DEDUP_REMOVED lines=45> */
[----:B------:R-:W2:Y:S01]  /*04d0*/  LDG.E.64 R16, desc[UR6][R16.64] ;  /* 0x0000000610107981 */ /* 0x000ea2000c1e1b00 */
[----:B------:R-:W-:-:S04]  /*04e0*/  IMAD.WIDE R18, R15, 0x8, R4 ;  /* 0x000000080f127825 */ /* 0x000fc800078e0204 */
[----:B------:R-:W-:-:S05]  /*04f0*/  IMAD.IADD R15, R13, 0x1, R15 ;  /* 0x000000010d0f7824 */ /* 0x000fca00078e020f */
[----:B------:R-:W-:Y:S01]  /*0500*/  ISETP.GE.AND P1, PT, R15, UR10, PT ;  /* 0x0000000a0f007c0c */ /* 0x000fe2000bf26270 */
[----:B--2---:R1:W-:-:S12]  /*0510*/  STG.E.64 desc[UR6][R18.64], R16 ;  /* 0x0000001012007986 */ /* 0x0043d8000c101b06 */
[----:B------:R-:W-:Y:S05]  /*0520*/  @!P1 BRA `(.L_x_48) ;  /* 0xfffffffc00349947 */ /* 0x000fea000383ffff */
[----:B------:R-:W-:Y:S05]  /*0530*/  EXIT ;  /* 0x000000000000794d */ /* 0x000fea0003800000 */
.L_x_49:
        /* <DEDUP_REMOVED lines=12> */
.L_x_75:


//--------------------- .text._Z24gpuTemplateGetFaceNodes1IfEvPT_S1_Piiiiiii --------------------------
	.section	.text._Z24gpuTemplateGetFaceNodes1IfEvPT_S1_Piiiiiii,"ax",@progbits
	.align	128
        .global         _Z24gpuTemplateGetFaceNodes1IfEvPT_S1_Piiiiiii
        .type           _Z24gpuTemplateGetFaceNodes1IfEvPT_S1_Piiiiiii,@function
        .size           _Z24gpuTemplateGetFaceNodes1IfEvPT_S1_Piiiiiii,(.L_x_76 - _Z24gpuTemplateGetFaceNodes1IfEvPT_S1_Piiiiiii)
        .other          _Z24gpuTemplateGetFaceNodes1IfEvPT_S1_Piiiiiii,@"STO_CUDA_ENTRY STV_DEFAULT"
_Z24gpuTemplateGetFaceNodes1IfEvPT_S1_Piiiiiii:
.text._Z24gpuTemplateGetFaceNodes1IfEvPT_S1_Piiiiiii:
        /* <DEDUP_REMOVED lines=32> */
.L_x_50:
        /* <DEDUP_REMOVED lines=52> */
.L_x_51:
        /* <DEDUP_REMOVED lines=12> */
.L_x_76:


//--------------------- .text._Z24gpuTemplateGetFaceNodes1IdEvPT_S1_Piiiiiii --------------------------
	.section	.text._Z24gpuTemplateGetFaceNodes1IdEvPT_S1_Piiiiiii,"ax",@progbits
	.align	128
        .global         _Z24gpuTemplateGetFaceNodes1IdEvPT_S1_Piiiiiii
        .type           _Z24gpuTemplateGetFaceNodes1IdEvPT_S1_Piiiiiii,@function
        .size           _Z24gpuTemplateGetFaceNodes1IdEvPT_S1_Piiiiiii,(.L_x_77 - _Z24gpuTemplateGetFaceNodes1IdEvPT_S1_Piiiiiii)
        .other          _Z24gpuTemplateGetFaceNodes1IdEvPT_S1_Piiiiiii,@"STO_CUDA_ENTRY STV_DEFAULT"
_Z24gpuTemplateGetFaceNodes1IdEvPT_S1_Piiiiiii:
.text._Z24gpuTemplateGetFaceNodes1IdEvPT_S1_Piiiiiii:
        /* <DEDUP_REMOVED lines=32> */
.L_x_52:
        /* <DEDUP_REMOVED lines=52> */
.L_x_53:
        /* <DEDUP_REMOVED lines=12> */
.L_x_77:


//--------------------- .text._Z24gpuTemplateGetFaceNodes0IfEvPT_S1_Piiiiiii --------------------------
	.section	.text._Z24gpuTemplateGetFaceNodes0IfEvPT_S1_Piiiiiii,"ax",@progbits
	.align	128
        .global         _Z24gpuTemplateGetFaceNodes0IfEvPT_S1_Piiiiiii
        .type           _Z24gpuTemplateGetFaceNodes0IfEvPT_S1_Piiiiiii,@function
        .size           _Z24gpuTemplateGetFaceNodes0IfEvPT_S1_Piiiiiii,(.L_x_78 - _Z24gpuTemplateGetFaceNodes0IfEvPT_S1_Piiiiiii)
        .other          _Z24gpuTemplateGetFaceNodes0IfEvPT_S1_Piiiiiii,@"STO_CUDA_ENTRY STV_DEFAULT"
_Z24gpuTemplateGetFaceNodes0IfEvPT_S1_Piiiiiii:
.text._Z24gpuTemplateGetFaceNodes0IfEvPT_S1_Piiiiiii:
        /* <DEDUP_REMOVED lines=14> */
[----:B------:R-:W1:Y:S01]  /*00e0*/  LDC.64 R2, c[0x0][0x390] ;  /* 0x0000e400ff027b82 */ /* 0x000e620000000a00 */
[----:B------:R-:W0:Y:S02]  /*00f0*/  LDCU UR8, c[0x0][0x3a8] ;  /* 0x00007500ff0877ac */ /* 0x000e240008000800 */
[----:B0-----:R-:W-:-:S05]  /*0100*/  IABS R0, R0 ;  /* 0x0000000000007213 */ /* 0x001fca0000000000 */
[----:B------:R-:W0:Y:S01]  /*0110*/  LDC.64 R4, c[0x0][0x380] ;  /* 0x0000e000ff047b82 */ /* 0x000e220000000a00 */
[----:B------:R-:W5:Y:S07]  /*0120*/  I2F.RP R11, R0 ;  /* 0x00000000000b7306 */ /* 0x000f6e0000209400 */
[----:B------:R-:W0:Y:S08]  /*0130*/  LDC.64 R6, c[0x0][0x388] ;  /* 0x0000e200ff067b82 */ /* 0x000e300000000a00 */
[----:B------:R-:W0:Y:S01]  /*0140*/  LDC.64 R8, c[0x0][0x3a0] ;  /* 0x0000e800ff087b82 */ /* 0x000e220000000a00 */
[----:B-----5:R-:W5:Y:S02]  /*0150*/  MUFU.RCP R11, R11 ;  /* 0x0000000b000b7308 */ /* 0x020f640000001000 */
[----:B-----5:R-:W-:-:S06]  /*0160*/  IADD3 R12, PT, PT, R11, 0xffffffe, RZ ;  /* 0x0ffffffe0b0c7810 */ /* 0x020fcc0007ffe0ff */
[----:B------:R5:W2:Y:S02]  /*0170*/  F2I.FTZ.U32.TRUNC.NTZ R13, R12 ;  /* 0x0000000c000d7305 */ /* 0x000aa4000021f000 */
[----:B-----5:R-:W-:Y:S01]  /*0180*/  IMAD.MOV.U32 R12, RZ, RZ, RZ ;  /* 0x000000ffff0c7224 */ /* 0x020fe200078e00ff */
[----:B--2---:R-:W-:-:S05]  /*0190*/  IADD3 R11, PT, PT, RZ, -R13, RZ ;  /* 0x8000000dff0b7210 */ /* 0x004fca0007ffe0ff */
[----:B------:R-:W-:-:S04]  /*01a0*/  IMAD R11, R11, R0, RZ ;  /* 0x000000000b0b7224 */ /* 0x000fc800078e02ff */
[----:B------:R-:W-:Y:S01]  /*01b0*/  IMAD.HI.U32 R11, R13, R11, R12 ;  /* 0x0000000b0d0b7227 */ /* 0x000fe200078e000c */
[----:B------:R-:W-:-:S03]  /*01c0*/  MOV R13, R14 ;  /* 0x0000000e000d7202 */ /* 0x000fc60000000f00 */
[----:B01-34-:R-:W-:-:S07]  /*01d0*/  IMAD R12, R15, UR4, RZ ;  /* 0x000000040f0c7c24 */ /* 0x01bfce000f8e02ff */
.L_x_54:
[----:B------:R-:W-:Y:S02]  /*01e0*/  IABS R16, R13 ;  /* 0x0000000d00107213 */ /* 0x000fe40000000000 */
[----:B0-----:R-:W-:-:S03]  /*01f0*/  IABS R18, R10 ;  /* 0x0000000a00127213 */ /* 0x001fc60000000000 */
[----:B------:R-:W-:-:S04]  /*0200*/  IMAD.HI.U32 R14, R11, R16, RZ ;  /* 0x000000100b0e7227 */ /* 0x000fc800078e00ff */
[----:B------:R-:W-:-:S04]  /*0210*/  IMAD.MOV R15, RZ, RZ, -R14 ;  /* 0x000000ffff0f7224 */ /* 0x000fc800078e0a0e */
[----:B------:R-:W-:-:S05]  /*0220*/  IMAD R15, R18, R15, R16 ;  /* 0x0000000f120f7224 */ /* 0x000fca00078e0210 */
[----:B------:R-:W-:-:S13]  /*0230*/  ISETP.GT.U32.AND P1, PT, R0, R15, PT ;  /* 0x0000000f0000720c */ /* 0x000fda0003f24070 */
[----:B------:R-:W-:Y:S01]  /*0240*/  @!P1 IADD3 R15, PT, PT, R15, -R18, RZ ;  /* 0x800000120f0f9210 */ /* 0x000fe20007ffe0ff */
[----:B------:R-:W-:Y:S01]  /*0250*/  @!P1 VIADD R14, R14, 0x1 ;  /* 0x000000010e0e9836 */ /* 0x000fe20000000000 */
[----:B------:R-:W-:Y:S02]  /*0260*/  ISETP.NE.AND P1, PT, R10, RZ, PT ;  /* 0x000000ff0a00720c */ /* 0x000fe40003f25270 */
[----:B------:R-:W-:Y:S02]  /*0270*/  ISETP.GE.U32.AND P0, PT, R15, R0, PT ;  /* 0x000000000f00720c */ /* 0x000fe40003f06070 */
[----:B------:R-:W-:-:S04]  /*0280*/  LOP3.LUT R15, R13, R10, RZ, 0x3c, !PT ;  /* 0x0000000a0d0f7212 */ /* 0x000fc800078e3cff */
[----:B------:R-:W-:-:S07]  /*0290*/  ISETP.GE.AND P2, PT, R15, RZ, PT ;  /* 0x000000ff0f00720c */ /* 0x000fce0003f46270 */
[----:B------:R-:W-:-:S06]  /*02a0*/  @P0 IADD3 R14, PT, PT, R14, 0x1, RZ ;  /* 0x000000010e0e0810 */ /* 0x000fcc0007ffe0ff */
[----:B------:R-:W-:Y:S01]  /*02b0*/  @!P2 IMAD.MOV R14, RZ, RZ, -R14 ;  /* 0x000000ffff0ea224 */ /* 0x000fe200078e0a0e */
[----:B------:R-:W-:-:S04]  /*02c0*/  @!P1 LOP3.LUT R14, RZ, R10, RZ, 0x33, !PT ;  /* 0x0000000aff0e9212 */ /* 0x000fc800078e33ff */
[----:B------:R-:W-:-:S05]  /*02d0*/  IADD3 R15, PT, PT, -R14, RZ, RZ ;  /* 0x000000ff0e0f7210 */ /* 0x000fca0007ffe1ff */
[----:B------:R-:W-:-:S04]  /*02e0*/  IMAD R15, R10, R15, R13 ;  /* 0x0000000f0a0f7224 */ /* 0x000fc800078e020d */
[----:B------:R-:W-:-:S04]  /*02f0*/  IMAD R15, R8, UR5, R15 ;  /* 0x00000005080f7c24 */ /* 0x000fc8000f8e020f */
[----:B------:R-:W-:-:S04]  /*0300*/  IMAD.SHL.U32 R15, R15, 0x2, RZ ;  /* 0x000000020f0f7824 */ /* 0x000fc800078e00ff */
[----:B------:R-:W-:-:S05]  /*0310*/  IMAD.WIDE R20, R15, 0x4, R2 ;  /* 0x000000040f147825 */ /* 0x000fca00078e0202 */
[----:B------:R-:W2:Y:S04]  /*0320*/  LDG.E R15, desc[UR6][R20.64] ;  /* 0x00000006140f7981 */ /* 0x000ea8000c1e1900 */
[----:B------:R-:W3:Y:S01]  /*0330*/  LDG.E R16, desc[UR6][R20.64+0x4] ;  /* 0x0000040614107981 */ /* 0x000ee2000c1e1900 */
[----:B------:R-:W-:-:S04]  /*0340*/  IABS R17, R9 ;  /* 0x0000000900117213 */ /* 0x000fc80000000000 */
[----:B------:R-:W0:Y:S08]  /*0350*/  I2F.RP R22, R17 ;  /* 0x0000001100167306 */ /* 0x000e300000209400 */
[----:B0-----:R-:W0:Y:S02]  /*0360*/  MUFU.RCP R22, R22 ;  /* 0x0000001600167308 */ /* 0x001e240000001000 */
[----:B0-----:R-:W-:-:S06]  /*0370*/  IADD3 R18, PT, PT, R22, 0xffffffe, RZ ;  /* 0x0ffffffe16127810 */ /* 0x001fcc0007ffe0ff */
[----:B------:R0:W1:Y:S02]  /*0380*/  F2I.FTZ.U32.TRUNC.NTZ R19, R18 ;  /* 0x0000001200137305 */ /* 0x000064000021f000 */
[----:B0-----:R-:W-:Y:S02]  /*0390*/  HFMA2 R18, -RZ, RZ, 0, 0 ;  /* 0x00000000ff127431 */ /* 0x001fe400000001ff */
[----:B-1----:R-:W-:-:S04]  /*03a0*/  IMAD.MOV R24, RZ, RZ, -R19 ;  /* 0x000000ffff187224 */ /* 0x002fc800078e0a13 */
[----:B------:R-:W-:-:S04]  /*03b0*/  IMAD R23, R24, R17, RZ ;  /* 0x0000001118177224 */ /* 0x000fc800078e02ff */
[----:B------:R-:W-:Y:S01]  /*03c0*/  IMAD.HI.U32 R19, R19, R23, R18 ;  /* 0x0000001713137227 */ /* 0x000fe200078e0012 */
[----:B--2---:R-:W-:Y:S02]  /*03d0*/  IABS R24, R15 ;  /* 0x0000000f00187213 */ /* 0x004fe40000000000 */
[----:B---3--:R-:W-:-:S03]  /*03e0*/  IABS R22, R16 ;  /* 0x0000001000167213 */ /* 0x008fc60000000000 */
[----:B------:R-:W-:-:S04]  /*03f0*/  IMAD.HI.U32 R20, R19, R24, RZ ;  /* 0x0000001813147227 */ /* 0x000fc800078e00ff */
[----:B------:R-:W-:-:S04]  /*0400*/  IMAD.HI.U32 R19, R19, R22, RZ ;  /* 0x0000001613137227 */ /* 0x000fc800078e00ff */
[----:B------:R-:W-:Y:S01]  /*0410*/  IMAD.MOV R20, RZ, RZ, -R20 ;  /* 0x000000ffff147224 */ /* 0x000fe200078e0a14 */
[----:B------:R-:W-:-:S03]  /*0420*/  IADD3 R19, PT, PT, -R19, RZ, RZ ;  /* 0x000000ff13137210 */ /* 0x000fc60007ffe1ff */
[C---:B------:R-:W-:Y:S02]  /*0430*/  IMAD R18, R17.reuse, R20, R24 ;  /* 0x0000001411127224 */ /* 0x040fe400078e0218 */
[----:B------:R-:W-:-:S03]  /*0440*/  IMAD R20, R17, R19, R22 ;  /* 0x0000001311147224 */ /* 0x000fc600078e0216 */
[C---:B------:R-:W-:Y:S02]  /*0450*/  ISETP.GT.U32.AND P0, PT, R17.reuse, R18, PT ;  /* 0x000000121100720c */ /* 0x040fe40003f04070 */
[----:B------:R-:W-:-:S11]  /*0460*/  ISETP.GT.U32.AND P1, PT, R17, R20, PT ;  /* 0x000000141100720c */ /* 0x000fd60003f24070 */
[----:B------:R-:W-:Y:S01]  /*0470*/  @!P0 IMAD.IADD R18, R18, 0x1, -R17 ;  /* 0x0000000112128824 */ /* 0x000fe200078e0a11 */
[----:B------:R-:W-:Y:S02]  /*0480*/  ISETP.GE.AND P0, PT, R15, RZ, PT ;  /* 0x000000ff0f00720c */ /* 0x000fe40003f06270 */
[----:B------:R-:W-:Y:S02]  /*0490*/  @!P1 IADD3 R20, PT, PT, R20, -R17, RZ ;  /* 0x8000001114149210 */ /* 0x000fe40007ffe0ff */
[C---:B------:R-:W-:Y:S02]  /*04a0*/  ISETP.GT.U32.AND P2, PT, R17.reuse, R18, PT ;  /* 0x000000121100720c */ /* 0x040fe40003f44070 */
[----:B------:R-:W-:Y:S02]  /*04b0*/  ISETP.GT.U32.AND P3, PT, R17, R20, PT ;  /* 0x000000141100720c */ /* 0x000fe40003f64070 */
[----:B------:R-:W-:-:S09]  /*04c0*/  ISETP.GE.AND P1, PT, R16, RZ, PT ;  /* 0x000000ff1000720c */ /* 0x000fd20003f26270 */
[----:B------:R-:W-:Y:S01]  /*04d0*/  @!P2 IMAD.IADD R18, R18, 0x1, -R17 ;  /* 0x000000011212a824 */ /* 0x000fe200078e0a11 */
[----:B------:R-:W-:Y:S02]  /*04e0*/  ISETP.NE.AND P2, PT, R9, RZ, PT ;  /* 0x000000ff0900720c */ /* 0x000fe40003f45270 */
[----:B------:R-:W-:Y:S01]  /*04f0*/  @!P3 IADD3 R20, PT, PT, R20, -R17, RZ ;  /* 0x800000111414b210 */ /* 0x000fe20007ffe0ff */
[----:B------:R-:W-:Y:S01]  /*0500*/  @!P0 IMAD.MOV R18, RZ, RZ, -R18 ;  /* 0x000000ffff128224 */ /* 0x000fe200078e0a12 */
[----:B------:R-:W-:Y:S02]  /*0510*/  LOP3.LUT R17, RZ, R9, RZ, 0x33, !PT ;  /* 0x00000009ff117212 */ /* 0x000fe400078e33ff */
[----:B------:R-:W-:Y:S02]  /*0520*/  @!P1 IADD3 R20, PT, PT, -R20, RZ, RZ ;  /* 0x000000ff14149210 */ /* 0x000fe40007ffe1ff */
[C---:B------:R-:W-:Y:S02]  /*0530*/  SEL R22, R17.reuse, R18, !P2 ;  /* 0x0000001211167207 */ /* 0x040fe40005000000 */
[----:B------:R-:W-:-:S03]  /*0540*/  SEL R17, R17, R20, !P2 ;  /* 0x0000001411117207 */ /* 0x000fc60005000000 */
[--C-:B------:R-:W-:Y:S01]  /*0550*/  IMAD.IADD R18, R15, 0x1, -R22.reuse ;  /* 0x000000010f127824 */ /* 0x100fe200078e0a16 */
[----:B------:R-:W-:Y:S01]  /*0560*/  IADD3 R19, PT, PT, R16, -R17, RZ ;  /* 0x8000001110137210 */ /* 0x000fe20007ffe0ff */
[CC--:B------:R-:W-:Y:S02]  /*0570*/  IMAD R15, R14.reuse, R9.reuse, R22 ;  /* 0x000000090e0f7224 */ /* 0x0c0fe400078e0216 */
[----:B------:R-:W-:Y:S02]  /*0580*/  IMAD R14, R14, R9, R17 ;  /* 0x000000090e0e7224 */ /* 0x000fe400078e0211 */
[----:B------:R-:W-:Y:S02]  /*0590*/  IMAD R15, R18, UR8, R15 ;  /* 0x00000008120f7c24 */ /* 0x000fe4000f8e020f */
[----:B------:R-:W-:Y:S02]  /*05a0*/  IMAD R17, R19, UR8, R14 ;  /* 0x0000000813117c24 */ /* 0x000fe4000f8e020e */
[----:B------:R-:W-:-:S04]  /*05b0*/  IMAD.WIDE R14, R15, 0x4, R6 ;  /* 0x000000040f0e7825 */ /* 0x000fc800078e0206 */
[----:B------:R-:W-:Y:S02]  /*05c0*/  IMAD.WIDE R16, R17, 0x4, R6 ;  /* 0x0000000411107825 */ /* 0x000fe400078e0206 */
[----:B------:R-:W2:Y:S04]  /*05d0*/  LDG.E R14, desc[UR6][R14.64] ;  /* 0x000000060e0e7981 */ /* 0x000ea8000c1e1900 */
[----:B------:R-:W2:Y:S01]  /*05e0*/  LDG.E R17, desc[UR6][R16.64] ;  /* 0x0000000610117981 */ /* 0x000ea2000c1e1900 */
[----:B------:R-:W-:-:S04]  /*05f0*/  IMAD.WIDE R18, R13, 0x4, R4 ;  /* 0x000000040d127825 */ /* 0x000fc800078e0204 */
[----:B------:R-:W-:-:S05]  /*0600*/  IMAD.IADD R13, R12, 0x1, R13 ;  /* 0x000000010c0d7824 */ /* 0x000fca00078e020d */
[----:B------:R-:W-:Y:S01]  /*0610*/  ISETP.GE.AND P0, PT, R13, UR9, PT ;  /* 0x000000090d007c0c */ /* 0x000fe2000bf06270 */
[----:B--2---:R-:W-:-:S04]  /*0620*/  FADD R20, R14, R17 ;  /* 0x000000110e147221 */ /* 0x004fc80000000000 */
[----:B------:R-:W-:-:S05]  /*0630*/  FMUL R21, R20, 0.5 ;  /* 0x3f00000014157820 */ /* 0x000fca0000400000 */
[----:B------:R0:W-:Y:S03]  /*0640*/  STG.E desc[UR6][R18.64], R21 ;  /* 0x0000001512007986 */ /* 0x0001e6000c101906 */
[----:B------:R-:W-:Y:S05]  /*0650*/  @!P0 BRA `(.L_x_54) ;  /* 0xfffffff800e08947 */ /* 0x000fea000383ffff */
[----:B------:R-:W-:Y:S05]  /*0660*/  EXIT ;  /* 0x000000000000794d */ /* 0x000fea0003800000 */
.L_x_55:
        /* <DEDUP_REMOVED lines=9> */
.L_x_78:


//--------------------- .text._Z24gpuTemplateGetFaceNodes0IdEvPT_S1_Piiiiiii --------------------------
	.section	.text._Z24gpuTemplateGetFaceNodes0IdEvPT_S1_Piiiiiii,"ax",@progbits
	.align	128
        .global         _Z24gpuTemplateGetFaceNodes0IdEvPT_S1_Piiiiiii
        .type           _Z24gpuTemplateGetFaceNodes0IdEvPT_S1_Piiiiiii,@function
        .size           _Z24gpuTemplateGetFaceNodes0IdEvPT_S1_Piiiiiii,(.L_x_79 - _Z24gpuTemplateGetFaceNodes0IdEvPT_S1_Piiiiiii)
        .other          _Z24gpuTemplateGetFaceNodes0IdEvPT_S1_Piiiiiii,@"STO_CUDA_ENTRY STV_DEFAULT"
_Z24gpuTemplateGetFaceNodes0IdEvPT_S1_Piiiiiii:
.text._Z24gpuTemplateGetFaceNodes0IdEvPT_S1_Piiiiiii:
        /* <DEDUP_REMOVED lines=22> */
[----:B-----5:R-:W-:-:S06]  /*0160*/  VIADD R12, R11, 0xffffffe ;  /* 0x0ffffffe0b0c7836 */ /* 0x020fcc0000000000 */
[----:B------:R5:W2:Y:S02]  /*0170*/  F2I.FTZ.U32.TRUNC.NTZ R13, R12 ;  /* 0x0000000c000d7305 */ /* 0x000aa4000021f000 */
[----:B-----5:R-:W-:Y:S01]  /*0180*/  IMAD.MOV.U32 R12, RZ, RZ, RZ ;  /* 0x000000ffff0c7224 */ /* 0x020fe200078e00ff */
[----:B--2---:R-:W-:-:S05]  /*0190*/  IADD3 R11, PT, PT, RZ, -R13, RZ ;  /* 0x8000000dff0b7210 */ /* 0x004fca0007ffe0ff */
[----:B------:R-:W-:-:S04]  /*01a0*/  IMAD R11, R11, R0, RZ ;  /* 0x000000000b0b7224 */ /* 0x000fc800078e02ff */
[----:B------:R-:W-:Y:S01]  /*01b0*/  IMAD.HI.U32 R11, R13, R11, R12 ;  /* 0x0000000b0d0b7227 */ /* 0x000fe200078e000c */
[----:B------:R-:W-:-:S03]  /*01c0*/  MOV R13, R14 ;  /* 0x0000000e000d7202 */ /* 0x000fc60000000f00 */
[----:B01-34-:R-:W-:-:S07]  /*01d0*/  IMAD R12, R15, UR4, RZ ;  /* 0x000000040f0c7c24 */ /* 0x01bfce000f8e02ff */
.L_x_56:
        /* <DEDUP_REMOVED lines=63> */
[----:B------:R-:W2:Y:S04]  /*05d0*/  LDG.E.64 R14, desc[UR6][R14.64] ;  /* 0x000000060e0e7981 */ /* 0x000ea8000c1e1b00 */
[----:B------:R-:W2:Y:S01]  /*05e0*/  LDG.E.64 R16, desc[UR6][R16.64] ;  /* 0x0000000610107981 */ /* 0x000ea2000c1e1b00 */
[----:B------:R-:W-:-:S04]  /*05f0*/  IMAD.WIDE R20, R13, 0x8, R4 ;  /* 0x000000080d147825 */ /* 0x000fc800078e0204 */
[----:B------:R-:W-:-:S05]  /*0600*/  IMAD.IADD R13, R12, 0x1, R13 ;  /* 0x000000010c0d7824 */ /* 0x000fca00078e020d */
[----:B------:R-:W-:Y:S01]  /*0610*/  ISETP.GE.AND P0, PT, R13, UR9, PT ;  /* 0x000000090d007c0c */ /* 0x000fe2000bf06270 */
[----:B--2---:R-:W-:-:S08]  /*0620*/  DADD R18, R14, R16 ;  /* 0x000000000e127229 */ /* 0x004fd00000000010 */
[----:B------:R-:W-:-:S07]  /*0630*/  DMUL R18, R18, 0.5 ;  /* 0x3fe0000012127828 */ /* 0x000fce0000000000 */
[----:B------:R0:W-:Y:S01]  /*0640*/  STG.E.64 desc[UR6][R20.64], R18 ;  /* 0x0000001214007986 */ /* 0x0001e2000c101b06 */
[----:B------:R-:W-:Y:S05]  /*0650*/  @!P0 BRA `(.L_x_56) ;  /* 0xfffffff800e08947 */ /* 0x000fea000383ffff */
[----:B------:R-:W-:Y:S05]  /*0660*/  EXIT ;  /* 0x000000000000794d */ /* 0x000fea0003800000 */
.L_x_57:
        /* <DEDUP_REMOVED lines=9> */
.L_x_79:


//--------------------- .text._Z23gpuTemplatePutElemNodesIfEvPT_S1_iiiiii --------------------------
	.section	.text._Z23gpuTemplatePutElemNodesIfEvPT_S1_iiiiii,"ax",@progbits
	.align	128
        .global         _Z23gpuTemplatePutElemNodesIfEvPT_S1_iiiiii
        .type           _Z23gpuTemplatePutElemNodesIfEvPT_S1_iiiiii,@function
        .size           _Z23gpuTemplatePutElemNodesIfEvPT_S1_iiiiii,(.L_x_80 - _Z23gpuTemplatePutElemNodesIfEvPT_S1_iiiiii)
        .other          _Z23gpuTemplatePutElemNodesIfEvPT_S1_iiiiii,@"STO_CUDA_ENTRY STV_DEFAULT"
_Z23gpuTemplatePutElemNodesIfEvPT_S1_iiiiii:
.text._Z23gpuTemplatePutElemNodesIfEvPT_S1_iiiiii:
        /* <DEDUP_REMOVED lines=14> */
[----:B------:R-:W3:Y:S01]  /*00e0*/  LDC R9, c[0x0][0x398] ;  /* 0x0000e600ff097b82 */ /* 0x000ee20000000800 */
[----:B------:R-:W0:Y:S01]  /*00f0*/  LDCU UR8, c[0x0][0x39c] ;  /* 0x00007380ff0877ac */ /* 0x000e220008000800 */
[----:B-1----:R-:W-:Y:S01]  /*0100*/  IMAD R12, R12, UR4, RZ ;  /* 0x000000040c0c7c24 */ /* 0x002fe2000f8e02ff */
[----:B------:R-:W1:Y:S01]  /*0110*/  LDCU.64 UR10, c[0x0][0x3a0] ;  /* 0x00007400ff0a77ac */ /* 0x000e620008000a00 */
[----:B--2---:R-:W-:-:S04]  /*0120*/  ISETP.NE.AND P0, PT, RZ, UR5, PT ;  /* 0x00000005ff007c0c */ /* 0x004fc8000bf05270 */
[----:B------:R-:W2:Y:S01]  /*0130*/  LDC.64 R2, c[0x0][0x380] ;  /* 0x0000e000ff027b82 */ /* 0x000ea20000000a00 */
[----:B0-----:R-:W-:-:S04]  /*0140*/  IABS R0, R0 ;  /* 0x0000000000007213 */ /* 0x001fc80000000000 */
[----:B------:R-:W0:Y:S03]  /*0150*/  I2F.RP R6, R0 ;  /* 0x0000000000067306 */ /* 0x000e260000209400 */
[----:B------:R-:W1:Y:S05]  /*0160*/  LDC.64 R4, c[0x0][0x388] ;  /* 0x0000e200ff047b82 */ /* 0x000e6a0000000a00 */
[----:B0-----:R-:W0:Y:S02]  /*0170*/  MUFU.RCP R6, R6 ;  /* 0x0000000600067308 */ /* 0x001e240000001000 */
[----:B0-----:R-:W-:-:S06]  /*0180*/  VIADD R10, R6, 0xffffffe ;  /* 0x0ffffffe060a7836 */ /* 0x001fcc0000000000 */
[----:B------:R0:W5:Y:S02]  /*0190*/  F2I.FTZ.U32.TRUNC.NTZ R11, R10 ;  /* 0x0000000a000b7305 */ /* 0x000164000021f000 */
[----:B0-----:R-:W-:Y:S02]  /*01a0*/  HFMA2 R10, -RZ, RZ, 0, 0 ;  /* 0x00000000ff0a7431 */ /* 0x001fe400000001ff */
[----:B-----5:R-:W-:-:S04]  /*01b0*/  IMAD.MOV R7, RZ, RZ, -R11 ;  /* 0x000000ffff077224 */ /* 0x020fc800078e0a0b */
[----:B------:R-:W-:-:S04]  /*01c0*/  IMAD R7, R7, R0, RZ ;  /* 0x0000000007077224 */ /* 0x000fc800078e02ff */
[----:B------:R-:W-:Y:S01]  /*01d0*/  IMAD.HI.U32 R10, R11, R7, R10 ;  /* 0x000000070b0a7227 */ /* 0x000fe200078e000a */
[----:B-1234-:R-:W-:-:S07]  /*01e0*/  LOP3.LUT R11, RZ, UR5, RZ, 0x33, !PT ;  /* 0x00000005ff0b7c12 */ /* 0x01efce000f8e33ff */
.L_x_58:
[----:B0-----:R-:W-:-:S05]  /*01f0*/  IMAD.WIDE R6, R13, 0x4, R4 ;  /* 0x000000040d067825 */ /* 0x001fca00078e0204 */
[----:B------:R0:W2:Y:S01]  /*0200*/  LDG.E R14, desc[UR6][R6.64] ;  /* 0x00000006060e7981 */ /* 0x0000a2000c1e1900 */
[----:B------:R-:W-:Y:S02]  /*0210*/  IABS R19, R13 ;  /* 0x0000000d00137213 */ /* 0x000fe40000000000 */
[----:B------:R-:W-:Y:S02]  /*0220*/  IABS R15, R9 ;  /* 0x00000009000f7213 */ /* 0x000fe40000000000 */
[-C--:B------:R-:W-:Y:S01]  /*0230*/  IABS R20, R8.reuse ;  /* 0x0000000800147213 */ /* 0x080fe20000000000 */
[----:B------:R-:W-:Y:S01]  /*0240*/  IMAD.HI.U32 R17, R10, R19, RZ ;  /* 0x000000130a117227 */ /* 0x000fe200078e00ff */
[----:B------:R-:W1:Y:S03]  /*0250*/  I2F.RP R16, R15 ;  /* 0x0000000f00107306 */ /* 0x000e660000209400 */
[----:B------:R-:W-:Y:S01]  /*0260*/  IMAD.MOV R18, RZ, RZ, -R17 ;  /* 0x000000ffff127224 */ /* 0x000fe200078e0a11 */
[----:B0-----:R-:W-:-:S03]  /*0270*/  LOP3.LUT R6, R13, R8, RZ, 0x3c, !PT ;  /* 0x000000080d067212 */ /* 0x001fc600078e3cff */
[----:B------:R-:W-:Y:S01]  /*0280*/  IMAD R19, R20, R18, R19 ;  /* 0x0000001214137224 */ /* 0x000fe200078e0213 */
[----:B------:R-:W-:-:S04]  /*0290*/  ISETP.GE.AND P2, PT, R6, RZ, PT ;  /* 0x000000ff0600720c */ /* 0x000fc80003f46270 */
[----:B------:R-:W-:Y:S01]  /*02a0*/  ISETP.GT.U32.AND P3, PT, R0, R19, PT ;  /* 0x000000130000720c */ /* 0x000fe20003f64070 */
[----:B-1----:R-:W0:-:S12]  /*02b0*/  MUFU.RCP R16, R16 ;  /* 0x0000001000107308 */ /* 0x002e180000001000 */
[----:B------:R-:W-:Y:S02]  /*02c0*/  @!P3 IADD3 R19, PT, PT, R19, -R20, RZ ;  /* 0x800000141313b210 */ /* 0x000fe40007ffe0ff */
[----:B------:R-:W-:Y:S02]  /*02d0*/  @!P3 IADD3 R17, PT, PT, R17, 0x1, RZ ;  /* 0x000000011111b810 */ /* 0x000fe40007ffe0ff */
[----:B------:R-:W-:Y:S02]  /*02e0*/  ISETP.GE.U32.AND P1, PT, R19, R0, PT ;  /* 0x000000001300720c */ /* 0x000fe40003f26070 */
[----:B------:R-:W-:Y:S01]  /*02f0*/  ISETP.NE.AND P3, PT, R8, RZ, PT ;  /* 0x000000ff0800720c */ /* 0x000fe20003f65270 */
[----:B0-----:R-:W-:-:S04]  /*0300*/  VIADD R6, R16, 0xffffffe ;  /* 0x0ffffffe10067836 */ /* 0x001fc80000000000 */
[----:B------:R0:W1:Y:S06]  /*0310*/  F2I.FTZ.U32.TRUNC.NTZ R7, R6 ;  /* 0x0000000600077305 */ /* 0x00006c000021f000 */
[----:B------:R-:W-:Y:S02]  /*0320*/  @P1 VIADD R17, R17, 0x1 ;  /* 0x0000000111111836 */ /* 0x000fe40000000000 */
[----:B0-----:R-:W-:-:S03]  /*0330*/  IMAD.MOV.U32 R6, RZ, RZ, RZ ;  /* 0x000000ffff067224 */ /* 0x001fc600078e00ff */
[----:B------:R-:W-:Y:S02]  /*0340*/  @!P2 IADD3 R17, PT, PT, -R17, RZ, RZ ;  /* 0x000000ff1111a210 */ /* 0x000fe40007ffe1ff */
[----:B------:R-:W-:Y:S01]  /*0350*/  @!P3 LOP3.LUT R17, RZ, R8, RZ, 0x33, !PT ;  /* 0x00000008ff11b212 */ /* 0x000fe200078e33ff */
[----:B-1----:R-:W-:-:S03]  /*0360*/  IMAD.MOV R18, RZ, RZ, -R7 ;  /* 0x000000ffff127224 */ /* 0x002fc600078e0a07 */
[C---:B------:R-:W-:Y:S01]  /*0370*/  IADD3 R16, PT, PT, -R17.reuse, RZ, RZ ;  /* 0x000000ff11107210 */ /* 0x040fe20007ffe1ff */
[----:B------:R-:W-:Y:S02]  /*0380*/  VIADD R17, R17, UR10 ;  /* 0x0000000a11117c36 */ /* 0x000fe40008000000 */
[----:B------:R-:W-:Y:S02]  /*0390*/  IMAD R19, R18, R15, RZ ;  /* 0x0000000f12137224 */ /* 0x000fe400078e02ff */
[----:B------:R-:W-:Y:S01]  /*03a0*/  IMAD R16, R8, R16, R13 ;  /* 0x0000001008107224 */ /* 0x000fe200078e020d */
[----:B------:R-:W-:Y:S01]  /*03b0*/  IADD3 R13, PT, PT, R12, R13, RZ ;  /* 0x0000000d0c0d7210 */ /* 0x000fe20007ffe0ff */
[----:B------:R-:W-:-:S03]  /*03c0*/  IMAD.HI.U32 R6, R7, R19, R6 ;  /* 0x0000001307067227 */ /* 0x000fc600078e0006 */
[----:B------:R-:W-:-:S05]  /*03d0*/  IABS R18, R16 ;  /* 0x0000001000127213 */ /* 0x000fca0000000000 */
        /* <DEDUP_REMOVED lines=9> */
[----:B------:R-:W-:Y:S01]  /*0470*/  @P1 VIADD R6, R6, 0x1 ;  /* 0x0000000106061836 */ /* 0x000fe20000000000 */
[----:B------:R-:W-:-:S04]  /*0480*/  ISETP.GE.AND P1, PT, R13, UR9, PT ;  /* 0x000000090d007c0c */ /* 0x000fc8000bf26270 */
[----:B------:R-:W-:-:S04]  /*0490*/  @!P3 IADD3 R6, PT, PT, -R6, RZ, RZ ;  /* 0x000000ff0606b210 */ /* 0x000fc80007ffe1ff */
[----:B------:R-:W-:-:S04]  /*04a0*/  SEL R6, R11, R6, !P0 ;  /* 0x000000060b067207 */ /* 0x000fc80004000000 */
[C---:B------:R-:W-:Y:S01]  /*04b0*/  IADD3 R7, PT, PT, -R6.reuse, RZ, RZ ;  /* 0x000000ff06077210 */ /* 0x040fe20007ffe1ff */
[----:B------:R-:W-:-:S04]  /*04c0*/  VIADD R6, R6, UR8 ;  /* 0x0000000806067c36 */ /* 0x000fc80008000000 */
[----:B------:R-:W-:Y:S02]  /*04d0*/  IMAD R16, R9, R7, R16 ;  /* 0x0000000709107224 */ /* 0x000fe400078e0210 */
[----:B------:R-:W-:-:S04]  /*04e0*/  IMAD R6, R6, UR11, R17 ;  /* 0x0000000b06067c24 */ /* 0x000fc8000f8e0211 */
[----:B------:R-:W-:-:S04]  /*04f0*/  IMAD R7, R6, R9, R16 ;  /* 0x0000000906077224 */ /* 0x000fc800078e0210 */
[----:B------:R-:W-:-:S05]  /*0500*/  IMAD.WIDE R6, R7, 0x4, R2 ;  /* 0x0000000407067825 */ /* 0x000fca00078e0202 */
[----:B--2---:R0:W-:Y:S01]  /*0510*/  STG.E desc[UR6][R6.64], R14 ;  /* 0x0000000e06007986 */ /* 0x0041e2000c101906 */
[----:B------:R-:W-:Y:S05]  /*0520*/  @!P1 BRA `(.L_x_58) ;  /* 0xfffffffc00309947 */ /* 0x000fea000383ffff */
[----:B------:R-:W-:Y:S05]  /*0530*/  EXIT ;  /* 0x000000000000794d */ /* 0x000fea0003800000 */
.L_x_59:
        /* <DEDUP_REMOVED lines=12> */
.L_x_80:


//--------------------- .text._Z23gpuTemplatePutElemNodesIdEvPT_S1_iiiiii --------------------------
	.section	.text._Z23gpuTemplatePutElemNodesIdEvPT_S1_iiiiii,"ax",@progbits
	.align	128
        .global         _Z23gpuTemplatePutElemNodesIdEvPT_S1_iiiiii
        .type           _Z23gpuTemplatePutElemNodesIdEvPT_S1_iiiiii,@function
        .size           _Z23gpuTemplatePutElemNodesIdEvPT_S1_iiiiii,(.L_x_81 - _Z23gpuTemplatePutElemNodesIdEvPT_S1_iiiiii)
        .other          _Z23gpuTemplatePutElemNodesIdEvPT_S1_iiiiii,@"STO_CUDA_ENTRY STV_DEFAULT"
_Z23gpuTemplatePutElemNodesIdEvPT_S1_iiiiii:
.text._Z23gpuTemplatePutElemNodesIdEvPT_S1_iiiiii:
        /* <DEDUP_REMOVED lines=31> */
.L_x_60:
[----:B0-----:R-:W-:-:S06]  /*01f0*/  IMAD.WIDE R6, R15, 0x8, R4 ;  /* 0x000000080f067825 */ /* 0x001fcc00078e0204 */
[----:B------:R-:W2:Y:S01]  /*0200*/  LDG.E.64 R6, desc[UR6][R6.64] ;  /* 0x0000000606067981 */ /* 0x000ea2000c1e1b00 */
[----:B------:R-:W-:Y:S02]  /*0210*/  IABS R9, R15 ;  /* 0x0000000f00097213 */ /* 0x000fe40000000000 */
[----:B------:R-:W-:Y:S02]  /*0220*/  IABS R20, R10 ;  /* 0x0000000a00147213 */ /* 0x000fe40000000000 */
[----:B------:R-:W-:Y:S01]  /*0230*/  IABS R16, R11 ;  /* 0x0000000b00107213 */ /* 0x000fe20000000000 */
[----:B------:R-:W-:-:S03]  /*0240*/  IMAD.HI.U32 R17, R12, R9, RZ ;  /* 0x000000090c117227 */ /* 0x000fc600078e00ff */
[----:B------:R-:W0:Y:S01]  /*0250*/  I2F.RP R18, R16 ;  /* 0x0000001000127306 */ /* 0x000e220000209400 */
[----:B------:R-:W-:-:S04]  /*0260*/  IMAD.MOV R8, RZ, RZ, -R17 ;  /* 0x000000ffff087224 */ /* 0x000fc800078e0a11 */
[----:B------:R-:W-:Y:S01]  /*0270*/  IMAD R9, R20, R8, R9 ;  /* 0x0000000814097224 */ /* 0x000fe200078e0209 */
[----:B------:R-:W-:-:S04]  /*0280*/  LOP3.LUT R8, R15, R10, RZ, 0x3c, !PT ;  /* 0x0000000a0f087212 */ /* 0x000fc800078e3cff */
[----:B------:R-:W-:Y:S02]  /*0290*/  ISETP.GT.U32.AND P3, PT, R0, R9, PT ;  /* 0x000000090000720c */ /* 0x000fe40003f64070 */
[----:B------:R-:W-:Y:S01]  /*02a0*/  ISETP.GE.AND P2, PT, R8, RZ, PT ;  /* 0x000000ff0800720c */ /* 0x000fe20003f46270 */
[----:B0-----:R-:W0:Y:S10]  /*02b0*/  MUFU.RCP R18, R18 ;  /* 0x0000001200127308 */ /* 0x001e340000001000 */
[----:B------:R-:W-:-:S02]  /*02c0*/  @!P3 IMAD.IADD R9, R9, 0x1, -R20 ;  /* 0x000000010909b824 */ /* 0x000fc400078e0a14 */
[----:B------:R-:W-:Y:S01]  /*02d0*/  @!P3 VIADD R17, R17, 0x1 ;  /* 0x000000011111b836 */ /* 0x000fe20000000000 */
[----:B------:R-:W-:Y:S02]  /*02e0*/  ISETP.NE.AND P3, PT, R10, RZ, PT ;  /* 0x000000ff0a00720c */ /* 0x000fe40003f65270 */
[----:B------:R-:W-:Y:S02]  /*02f0*/  ISETP.GE.U32.AND P1, PT, R9, R0, PT ;  /* 0x000000000900720c */ /* 0x000fe40003f26070 */
[----:B0-----:R-:W-:-:S04]  /*0300*/  IADD3 R8, PT, PT, R18, 0xffffffe, RZ ;  /* 0x0ffffffe12087810 */ /* 0x001fc80007ffe0ff */
[----:B------:R0:W1:Y:S07]  /*0310*/  F2I.FTZ.U32.TRUNC.NTZ R9, R8 ;  /* 0x0000000800097305 */ /* 0x00006e000021f000 */
[----:B------:R-:W-:Y:S02]  /*0320*/  @P1 IADD3 R17, PT, PT, R17, 0x1, RZ ;  /* 0x0000000111111810 */ /* 0x000fe40007ffe0ff */
[----:B0-----:R-:W-:-:S03]  /*0330*/  MOV R8, RZ ;  /* 0x000000ff00087202 */ /* 0x001fc60000000f00 */
[----:B------:R-:W-:Y:S01]  /*0340*/  @!P2 IMAD.MOV R17, RZ, RZ, -R17 ;  /* 0x000000ffff11a224 */ /* 0x000fe200078e0a11 */
[----:B------:R-:W-:Y:S02]  /*0350*/  @!P3 LOP3.LUT R17, RZ, R10, RZ, 0x33, !PT ;  /* 0x0000000aff11b212 */ /* 0x000fe400078e33ff */
[----:B-1----:R-:W-:-:S03]  /*0360*/  IADD3 R19, PT, PT, RZ, -R9, RZ ;  /* 0x80000009ff137210 */ /* 0x002fc60007ffe0ff */
[----:B------:R-:W-:Y:S02]  /*0370*/  IMAD.MOV R18, RZ, RZ, -R17 ;  /* 0x000000ffff127224 */ /* 0x000fe400078e0a11 */
[----:B------:R-:W-:Y:S02]  /*0380*/  VIADD R17, R17, UR10 ;  /* 0x0000000a11117c36 */ /* 0x000fe40008000000 */
[----:B------:R-:W-:Y:S01]  /*0390*/  IMAD R18, R10, R18, R15 ;  /* 0x000000120a127224 */ /* 0x000fe200078e020f */
[----:B------:R-:W-:Y:S01]  /*03a0*/  IADD3 R15, PT, PT, R14, R15, RZ ;  /* 0x0000000f0e0f7210 */ /* 0x000fe20007ffe0ff */
[----:B------:R-:W-:-:S03]  /*03b0*/  IMAD R19, R19, R16, RZ ;  /* 0x0000001013137224 */ /* 0x000fc600078e02ff */
[----:B------:R-:W-:Y:S01]  /*03c0*/  IABS R20, R18 ;  /* 0x0000001200147213 */ /* 0x000fe20000000000 */
[----:B------:R-:W-:-:S04]  /*03d0*/  IMAD.HI.U32 R8, R9, R19, R8 ;  /* 0x0000001309087227 */ /* 0x000fc800078e0008 */
[----:B------:R-:W-:-:S04]  /*03e0*/  IMAD.MOV.U32 R9, RZ, RZ, R20 ;  /* 0x000000ffff097224 */ /* 0x000fc800078e0014 */
[----:B------:R-:W-:-:S05]  /*03f0*/  IMAD.HI.U32 R8, R8, R9, RZ ;  /* 0x0000000908087227 */ /* 0x000fca00078e00ff */
[----:B------:R-:W-:-:S05]  /*0400*/  IADD3 R19, PT, PT, -R8, RZ, RZ ;  /* 0x000000ff08137210 */ /* 0x000fca0007ffe1ff */
        /* <DEDUP_REMOVED lines=8> */
[----:B------:R-:W-:-:S05]  /*0490*/  ISETP.GE.AND P1, PT, R15, UR9, PT ;  /* 0x000000090f007c0c */ /* 0x000fca000bf26270 */
        /* <DEDUP_REMOVED lines=8> */
[----:B--2---:R0:W-:Y:S01]  /*0520*/  STG.E.64 desc[UR6][R8.64], R6 ;  /* 0x0000000608007986 */ /* 0x0041e2000c101b06 */
[----:B------:R-:W-:Y:S05]  /*0530*/  @!P1 BRA `(.L_x_60) ;  /* 0xfffffffc002c9947 */ /* 0x000fea000383ffff */
[----:B------:R-:W-:Y:S05]  /*0540*/  EXIT ;  /* 0x000000000000794d */ /* 0x000fea0003800000 */
.L_x_61:
        /* <DEDUP_REMOVED lines=11> */
.L_x_81:


//--------------------- .text._Z23gpuTemplateGetElemNodesIfEvPT_S1_iiiiii --------------------------
	.section	.text._Z23gpuTemplateGetElemNodesIfEvPT_S1_iiiiii,"ax",@progbits
	.align	128
        .global         _Z23gpuTemplateGetElemNodesIfEvPT_S1_iiiiii
        .type           _Z23gpuTemplateGetElemNodesIfEvPT_S1_iiiiii,@function
        .size           _Z23gpuTemplateGetElemNodesIfEvPT_S1_iiiiii,(.L_x_82 - _Z23gpuTemplateGetElemNodesIfEvPT_S1_iiiiii)
        .other          _Z23gpuTemplateGetElemNodesIfEvPT_S1_iiiiii,@"STO_CUDA_ENTRY STV_DEFAULT"
_Z23gpuTemplateGetElemNodesIfEvPT_S1_iiiiii:
.text._Z23gpuTemplateGetElemNodesIfEvPT_S1_iiiiii:
        /* <DEDUP_REMOVED lines=14> */
[----:B------:R-:W1:Y:S01]  /*00e0*/  LDC R6, c[0x0][0x398] ;  /* 0x0000e600ff067b82 */ /* 0x000e620000000800 */
[----:B------:R-:W0:Y:S01]  /*00f0*/  LDCU UR8, c[0x0][0x39c] ;  /* 0x00007380ff0877ac */ /* 0x000e220008000800 */
[----:B------:R-:W0:Y:S01]  /*0100*/  LDCU.64 UR10, c[0x0][0x3a0] ;  /* 0x00007400ff0a77ac */ /* 0x000e220008000a00 */
[----:B--2---:R-:W-:-:S05]  /*0110*/  ISETP.NE.AND P0, PT, RZ, UR5, PT ;  /* 0x00000005ff007c0c */ /* 0x004fca000bf05270 */
[----:B------:R-:W2:Y:S01]  /*0120*/  LDC.64 R2, c[0x0][0x380] ;  /* 0x0000e000ff027b82 */ /* 0x000ea20000000a00 */
[----:B0-----:R-:W-:-:S04]  /*0130*/  IABS R0, R0 ;  /* 0x0000000000007213 */ /* 0x001fc80000000000 */
[----:B------:R-:W0:Y:S03]  /*0140*/  I2F.RP R10, R0 ;  /* 0x00000000000a7306 */ /* 0x000e260000209400 */
[----:B------:R-:W2:Y:S05]  /*0150*/  LDC.64 R4, c[0x0][0x388] ;  /* 0x0000e200ff047b82 */ /* 0x000eaa0000000a00 */
[----:B0-----:R-:W0:Y:S02]  /*0160*/  MUFU.RCP R10, R10 ;  /* 0x0000000a000a7308 */ /* 0x001e240000001000 */
[----:B0-----:R-:W-:-:S02]  /*0170*/  VIADD R8, R10, 0xffffffe ;  /* 0x0ffffffe0a087836 */ /* 0x001fc40000000000 */
[----:B-1----:R-:W-:-:S04]  /*0180*/  IMAD R10, R12, UR4, RZ ;  /* 0x000000040c0a7c24 */ /* 0x002fc8000f8e02ff */
[----:B------:R0:W1:Y:S02]  /*0190*/  F2I.FTZ.U32.TRUNC.NTZ R9, R8 ;  /* 0x0000000800097305 */ /* 0x000064000021f000 */
[----:B0-----:R-:W-:Y:S02]  /*01a0*/  HFMA2 R8, -RZ, RZ, 0, 0 ;  /* 0x00000000ff087431 */ /* 0x001fe400000001ff */
[----:B-1----:R-:W-:-:S04]  /*01b0*/  IMAD.MOV R13, RZ, RZ, -R9 ;  /* 0x000000ffff0d7224 */ /* 0x002fc800078e0a09 */
[----:B------:R-:W-:-:S04]  /*01c0*/  IMAD R13, R13, R0, RZ ;  /* 0x000000000d0d7224 */ /* 0x000fc800078e02ff */
[----:B------:R-:W-:Y:S01]  /*01d0*/  IMAD.HI.U32 R8, R9, R13, R8 ;  /* 0x0000000d09087227 */ /* 0x000fe200078e0008 */
[----:B--234-:R-:W-:-:S07]  /*01e0*/  LOP3.LUT R9, RZ, UR5, RZ, 0x33, !PT ;  /* 0x00000005ff097c12 */ /* 0x01cfce000f8e33ff */
.L_x_62:
[----:B0-----:R-:W-:Y:S02]  /*01f0*/  IABS R13, R11 ;  /* 0x0000000b000d7213 */ /* 0x001fe40000000000 */
[----:B------:R-:W-:Y:S02]  /*0200*/  IABS R18, R7 ;  /* 0x0000000700127213 */ /* 0x000fe40000000000 */
[----:B------:R-:W-:Y:S01]  /*0210*/  IABS R14, R6 ;  /* 0x00000006000e7213 */ /* 0x000fe20000000000 */
[----:B------:R-:W-:-:S03]  /*0220*/  IMAD.HI.U32 R12, R8, R13, RZ ;  /* 0x0000000d080c7227 */ /* 0x000fc600078e00ff */
[----:B------:R-:W0:Y:S01]  /*0230*/  I2F.RP R15, R14 ;  /* 0x0000000e000f7306 */ /* 0x000e220000209400 */
[----:B------:R-:W-:-:S04]  /*0240*/  IMAD.MOV R16, RZ, RZ, -R12 ;  /* 0x000000ffff107224 */ /* 0x000fc800078e0a0c */
[----:B------:R-:W-:-:S05]  /*0250*/  IMAD R13, R18, R16, R13 ;  /* 0x00000010120d7224 */ /* 0x000fca00078e020d */
[----:B------:R-:W-:Y:S01]  /*0260*/  ISETP.GT.U32.AND P3, PT, R0, R13, PT ;  /* 0x0000000d0000720c */ /* 0x000fe20003f64070 */
[----:B0-----:R-:W0:-:S12]  /*0270*/  MUFU.RCP R15, R15 ;  /* 0x0000000f000f7308 */ /* 0x001e180000001000 */
[----:B------:R-:W-:Y:S02]  /*0280*/  @!P3 IADD3 R13, PT, PT, R13, -R18, RZ ;  /* 0x800000120d0db210 */ /* 0x000fe40007ffe0ff */
[----:B------:R-:W-:Y:S02]  /*0290*/  @!P3 IADD3 R12, PT, PT, R12, 0x1, RZ ;  /* 0x000000010c0cb810 */ /* 0x000fe40007ffe0ff */
[----:B------:R-:W-:Y:S02]  /*02a0*/  ISETP.GE.U32.AND P1, PT, R13, R0, PT ;  /* 0x000000000d00720c */ /* 0x000fe40003f26070 */
[----:B------:R-:W-:Y:S02]  /*02b0*/  LOP3.LUT R13, R11, R7, RZ, 0x3c, !PT ;  /* 0x000000070b0d7212 */ /* 0x000fe400078e3cff */
[----:B------:R-:W-:Y:S02]  /*02c0*/  ISETP.NE.AND P3, PT, R7, RZ, PT ;  /* 0x000000ff0700720c */ /* 0x000fe40003f65270 */
[----:B------:R-:W-:Y:S01]  /*02d0*/  ISETP.GE.AND P2, PT, R13, RZ, PT ;  /* 0x000000ff0d00720c */ /* 0x000fe20003f46270 */
[----:B0-----:R-:W-:-:S06]  /*02e0*/  VIADD R13, R15, 0xffffffe ;  /* 0x0ffffffe0f0d7836 */ /* 0x001fcc0000000000 */
[----:B------:R-:W-:Y:S01]  /*02f0*/  @P1 VIADD R12, R12, 0x1 ;  /* 0x000000010c0c1836 */ /* 0x000fe20000000000 */
[----:B------:R-:W0:Y:S04]  /*0300*/  F2I.FTZ.U32.TRUNC.NTZ R13, R13 ;  /* 0x0000000d000d7305 */ /* 0x000e28000021f000 */
[----:B------:R-:W-:-:S05]  /*0310*/  MOV R18, R12 ;  /* 0x0000000c00127202 */ /* 0x000fca0000000f00 */
[----:B------:R-:W-:Y:S01]  /*0320*/  @!P2 IMAD.MOV R18, RZ, RZ, -R18 ;  /* 0x000000ffff12a224 */ /* 0x000fe200078e0a12 */
[----:B------:R-:W-:-:S05]  /*0330*/  @!P3 LOP3.LUT R18, RZ, R7, RZ, 0x33, !PT ;  /* 0x00000007ff12b212 */ /* 0x000fca00078e33ff */
[----:B------:R-:W-:Y:S01]  /*0340*/  IMAD.MOV R12, RZ, RZ, -R18 ;  /* 0x000000ffff0c7224 */ /* 0x000fe200078e0a12 */
[----:B0-----:R-:W-:-:S03]  /*0350*/  IADD3 R17, PT, PT, RZ, -R13, RZ ;  /* 0x8000000dff117210 */ /* 0x001fc60007ffe0ff */
[----:B------:R-:W-:Y:S01]  /*0360*/  IMAD R15, R7, R12, R11 ;  /* 0x0000000c070f7224 */ /* 0x000fe200078e020b */
[----:B------:R-:W-:Y:S01]  /*0370*/  MOV R12, RZ ;  /* 0x000000ff000c7202 */ /* 0x000fe20000000f00 */
        /* <DEDUP_REMOVED lines=12> */
[----:B------:R-:W-:Y:S01]  /*0440*/  ISETP.GE.AND P3, PT, R13, RZ, PT ;  /* 0x000000ff0d00720c */ /* 0x000fe20003f66270 */
[----:B------:R-:W-:-:S06]  /*0450*/  VIADD R13, R18, UR10 ;  /* 0x0000000a120d7c36 */ /* 0x000fcc0008000000 */
[----:B------:R-:W-:-:S06]  /*0460*/  @P1 VIADD R12, R12, 0x1 ;  /* 0x000000010c0c1836 */ /* 0x000fcc0000000000 */
[----:B------:R-:W-:-:S04]  /*0470*/  @!P3 IADD3 R12, PT, PT, -R12, RZ, RZ ;  /* 0x000000ff0c0cb210 */ /* 0x000fc80007ffe1ff */
[----:B------:R-:W-:-:S04]  /*0480*/  SEL R12, R9, R12, !P0 ;  /* 0x0000000c090c7207 */ /* 0x000fc80004000000 */
[C---:B------:R-:W-:Y:S01]  /*0490*/  IADD3 R14, PT, PT, -R12.reuse, RZ, RZ ;  /* 0x000000ff0c0e7210 */ /* 0x040fe20007ffe1ff */
[----:B------:R-:W-:-:S04]  /*04a0*/  VIADD R12, R12, UR8 ;  /* 0x000000080c0c7c36 */ /* 0x000fc80008000000 */
[----:B------:R-:W-:Y:S02]  /*04b0*/  IMAD R15, R6, R14, R15 ;  /* 0x0000000e060f7224 */ /* 0x000fe400078e020f */
[----:B------:R-:W-:-:S04]  /*04c0*/  IMAD R12, R12, UR11, R13 ;  /* 0x0000000b0c0c7c24 */ /* 0x000fc8000f8e020d */
[----:B------:R-:W-:-:S04]  /*04d0*/  IMAD R13, R12, R6, R15 ;  /* 0x000000060c0d7224 */ /* 0x000fc800078e020f */
[----:B------:R-:W-:-:S06]  /*04e0*/  IMAD.WIDE R12, R13, 0x4, R4 ;  /* 0x000000040d0c7825 */ /* 0x000fcc00078e0204 */
[----:B------:R-:W2:Y:S01]  /*04f0*/  LDG.E R13, desc[UR6][R12.64] ;  /* 0x000000060c0d7981 */ /* 0x000ea2000c1e1900 */
[----:B------:R-:W-:Y:S01]  /*0500*/  IMAD.WIDE R14, R11, 0x4, R2 ;  /* 0x000000040b0e7825 */ /* 0x000fe200078e0202 */
[----:B------:R-:W-:-:S04]  /*0510*/  IADD3 R11, PT, PT, R10, R11, RZ ;  /* 0x0000000b0a0b7210 */ /* 0x000fc80007ffe0ff */
[----:B------:R-:W-:Y:S01]  /*0520*/  ISETP.GE.AND P1, PT, R11, UR9, PT ;  /* 0x000000090b007c0c */ /* 0x000fe2000bf26270 */
[----:B--2---:R0:W-:-:S12]  /*0530*/  STG.E desc[UR6][R14.64], R13 ;  /* 0x0000000d0e007986 */ /* 0x0041d8000c101906 */
[----:B------:R-:W-:Y:S05]  /*0540*/  @!P1 BRA `(.L_x_62) ;  /* 0xfffffffc00289947 */ /* 0x000fea000383ffff */
[----:B------:R-:W-:Y:S05]  /*0550*/  EXIT ;  /* 0x000000000000794d */ /* 0x000fea0003800000 */
.L_x_63:
        /* <DEDUP_REMOVED lines=10> */
.L_x_82:


//--------------------- .text._Z23gpuTemplateGetElemNodesIdEvPT_S1_iiiiii --------------------------
	.section	.text._Z23gpuTemplateGetElemNodesIdEvPT_S1_iiiiii,"ax",@progbits
	.align	128
        .global         _Z23gpuTemplateGetElemNodesIdEvPT_S1_iiiiii
        .type           _Z23gpuTemplateGetElemNodesIdEvPT_S1_iiiiii,@function
        .size           _Z23gpuTemplateGetElemNodesIdEvPT_S1_iiiiii,(.L_x_83 - _Z23gpuTemplateGetElemNodesIdEvPT_S1_iiiiii)
        .other          _Z23gpuTemplateGetElemNodesIdEvPT_S1_iiiiii,@"STO_CUDA_ENTRY STV_DEFAULT"
_Z23gpuTemplateGetElemNodesIdEvPT_S1_iiiiii:
.text._Z23gpuTemplateGetElemNodesIdEvPT_S1_iiiiii:
        /* <DEDUP_REMOVED lines=31> */
.L_x_64:
        /* <DEDUP_REMOVED lines=18> */
[----:B------:R-:W-:Y:S02]  /*0310*/  MOV R17, R12 ;  /* 0x0000000c00117202 */ /* 0x000fe40000000f00 */
[----:B------:R-:W-:-:S03]  /*0320*/  MOV R12, RZ ;  /* 0x000000ff000c7202 */ /* 0x000fc60000000f00 */
[----:B------:R-:W-:Y:S01]  /*0330*/  @!P2 IMAD.MOV R17, RZ, RZ, -R17 ;  /* 0x000000ffff11a224 */ /* 0x000fe200078e0a11 */
[----:B------:R-:W-:-:S05]  /*0340*/  @!P3 LOP3.LUT R17, RZ, R6, RZ, 0x33, !PT ;  /* 0x00000006ff11b212 */ /* 0x000fca00078e33ff */
[----:B------:R-:W-:Y:S01]  /*0350*/  IMAD.MOV R16, RZ, RZ, -R17 ;  /* 0x000000ffff107224 */ /* 0x000fe200078e0a11 */
[----:B0-----:R-:W-:-:S03]  /*0360*/  IADD3 R15, PT, PT, RZ, -R13, RZ ;  /* 0x8000000dff0f7210 */ /* 0x001fc60007ffe0ff */
[----:B------:R-:W-:Y:S02]  /*0370*/  IMAD R16, R6, R16, R11 ;  /* 0x0000001006107224 */ /* 0x000fe400078e020b */
        /* <DEDUP_REMOVED lines=23> */
[----:B------:R-:W2:Y:S01]  /*04f0*/  LDG.E.64 R12, desc[UR6][R12.64] ;  /* 0x000000060c0c7981 */ /* 0x000ea2000c1e1b00 */
[----:B------:R-:W-:Y:S01]  /*0500*/  IMAD.WIDE R14, R11, 0x8, R2 ;  /* 0x000000080b0e7825 */ /* 0x000fe200078e0202 */
[----:B------:R-:W-:-:S04]  /*0510*/  IADD3 R11, PT, PT, R10, R11, RZ ;  /* 0x0000000b0a0b7210 */ /* 0x000fc80007ffe0ff */
[----:B------:R-:W-:Y:S01]  /*0520*/  ISETP.GE.AND P1, PT, R11, UR9, PT ;  /* 0x000000090b007c0c */ /* 0x000fe2000bf26270 */
[----:B--2---:R0:W-:-:S12]  /*0530*/  STG.E.64 desc[UR6][R14.64], R12 ;  /* 0x0000000c0e007986 */ /* 0x0041d8000c101b06 */
[----:B------:R-:W-:Y:S05]  /*0540*/  @!P1 BRA `(.L_x_64) ;  /* 0xfffffffc00289947 */ /* 0x000fea000383ffff */
[----:B------:R-:W-:Y:S05]  /*0550*/  EXIT ;  /* 0x000000000000794d */ /* 0x000fea0003800000 */
.L_x_65:
        /* <DEDUP_REMOVED lines=10> */
.L_x_83:


//--------------------- .nv.shared.reserved.0     --------------------------
	.section	.nv.shared.reserved.0,"aw",@nobits
	.weak		__nv_reservedSMEM_offset_0_alias
	.size		__nv_reservedSMEM_offset_0_alias, 0, 64
	.other		__nv_reservedSMEM_offset_0_alias,@"STO_CUDA_RESERVED_SHARED STV_DEFAULT"
__nv_reservedSMEM_offset_0_alias:
	.zero		0
	.zero		64


//--------------------- .nv.constant0._Z25gpuTemplatePutFaceNodesV1IfEvPT_S1_PiS2_S2_S2_S2_S2_iiiiiiiii --------------------------
	.section	.nv.constant0._Z25gpuTemplatePutFaceNodesV1IfEvPT_S1_PiS2_S2_S2_S2_S2_iiiiiiiii,"a",@progbits
	.sectionflags	@""
	.align	4
.nv.constant0._Z25gpuTemplatePutFaceNodesV1IfEvPT_S1_PiS2_S2_S2_S2_S2_iiiiiiiii:
	.zero		996


//--------------------- .nv.constant0._Z25gpuTemplatePutFaceNodesV0IfEvPT_S1_PiS2_S2_S2_S2_S2_iiiiiiiii --------------------------
	.section	.nv.constant0._Z25gpuTemplatePutFaceNodesV0IfEvPT_S1_PiS2_S2_S2_S2_S2_iiiiiiiii,"a",@progbits
	.sectionflags	@""
	.align	4
.nv.constant0._Z25gpuTemplatePutFaceNodesV0IfEvPT_S1_PiS2_S2_S2_S2_S2_iiiiiiiii:
	.zero		996


//--------------------- .nv.constant0._Z25gpuTemplatePutFaceNodesV1IdEvPT_S1_PiS2_S2_S2_S2_S2_iiiiiiiii --------------------------
	.section	.nv.constant0._Z25gpuTemplatePutFaceNodesV1IdEvPT_S1_PiS2_S2_S2_S2_S2_iiiiiiiii,"a",@progbits
	.sectionflags	@""
	.align	4
.nv.constant0._Z25gpuTemplatePutFaceNodesV1IdEvPT_S1_PiS2_S2_S2_S2_S2_iiiiiiiii:
	.zero		996


//--------------------- .nv.constant0._Z25gpuTemplatePutFaceNodesV0IdEvPT_S1_PiS2_S2_S2_S2_S2_iiiiiiiii --------------------------
	.section	.nv.constant0._Z25gpuTemplatePutFaceNodesV0IdEvPT_S1_PiS2_S2_S2_S2_S2_iiiiiiiii,"a",@progbits
	.sectionflags	@""
	.align	4
.nv.constant0._Z25gpuTemplatePutFaceNodesV0IdEvPT_S1_PiS2_S2_S2_S2_S2_iiiiiiiii:
	.zero		996


//--------------------- .nv.constant0._Z24gpuTemplatePutFaceNodes1IfEvPT_S1_Piiiiiii --------------------------
	.section	.nv.constant0._Z24gpuTemplatePutFaceNodes1IfEvPT_S1_Piiiiiii,"a",@progbits
	.sectionflags	@""
	.align	4
.nv.constant0._Z24gpuTemplatePutFaceNodes1IfEvPT_S1_Piiiiiii:
	.zero		944


//--------------------- .nv.constant0._Z24gpuTemplatePutFaceNodes1IdEvPT_S1_Piiiiiii --------------------------
	.section	.nv.constant0._Z24gpuTemplatePutFaceNodes1IdEvPT_S1_Piiiiiii,"a",@progbits
	.sectionflags	@""
	.align	4
.nv.constant0._Z24gpuTemplatePutFaceNodes1IdEvPT_S1_Piiiiiii:
	.zero		944


//--------------------- .nv.constant0._Z24gpuTemplatePutFaceNodes0IfEvPT_S1_Piiiiiii --------------------------
	.section	.nv.constant0._Z24gpuTemplatePutFaceNodes0IfEvPT_S1_Piiiiiii,"a",@progbits
	.sectionflags	@""
	.align	4
.nv.constant0._Z24gpuTemplatePutFaceNodes0IfEvPT_S1_Piiiiiii:
	.zero		944


//--------------------- .nv.constant0._Z24gpuTemplatePutFaceNodes0IdEvPT_S1_Piiiiiii --------------------------
	.section	.nv.constant0._Z24gpuTemplatePutFaceNodes0IdEvPT_S1_Piiiiiii,"a",@progbits
	.sectionflags	@""
	.align	4
.nv.constant0._Z24gpuTemplatePutFaceNodes0IdEvPT_S1_Piiiiiii:
	.zero		944


//--------------------- .nv.constant0._Z24gpuTemplateGetFaceNodes2IfEvPT_S1_Piiiiiii --------------------------
	.section	.nv.constant0._Z24gpuTemplateGetFaceNodes2IfEvPT_S1_Piiiiiii,"a",@progbits
	.sectionflags	@""
	.align	4
.nv.constant0._Z24gpuTemplateGetFaceNodes2IfEvPT_S1_Piiiiiii:
	.zero		944


//--------------------- .nv.constant0._Z24gpuTemplateGetFaceNodes2IdEvPT_S1_Piiiiiii --------------------------
	.section	.nv.constant0._Z24gpuTemplateGetFaceNodes2IdEvPT_S1_Piiiiiii,"a",@progbits
	.sectionflags	@""
	.align	4
.nv.constant0._Z24gpuTemplateGetFaceNodes2IdEvPT_S1_Piiiiiii:
	.zero		944


//--------------------- .nv.constant0._Z24gpuTemplateGetFaceNodes1IfEvPT_S1_Piiiiiii --------------------------
	.section	.nv.constant0._Z24gpuTemplateGetFaceNodes1IfEvPT_S1_Piiiiiii,"a",@progbits
	.sectionflags	@""
	.align	4
.nv.constant0._Z24gpuTemplateGetFaceNodes1IfEvPT_S1_Piiiiiii:
	.zero		944


//--------------------- .nv.constant0._Z24gpuTemplateGetFaceNodes1IdEvPT_S1_Piiiiiii --------------------------
	.section	.nv.constant0._Z24gpuTemplateGetFaceNodes1IdEvPT_S1_Piiiiiii,"a",@progbits
	.sectionflags	@""
	.align	4
.nv.constant0._Z24gpuTemplateGetFaceNodes1IdEvPT_S1_Piiiiiii:
	.zero		944


//--------------------- .nv.constant0._Z24gpuTemplateGetFaceNodes0IfEvPT_S1_Piiiiiii --------------------------
	.section	.nv.constant0._Z24gpuTemplateGetFaceNodes0IfEvPT_S1_Piiiiiii,"a",@progbits
	.sectionflags	@""
	.align	4
.nv.constant0._Z24gpuTemplateGetFaceNodes0IfEvPT_S1_Piiiiiii:
	.zero		944


//--------------------- .nv.constant0._Z24gpuTemplateGetFaceNodes0IdEvPT_S1_Piiiiiii --------------------------
	.section	.nv.constant0._Z24gpuTemplateGetFaceNodes0IdEvPT_S1_Piiiiiii,"a",@progbits
	.sectionflags	@""
	.align	4
.nv.constant0._Z24gpuTemplateGetFaceNodes0IdEvPT_S1_Piiiiiii:
	.zero		944


//--------------------- .nv.constant0._Z23gpuTemplatePutElemNodesIfEvPT_S1_iiiiii --------------------------
	.section	.nv.constant0._Z23gpuTemplatePutElemNodesIfEvPT_S1_iiiiii,"a",@progbits
	.sectionflags	@""
	.align	4
.nv.constant0._Z23gpuTemplatePutElemNodesIfEvPT_S1_iiiiii:
	.zero		936


//--------------------- .nv.constant0._Z23gpuTemplatePutElemNodesIdEvPT_S1_iiiiii --------------------------
	.section	.nv.constant0._Z23gpuTemplatePutElemNodesIdEvPT_S1_iiiiii,"a",@progbits
	.sectionflags	@""
	.align	4
.nv.constant0._Z23gpuTemplatePutElemNodesIdEvPT_S1_iiiiii:
	.zero		936


//--------------------- .nv.constant0._Z23gpuTemplateGetElemNodesIfEvPT_S1_iiiiii --------------------------
	.section	.nv.constant0._Z23gpuTemplateGetElemNodesIfEvPT_S1_iiiiii,"a",@progbits
	.sectionflags	@""
	.align	4
.nv.constant0._Z23gpuTemplateGetElemNodesIfEvPT_S1_iiiiii:
	.zero		936


//--------------------- .nv.constant0._Z23gpuTemplateGetElemNodesIdEvPT_S1_iiiiii --------------------------
	.section	.nv.constant0._Z23gpuTemplateGetElemNodesIdEvPT_S1_iiiiii,"a",@progbits
	.sectionflags	@""
	.align	4
.nv.constant0._Z23gpuTemplateGetElemNodesIdEvPT_S1_iiiiii:
	.zero		936


//--------------------- SYMBOLS --------------------------

	.type		.nv.reservedSmem.offset0,@object
	.size		.nv.reservedSmem.offset0,0x4
